// auto-generated by cutlass_sweep.gemm — config: {"arch": "sm_90", "cluster_m": 1, "cluster_n": 1, "dtype": "int8", "dtype_b": "int8", "layout": "nt", "stages": 0, "tile_k": 32, "tile_m": 384, "tile_n": 240}
#include "cutlass/cutlass.h"
#include "cutlass/gemm/collective/collective_builder.hpp"
#include "cutlass/gemm/device/gemm_universal_adapter.h"
#include "cutlass/gemm/kernel/gemm_universal.hpp"
#include "cutlass/epilogue/collective/collective_builder.hpp"

using ElemA = int8_t;
using ElemB = int8_t;
using ElemCD = int8_t;
using Acc  = int32_t;
using TileShape    = cute::Shape<cute::_384, cute::_240, cute::_32>;
using ClusterShape = cute::Shape<cute::_1, cute::_1, cute::_1>;

using CollectiveEpilogue = typename cutlass::epilogue::collective::CollectiveBuilder<
    cutlass::arch::Sm90, cutlass::arch::OpClassTensorOp,
    TileShape, ClusterShape,
    cutlass::epilogue::collective::EpilogueTileAuto,
    Acc, Acc,
    ElemCD, cutlass::layout::RowMajor, 128 / cutlass::sizeof_bits<ElemCD>::value,
    ElemCD, cutlass::layout::RowMajor, 128 / cutlass::sizeof_bits<ElemCD>::value,
    cutlass::epilogue::collective::EpilogueScheduleAuto
  >::CollectiveOp;

using CollectiveMainloop = typename cutlass::gemm::collective::CollectiveBuilder<
    cutlass::arch::Sm90, cutlass::arch::OpClassTensorOp,
    ElemA, cutlass::layout::RowMajor, 128 / cutlass::sizeof_bits<ElemA>::value,
    ElemB, cutlass::layout::ColumnMajor, 128 / cutlass::sizeof_bits<ElemB>::value,
    Acc,
    TileShape, ClusterShape,
    cutlass::gemm::collective::StageCountAutoCarveout<static_cast<int>(sizeof(typename CollectiveEpilogue::SharedStorage))>,
    cutlass::gemm::collective::KernelScheduleAuto
  >::CollectiveOp;

using GemmKernel = cutlass::gemm::kernel::GemmUniversal<
    cute::Shape<int,int,int,int>,
    CollectiveMainloop,
    CollectiveEpilogue
>;
using Gemm = cutlass::gemm::device::GemmUniversalAdapter<GemmKernel>;

// Force the device kernel symbol into the cubin without needing a host main.
auto* _anchor = &cutlass::device_kernel<GemmKernel>;


// ===== COMPILED SASS (sm_90a) =====

	.target	sm_90a

	.elftype	@"ET_EXEC"


//--------------------- .note.nv.tkinfo           --------------------------
	.section	.note.nv.tkinfo,"",@"SHT_NOTE"
	.sectionflags	@"SHF_NOTE_NV_TKINFO"
	.tkinfo
        /*0018*/ 	.word	0x00000002
        /*0030*/ 	.string	""
        /*0030*/ 	.string	"ptxas"
        /*0030*/ 	.string	"Cuda compilation tools, release 13.0, V13.0.88"
        /*0030*/ 	.string	"Build cuda_13.0.r13.0/compiler.36424714_0"
        /*0030*/ 	.string	"-arch sm_90a -m 64 "



//--------------------- .note.nv.cuinfo           --------------------------
	.section	.note.nv.cuinfo,"",@"SHT_NOTE"
	.sectionflags	@"SHF_NOTE_NV_CUINFO"
        /*0018*/ 	.short	0x0002
        /*001a*/ 	.short	0x005a
        /*001c*/ 	.short	0x0082
	.zero		2


//--------------------- .nv.info                  --------------------------
	.section	.nv.info,"",@"SHT_CUDA_INFO"
	.align	4


	//----- nvinfo : EIATTR_REGCOUNT
	.align		4
        /*0000*/ 	.byte	0x04, 0x2f
        /*0002*/ 	.short	(.L_15 - .L_14)
	.align		4
.L_14:
        /*0004*/ 	.word	index@(_ZN7cutlass13device_kernelINS_4gemm6kernel13GemmUniversalIN4cute5tupleIJiiiiEEENS1_10collective13CollectiveMmaINS1_34MainloopSm90TmaGmmaWarpSpecializedILi11ENS5_IJNS4_1CILi1EEESB_SB_EEENS1_35KernelTmaWarpSpecializedCooperativeEEENS5_IJNSA_ILi384EEENSA_ILi240EEENSA_ILi32EEEEEEaNS5_IJlSB_lEEEaSJ_NS4_8TiledMMAINS4_8MMA_AtomIJNS4_4SM904GMMA26MMA_64x16x32_S32S8S8_SS_TNEEEENS4_6LayoutINS5_IJNSA_ILi2EEESB_SB_EEENS5_IJSB_NSA_ILi0EEEST_EEEEENS5_IJNS4_10UnderscoreESW_SW_EEEEENS4_13SM90_TMA_LOADENS4_14ComposedLayoutINS4_7SwizzleILi1ELi4ELi3EEENS4_18smem_ptr_flag_bitsILi8EEENSQ_INS5_IJNSA_ILi8EEESH_EEENS5_IJSH_SB_EEEEEEEvNS4_8identityESZ_S19_vS1A_EENS_8epilogue10collective6detail29Sm90TmaWarpSpecializedAdapterINS1D_15DefaultEpilogueIaSJ_SJ_NS1C_6thread17LinearCombinationIaLi1EiiLNS1H_9ScaleType4KindE0ELNS_15FloatRoundStyleE2EaEENS1_15EpilogueDefaultEEEEEvvEEEEvNT_6ParamsE)
        /*0008*/ 	.word	0x000000a8


	//----- nvinfo : EIATTR_FRAME_SIZE
	.align		4
.L_15:
        /*000c*/ 	.byte	0x04, 0x11
        /*000e*/ 	.short	(.L_17 - .L_16)
	.align		4
.L_16:
        /*0010*/ 	.word	index@(_ZN7cutlass13device_kernelINS_4gemm6kernel13GemmUniversalIN4cute5tupleIJiiiiEEENS1_10collective13CollectiveMmaINS1_34MainloopSm90TmaGmmaWarpSpecializedILi11ENS5_IJNS4_1CILi1EEESB_SB_EEENS1_35KernelTmaWarpSpecializedCooperativeEEENS5_IJNSA_ILi384EEENSA_ILi240EEENSA_ILi32EEEEEEaNS5_IJlSB_lEEEaSJ_NS4_8TiledMMAINS4_8MMA_AtomIJNS4_4SM904GMMA26MMA_64x16x32_S32S8S8_SS_TNEEEENS4_6LayoutINS5_IJNSA_ILi2EEESB_SB_EEENS5_IJSB_NSA_ILi0EEEST_EEEEENS5_IJNS4_10UnderscoreESW_SW_EEEEENS4_13SM90_TMA_LOADENS4_14ComposedLayoutINS4_7SwizzleILi1ELi4ELi3EEENS4_18smem_ptr_flag_bitsILi8EEENSQ_INS5_IJNSA_ILi8EEESH_EEENS5_IJSH_SB_EEEEEEEvNS4_8identityESZ_S19_vS1A_EENS_8epilogue10collective6detail29Sm90TmaWarpSpecializedAdapterINS1D_15DefaultEpilogueIaSJ_SJ_NS1C_6thread17LinearCombinationIaLi1EiiLNS1H_9ScaleType4KindE0ELNS_15FloatRoundStyleE2EaEENS1_15EpilogueDefaultEEEEEvvEEEEvNT_6ParamsE)
        /*0014*/ 	.word	0x00000518


	//----- nvinfo : EIATTR_MIN_STACK_SIZE
	.align		4
.L_17:
        /*0018*/ 	.byte	0x04, 0x12
        /*001a*/ 	.short	(.L_19 - .L_18)
	.align		4
.L_18:
        /*001c*/ 	.word	index@(_ZN7cutlass13device_kernelINS_4gemm6kernel13GemmUniversalIN4cute5tupleIJiiiiEEENS1_10collective13CollectiveMmaINS1_34MainloopSm90TmaGmmaWarpSpecializedILi11ENS5_IJNS4_1CILi1EEESB_SB_EEENS1_35KernelTmaWarpSpecializedCooperativeEEENS5_IJNSA_ILi384EEENSA_ILi240EEENSA_ILi32EEEEEEaNS5_IJlSB_lEEEaSJ_NS4_8TiledMMAINS4_8MMA_AtomIJNS4_4SM904GMMA26MMA_64x16x32_S32S8S8_SS_TNEEEENS4_6LayoutINS5_IJNSA_ILi2EEESB_SB_EEENS5_IJSB_NSA_ILi0EEEST_EEEEENS5_IJNS4_10UnderscoreESW_SW_EEEEENS4_13SM90_TMA_LOADENS4_14ComposedLayoutINS4_7SwizzleILi1ELi4ELi3EEENS4_18smem_ptr_flag_bitsILi8EEENSQ_INS5_IJNSA_ILi8EEESH_EEENS5_IJSH_SB_EEEEEEEvNS4_8identityESZ_S19_vS1A_EENS_8epilogue10collective6detail29Sm90TmaWarpSpecializedAdapterINS1D_15DefaultEpilogueIaSJ_SJ_NS1C_6thread17LinearCombinationIaLi1EiiLNS1H_9ScaleType4KindE0ELNS_15FloatRoundStyleE2EaEENS1_15EpilogueDefaultEEEEEvvEEEEvNT_6ParamsE)
        /*0020*/ 	.word	0x00000518
.L_19:


//--------------------- .nv.compat                --------------------------
	.section	.nv.compat,"",@"SHT_CUDA_COMPAT_INFO"
	.align	4
        /*0000*/ 	.byte	0x02, 0x09, 0x01, 0x00, 0x02, 0x02, 0x04, 0x00, 0x02, 0x05, 0x05, 0x00, 0x03, 0x07, 0x01, 0x01
        /*0010*/ 	.byte	0x02, 0x03, 0x01, 0x00, 0x02, 0x06, 0x01, 0x00, 0x04, 0x0b, 0x08, 0x00, 0x00, 0x00, 0x00, 0x00
        /*0020*/ 	.byte	0x00, 0x00, 0x00, 0x00


//--------------------- .nv.info._ZN7cutlass13device_kernelINS_4gemm6kernel13GemmUniversalIN4cute5tupleIJiiiiEEENS1_10collective13CollectiveMmaINS1_34MainloopSm90TmaGmmaWarpSpecializedILi11ENS5_IJNS4_1CILi1EEESB_SB_EEENS1_35KernelTmaWarpSpecializedCooperativeEEENS5_IJNSA_ILi384EEENSA_ILi240EEENSA_ILi32EEEEEEaNS5_IJlSB_lEEEaSJ_NS4_8TiledMMAINS4_8MMA_AtomIJNS4_4SM904GMMA26MMA_64x16x32_S32S8S8_SS_TNEEEENS4_6LayoutINS5_IJNSA_ILi2EEESB_SB_EEENS5_IJSB_NSA_ILi0EEEST_EEEEENS5_IJNS4_10UnderscoreESW_SW_EEEEENS4_13SM90_TMA_LOADENS4_14ComposedLayoutINS4_7SwizzleILi1ELi4ELi3EEENS4_18smem_ptr_flag_bitsILi8EEENSQ_INS5_IJNSA_ILi8EEESH_EEENS5_IJSH_SB_EEEEEEEvNS4_8identityESZ_S19_vS1A_EENS_8epilogue10collective6detail29Sm90TmaWarpSpecializedAdapterINS1D_15DefaultEpilogueIaSJ_SJ_NS1C_6thread17LinearCombinationIaLi1EiiLNS1H_9ScaleType4KindE0ELNS_15FloatRoundStyleE2EaEENS1_15EpilogueDefaultEEEEEvvEEEEvNT_6ParamsE --------------------------
	.section	.nv.info._ZN7cutlass13device_kernelINS_4gemm6kernel13GemmUniversalIN4cute5tupleIJiiiiEEENS1_10collective13CollectiveMmaINS1_34MainloopSm90TmaGmmaWarpSpecializedILi11ENS5_IJNS4_1CILi1EEESB_SB_EEENS1_35KernelTmaWarpSpecializedCooperativeEEENS5_IJNSA_ILi384EEENSA_ILi240EEENSA_ILi32EEEEEEaNS5_IJlSB_lEEEaSJ_NS4_8TiledMMAINS4_8MMA_AtomIJNS4_4SM904GMMA26MMA_64x16x32_S32S8S8_SS_TNEEEENS4_6LayoutINS5_IJNSA_ILi2EEESB_SB_EEENS5_IJSB_NSA_ILi0EEEST_EEEEENS5_IJNS4_10UnderscoreESW_SW_EEEEENS4_13SM90_TMA_LOADENS4_14ComposedLayoutINS4_7SwizzleILi1ELi4ELi3EEENS4_18smem_ptr_flag_bitsILi8EEENSQ_INS5_IJNSA_ILi8EEESH_EEENS5_IJSH_SB_EEEEEEEvNS4_8identityESZ_S19_vS1A_EENS_8epilogue10collective6detail29Sm90TmaWarpSpecializedAdapterINS1D_15DefaultEpilogueIaSJ_SJ_NS1C_6thread17LinearCombinationIaLi1EiiLNS1H_9ScaleType4KindE0ELNS_15FloatRoundStyleE2EaEENS1_15EpilogueDefaultEEEEEvvEEEEvNT_6ParamsE,"",@"SHT_CUDA_INFO"
	.sectionflags	@""
	.align	4


	//----- nvinfo : EIATTR_CUDA_API_VERSION
	.align		4
        /*0000*/ 	.byte	0x04, 0x37
        /*0002*/ 	.short	(.L_21 - .L_20)
.L_20:
        /*0004*/ 	.word	0x00000082


	//----- nvinfo : EIATTR_KPARAM_INFO
	.align		4
.L_21:
        /*0008*/ 	.byte	0x04, 0x17
        /*000a*/ 	.short	(.L_23 - .L_22)
.L_22:
        /*000c*/ 	.word	0x00000000
        /*0010*/ 	.short	0x0000
        /*0012*/ 	.short	0x0070
        /*0014*/ 	.byte	0x00, 0xf0, 0x01, 0x10


	//----- nvinfo : EIATTR_SPARSE_MMA_MASK
	.align		4
.L_23:
        /*0018*/ 	.byte	0x03, 0x50
        /*001a*/ 	.short	0x0000


	//----- nvinfo : EIATTR_MAXREG_COUNT
	.align		4
        /*001c*/ 	.byte	0x03, 0x1b
        /*001e*/ 	.short	0x00a8


	//----- nvinfo : EIATTR_NUM_BARRIERS
	.align		4
        /*0020*/ 	.byte	0x02, 0x4c
        /*0022*/ 	.byte	0x01
	.zero		1


	//----- nvinfo : EIATTR_EXTERNS
	.align		4
        /*0024*/ 	.byte	0x04, 0x0f
        /*0026*/ 	.short	(.L_25 - .L_24)


	//   ....[0]....
	.align		4
.L_24:
        /*0028*/ 	.word	index@(__assertfail)


	//----- nvinfo : EIATTR_ANNOTATIONS
	.align		4
.L_25:
        /*002c*/ 	.byte	0x04, 0x55
        /*002e*/ 	.short	(.L_27 - .L_26)


	//   ....[0]....
.L_26:
        /*0030*/ 	.word	0x00000001
        /*0034*/ 	.byte	0x50, 0x02, 0x00, 0x00, 0x01, 0x00, 0x00, 0x00, 0xf0, 0x05, 0x00, 0x00, 0x01, 0x00, 0x00, 0x00
        /* <DEDUP_REMOVED lines=464> */
        /*1d44*/ 	.byte	0xc0, 0xb0, 0x01, 0x00, 0x01, 0x00, 0x00, 0x00, 0x00, 0xb3, 0x01, 0x00


	//----- nvinfo : EIATTR_MERCURY_ISA_VERSION
	.align		4
.L_27:
        /*1d50*/ 	.byte	0x03, 0x5f
        /*1d52*/ 	.short	0x0101


	//----- nvinfo : EIATTR_INT_WARP_WIDE_INSTR_OFFSETS
	.align		4
        /*1d54*/ 	.byte	0x04, 0x31
        /*1d56*/ 	.short	(.L_29 - .L_28)


	//   ....[0]....
.L_28:
        /*1d58*/ 	.word	0x00000650


	//   ....[1]....
        /*1d5c*/ 	.word	0x00000660


	//   ....[2]....
        /*1d60*/ 	.word	0x000006f0


	//----- nvinfo : EIATTR_COOP_GROUP_MASK_REGIDS
	.align		4
.L_29:
        /*1d64*/ 	.byte	0x04, 0x29
        /*1d66*/ 	.short	(.L_31 - .L_30)


	//   ....[0]....
.L_30:
        /*1d68*/ 	.word	0xffffffff


	//   ....[1]....
        /*1d6c*/ 	.word	0xffffffff


	//   ....[2]....
        /*1d70*/ 	.word	0xffffffff


	//   ....[3]....
        /*1d74*/ 	.word	0xffffffff


	//   ....[4]....
        /*1d78*/ 	.word	0xffffffff


	//----- nvinfo : EIATTR_COOP_GROUP_INSTR_OFFSETS
	.align		4
.L_31:
        /*1d7c*/ 	.byte	0x04, 0x28
        /*1d7e*/ 	.short	(.L_33 - .L_32)


	//   ....[0]....
.L_32:
        /*1d80*/ 	.word	0x00000070


	//   ....[1]....
        /*1d84*/ 	.word	0x00000080


	//   ....[2]....
        /*1d88*/ 	.word	0x000001a0


	//   ....[3]....
        /*1d8c*/ 	.word	0x000004e0


	//   ....[4]....
        /*1d90*/ 	.word	0x00001470


	//----- nvinfo : EIATTR_REG_RECONFIG
	.align		4
.L_33:
        /*1d94*/ 	.byte	0x01, 0x54
	.zero		2


	//----- nvinfo : EIATTR_SYSCALL_OFFSETS
	.align		4
        /*1d98*/ 	.byte	0x04, 0x46
        /*1d9a*/ 	.short	(.L_35 - .L_34)


	//   ....[0]....
.L_34:
        /*1d9c*/ 	.word	0x00001620


	//----- nvinfo : EIATTR_MBARRIER_INSTR_OFFSETS
	.align		4
.L_35:
        /*1da0*/ 	.byte	0x04, 0x39
        /*1da2*/ 	.short	(.L_37 - .L_36)


	//   ....[0]....
.L_36:
        /*1da4*/ 	.word	0x00000360
        /*1da8*/ 	.word	0x000000ff
        /*1dac*/ 	.word	0x00000000
        /*1db0*/ 	.short	0x0100
        /*1db2*/ 	.byte	0x08
	.zero		1


	//   ....[1]....
        /*1db4*/ 	.word	0x00000370
        /*1db8*/ 	.word	0x000000ff
        /*1dbc*/ 	.word	0x00000058
        /*1dc0*/ 	.short	0x0100
        /*1dc2*/ 	.byte	0x08
	.zero		1


	//   ....[2]....
        /*1dc4*/ 	.word	0x00000380
        /*1dc8*/ 	.word	0x000000ff
        /*1dcc*/ 	.word	0x00000008
        /*1dd0*/ 	.short	0x0100
        /*1dd2*/ 	.byte	0x08
	.zero		1


	//   ....[3]....
        /*1dd4*/ 	.word	0x00000390
        /*1dd8*/ 	.word	0x000000ff
        /*1ddc*/ 	.word	0x00000060
        /*1de0*/ 	.short	0x0100
        /*1de2*/ 	.byte	0x08
	.zero		1


	//   ....[4]....
        /*1de4*/ 	.word	0x000003a0
        /*1de8*/ 	.word	0x000000ff
        /*1dec*/ 	.word	0x00000010
        /*1df0*/ 	.short	0x0100
        /*1df2*/ 	.byte	0x08
	.zero		1


	//   ....[5]....
        /*1df4*/ 	.word	0x000003b0
        /*1df8*/ 	.word	0x000000ff
        /*1dfc*/ 	.word	0x00000068
        /*1e00*/ 	.short	0x0100
        /*1e02*/ 	.byte	0x08
	.zero		1


	//   ....[6]....
        /*1e04*/ 	.word	0x000003c0
        /*1e08*/ 	.word	0x000000ff
        /*1e0c*/ 	.word	0x00000018
        /*1e10*/ 	.short	0x0100
        /*1e12*/ 	.byte	0x08
	.zero		1


	//   ....[7]....
        /*1e14*/ 	.word	0x000003d0
        /*1e18*/ 	.word	0x000000ff
        /*1e1c*/ 	.word	0x00000070
        /*1e20*/ 	.short	0x0100
        /*1e22*/ 	.byte	0x08
	.zero		1


	//   ....[8]....
        /*1e24*/ 	.word	0x000003e0
        /*1e28*/ 	.word	0x000000ff
        /*1e2c*/ 	.word	0x00000020
        /*1e30*/ 	.short	0x0100
        /*1e32*/ 	.byte	0x08
	.zero		1


	//   ....[9]....
        /*1e34*/ 	.word	0x000003f0
        /*1e38*/ 	.word	0x000000ff
        /*1e3c*/ 	.word	0x00000078
        /*1e40*/ 	.short	0x0100
        /*1e42*/ 	.byte	0x08
	.zero		1


	//   ....[10]....
        /*1e44*/ 	.word	0x00000400
        /*1e48*/ 	.word	0x000000ff
        /*1e4c*/ 	.word	0x00000028
        /*1e50*/ 	.short	0x0100
        /*1e52*/ 	.byte	0x08
	.zero		1


	//   ....[11]....
        /*1e54*/ 	.word	0x00000410
        /*1e58*/ 	.word	0x000000ff
        /*1e5c*/ 	.word	0x00000080
        /*1e60*/ 	.short	0x0100
        /*1e62*/ 	.byte	0x08
	.zero		1


	//   ....[12]....
        /*1e64*/ 	.word	0x00000420
        /*1e68*/ 	.word	0x000000ff
        /*1e6c*/ 	.word	0x00000030
        /*1e70*/ 	.short	0x0100
        /*1e72*/ 	.byte	0x08
	.zero		1


	//   ....[13]....
        /*1e74*/ 	.word	0x00000430
        /*1e78*/ 	.word	0x000000ff
        /*1e7c*/ 	.word	0x00000088
        /*1e80*/ 	.short	0x0100
        /*1e82*/ 	.byte	0x08
	.zero		1


	//   ....[14]....
        /*1e84*/ 	.word	0x00000440
        /*1e88*/ 	.word	0x000000ff
        /*1e8c*/ 	.word	0x00000038
        /*1e90*/ 	.short	0x0100
        /*1e92*/ 	.byte	0x08
	.zero		1


	//   ....[15]....
        /*1e94*/ 	.word	0x00000450
        /*1e98*/ 	.word	0x000000ff
        /*1e9c*/ 	.word	0x00000090
        /*1ea0*/ 	.short	0x0100
        /*1ea2*/ 	.byte	0x08
	.zero		1


	//   ....[16]....
        /*1ea4*/ 	.word	0x00000460
        /*1ea8*/ 	.word	0x000000ff
        /*1eac*/ 	.word	0x00000040
        /*1eb0*/ 	.short	0x0100
        /*1eb2*/ 	.byte	0x08
	.zero		1


	//   ....[17]....
        /*1eb4*/ 	.word	0x00000470
        /*1eb8*/ 	.word	0x000000ff
        /*1ebc*/ 	.word	0x00000098
        /*1ec0*/ 	.short	0x0100
        /*1ec2*/ 	.byte	0x08
	.zero		1


	//   ....[18]....
        /*1ec4*/ 	.word	0x00000480
        /*1ec8*/ 	.word	0x000000ff
        /*1ecc*/ 	.word	0x00000048
        /*1ed0*/ 	.short	0x0100
        /*1ed2*/ 	.byte	0x08
	.zero		1


	//   ....[19]....
        /*1ed4*/ 	.word	0x00000490
        /*1ed8*/ 	.word	0x000000ff
        /*1edc*/ 	.word	0x000000a0
        /*1ee0*/ 	.short	0x0100
        /*1ee2*/ 	.byte	0x08
	.zero		1


	//   ....[20]....
        /*1ee4*/ 	.word	0x000004a0
        /*1ee8*/ 	.word	0x000000ff
        /*1eec*/ 	.word	0x00000050
        /*1ef0*/ 	.short	0x0100
        /*1ef2*/ 	.byte	0x08
	.zero		1


	//   ....[21]....
        /*1ef4*/ 	.word	0x000004b0
        /*1ef8*/ 	.word	0x000000ff
        /*1efc*/ 	.word	0x000000a8
        /*1f00*/ 	.short	0x0100
        /*1f02*/ 	.byte	0x08
	.zero		1


	//   ....[22]....
        /*1f04*/ 	.word	0x00000770
        /*1f08*/ 	.word	0x000000ff
        /*1f0c*/ 	.word	0x000000c0
        /*1f10*/ 	.short	0x0100
        /*1f12*/ 	.byte	0x10
	.zero		1


	//   ....[23]....
        /*1f14*/ 	.word	0x00000810
        /*1f18*/ 	.word	0x000000ff
        /*1f1c*/ 	.word	0x000000c8
        /*1f20*/ 	.short	0x0100
        /*1f22*/ 	.byte	0x10
	.zero		1


	//   ....[24]....
        /*1f24*/ 	.word	0x00001720
        /*1f28*/ 	.word	0x00000003
        /*1f2c*/ 	.word	0x00000000
        /*1f30*/ 	.short	0x010a
        /*1f32*/ 	.byte	0x3f
	.zero		1


	//   ....[25]....
        /*1f34*/ 	.word	0x00001760
        /*1f38*/ 	.word	0x00000003
        /*1f3c*/ 	.word	0x00000000
        /*1f40*/ 	.short	0x010a
        /*1f42*/ 	.byte	0x3f
	.zero		1


	//   ....[26]....
        /*1f44*/ 	.word	0x00002fc0
        /*1f48*/ 	.word	0x000000ff
        /*1f4c*/ 	.word	0x00000000
        /*1f50*/ 	.short	0x010a
        /*1f52*/ 	.byte	0x04
	.zero		1


	//   ....[27]....
        /*1f54*/ 	.word	0x00003000
        /*1f58*/ 	.word	0x000000ff
        /*1f5c*/ 	.word	0x00000000
        /*1f60*/ 	.short	0x010a
        /*1f62*/ 	.byte	0x04
	.zero		1


	//   ....[28]....
        /*1f64*/ 	.word	0x00004e40
        /*1f68*/ 	.word	0x000000ff
        /*1f6c*/ 	.word	0x00000000
        /*1f70*/ 	.short	0x0101
        /*1f72*/ 	.byte	0x04
	.zero		1


	//   ....[29]....
        /*1f74*/ 	.word	0x000050f0
        /*1f78*/ 	.word	0x000000ff
        /*1f7c*/ 	.word	0x00000000
        /*1f80*/ 	.short	0x0101
        /*1f82*/ 	.byte	0x06
	.zero		1


	//   ....[30]....
        /*1f84*/ 	.word	0x0001a820
        /*1f88*/ 	.word	0x0000000b
        /*1f8c*/ 	.word	0x00000058
        /*1f90*/ 	.short	0x010a
        /*1f92*/ 	.byte	0x3f
	.zero		1


	//   ....[31]....
        /*1f94*/ 	.word	0x0001ab80
        /*1f98*/ 	.word	0x00000002
        /*1f9c*/ 	.word	0x000000c8
        /*1fa0*/ 	.short	0x0101
        /*1fa2*/ 	.byte	0x3f
	.zero		1


	//   ....[32]....
        /*1fa4*/ 	.word	0x0001b3d0
        /*1fa8*/ 	.word	0x00000004
        /*1fac*/ 	.word	0x00000000
        /*1fb0*/ 	.short	0x010a
        /*1fb2*/ 	.byte	0x3f
	.zero		1


	//   ....[33]....
        /*1fb4*/ 	.word	0x0001b460
        /*1fb8*/ 	.word	0x00000003
        /*1fbc*/ 	.word	0x00000000
        /*1fc0*/ 	.short	0x010a
        /*1fc2*/ 	.byte	0x3f
	.zero		1


	//   ....[34]....
        /*1fc4*/ 	.word	0x0001b4f0
        /*1fc8*/ 	.word	0x00000003
        /*1fcc*/ 	.word	0x00000000
        /*1fd0*/ 	.short	0x010a
        /*1fd2*/ 	.byte	0x3f
	.zero		1


	//   ....[35]....
        /*1fd4*/ 	.word	0x0001b580
        /*1fd8*/ 	.word	0x00000003
        /*1fdc*/ 	.word	0x00000000
        /*1fe0*/ 	.short	0x010a
        /*1fe2*/ 	.byte	0x3f
	.zero		1


	//   ....[36]....
        /*1fe4*/ 	.word	0x0001b610
        /*1fe8*/ 	.word	0x00000003
        /*1fec*/ 	.word	0x00000000
        /*1ff0*/ 	.short	0x010a
        /*1ff2*/ 	.byte	0x3f
	.zero		1


	//   ....[37]....
        /*1ff4*/ 	.word	0x0001b6a0
        /*1ff8*/ 	.word	0x00000003
        /*1ffc*/ 	.word	0x00000000
        /*2000*/ 	.short	0x010a
        /*2002*/ 	.byte	0x3f
	.zero		1


	//   ....[38]....
        /*2004*/ 	.word	0x0001b730
        /*2008*/ 	.word	0x00000003
        /*200c*/ 	.word	0x00000000
        /*2010*/ 	.short	0x010a
        /*2012*/ 	.byte	0x3f
	.zero		1


	//   ....[39]....
        /*2014*/ 	.word	0x0001b7c0
        /*2018*/ 	.word	0x00000003
        /*201c*/ 	.word	0x00000000
        /*2020*/ 	.short	0x010a
        /*2022*/ 	.byte	0x3f
	.zero		1


	//   ....[40]....
        /*2024*/ 	.word	0x0001b850
        /*2028*/ 	.word	0x00000003
        /*202c*/ 	.word	0x00000000
        /*2030*/ 	.short	0x010a
        /*2032*/ 	.byte	0x3f
	.zero		1


	//   ....[41]....
        /*2034*/ 	.word	0x0001b8e0
        /*2038*/ 	.word	0x00000003
        /*203c*/ 	.word	0x00000000
        /*2040*/ 	.short	0x010a
        /*2042*/ 	.byte	0x3f
	.zero		1


	//   ....[42]....
        /*2044*/ 	.word	0x0001b970
        /*2048*/ 	.word	0x00000003
        /*204c*/ 	.word	0x00000000
        /*2050*/ 	.short	0x010a
        /*2052*/ 	.byte	0x3f
	.zero		1


	//   ....[43]....
        /*2054*/ 	.word	0x0001b9d0
        /*2058*/ 	.word	0x00000003
        /*205c*/ 	.word	0x00000000
        /*2060*/ 	.short	0x010a
        /*2062*/ 	.byte	0x3f
	.zero		1


	//   ....[44]....
        /*2064*/ 	.word	0x0001ba30
        /*2068*/ 	.word	0x00000006
        /*206c*/ 	.word	0x00000000
        /*2070*/ 	.short	0x010a
        /*2072*/ 	.byte	0x3f
	.zero		1


	//   ....[45]....
        /*2074*/ 	.word	0x0001bb00
        /*2078*/ 	.word	0x0000000b
        /*207c*/ 	.word	0x00000058
        /*2080*/ 	.short	0x010a
        /*2082*/ 	.byte	0x3f
	.zero		1


	//   ....[46]....
        /*2084*/ 	.word	0x0001bbd0
        /*2088*/ 	.word	0x00000004
        /*208c*/ 	.word	0x00000000
        /*2090*/ 	.short	0x010a
        /*2092*/ 	.byte	0x3f
	.zero		1


	//   ....[47]....
        /*2094*/ 	.word	0x0001bc20
        /*2098*/ 	.word	0x00000003
        /*209c*/ 	.word	0x00000000
        /*20a0*/ 	.short	0x010a
        /*20a2*/ 	.byte	0x3f
	.zero		1


	//   ....[48]....
        /*20a4*/ 	.word	0x0001bc70
        /*20a8*/ 	.word	0x00000003
        /*20ac*/ 	.word	0x00000000
        /*20b0*/ 	.short	0x010a
        /*20b2*/ 	.byte	0x3f
	.zero		1


	//   ....[49]....
        /*20b4*/ 	.word	0x0001bcc0
        /*20b8*/ 	.word	0x00000003
        /*20bc*/ 	.word	0x00000000
        /*20c0*/ 	.short	0x010a
        /*20c2*/ 	.byte	0x3f
	.zero		1


	//   ....[50]....
        /*20c4*/ 	.word	0x0001bd10
        /*20c8*/ 	.word	0x00000003
        /*20cc*/ 	.word	0x00000000
        /*20d0*/ 	.short	0x010a
        /*20d2*/ 	.byte	0x3f
	.zero		1


	//   ....[51]....
        /*20d4*/ 	.word	0x0001bd60
        /*20d8*/ 	.word	0x00000003
        /*20dc*/ 	.word	0x00000000
        /*20e0*/ 	.short	0x010a
        /*20e2*/ 	.byte	0x3f
	.zero		1


	//   ....[52]....
        /*20e4*/ 	.word	0x0001bdb0
        /*20e8*/ 	.word	0x00000003
        /*20ec*/ 	.word	0x00000000
        /*20f0*/ 	.short	0x010a
        /*20f2*/ 	.byte	0x3f
	.zero		1


	//   ....[53]....
        /*20f4*/ 	.word	0x0001be00
        /*20f8*/ 	.word	0x00000003
        /*20fc*/ 	.word	0x00000000
        /*2100*/ 	.short	0x010a
        /*2102*/ 	.byte	0x3f
	.zero		1


	//   ....[54]....
        /*2104*/ 	.word	0x0001be50
        /*2108*/ 	.word	0x00000003
        /*210c*/ 	.word	0x00000000
        /*2110*/ 	.short	0x010a
        /*2112*/ 	.byte	0x3f
	.zero		1


	//   ....[55]....
        /*2114*/ 	.word	0x0001bea0
        /*2118*/ 	.word	0x00000003
        /*211c*/ 	.word	0x00000000
        /*2120*/ 	.short	0x010a
        /*2122*/ 	.byte	0x3f
	.zero		1


	//----- nvinfo : EIATTR_NUM_MBARRIERS
	.align		4
.L_37:
        /*2124*/ 	.byte	0x03, 0x38
        /*2126*/ 	.short	0x0018


	//----- nvinfo : EIATTR_EXIT_INSTR_OFFSETS
	.align		4
        /*2128*/ 	.byte	0x04, 0x1c
        /*212a*/ 	.short	(.L_39 - .L_38)


	//   ....[0]....
.L_38:
        /*212c*/ 	.word	0x00000870


	//   ....[1]....
        /*2130*/ 	.word	0x000012a0


	//   ....[2]....
        /*2134*/ 	.word	0x00019d60


	//   ....[3]....
        /*2138*/ 	.word	0x0001a490


	//   ....[4]....
        /*213c*/ 	.word	0x0001b9c0


	//----- nvinfo : EIATTR_MAX_THREADS
	.align		4
.L_39:
        /*2140*/ 	.byte	0x04, 0x05
        /*2142*/ 	.short	(.L_41 - .L_40)
.L_40:
        /*2144*/ 	.word	0x00000180
        /*2148*/ 	.word	0x00000001
        /*214c*/ 	.word	0x00000001


	//----- nvinfo : EIATTR_CRS_STACK_SIZE
	.align		4
.L_41:
        /*2150*/ 	.byte	0x04, 0x1e
        /*2152*/ 	.short	(.L_43 - .L_42)
.L_42:
        /*2154*/ 	.word	0x00000000


	//----- nvinfo : EIATTR_CBANK_PARAM_SIZE
	.align		4
.L_43:
        /*2158*/ 	.byte	0x03, 0x19
        /*215a*/ 	.short	0x0470


	//----- nvinfo : EIATTR_PARAM_CBANK
	.align		4
        /*215c*/ 	.byte	0x04, 0x0a
        /*215e*/ 	.short	(.L_45 - .L_44)
	.align		4
.L_44:
        /*2160*/ 	.word	index@(.nv.constant0._ZN7cutlass13device_kernelINS_4gemm6kernel13GemmUniversalIN4cute5tupleIJiiiiEEENS1_10collective13CollectiveMmaINS1_34MainloopSm90TmaGmmaWarpSpecializedILi11ENS5_IJNS4_1CILi1EEESB_SB_EEENS1_35KernelTmaWarpSpecializedCooperativeEEENS5_IJNSA_ILi384EEENSA_ILi240EEENSA_ILi32EEEEEEaNS5_IJlSB_lEEEaSJ_NS4_8TiledMMAINS4_8MMA_AtomIJNS4_4SM904GMMA26MMA_64x16x32_S32S8S8_SS_TNEEEENS4_6LayoutINS5_IJNSA_ILi2EEESB_SB_EEENS5_IJSB_NSA_ILi0EEEST_EEEEENS5_IJNS4_10UnderscoreESW_SW_EEEEENS4_13SM90_TMA_LOADENS4_14ComposedLayoutINS4_7SwizzleILi1ELi4ELi3EEENS4_18smem_ptr_flag_bitsILi8EEENSQ_INS5_IJNSA_ILi8EEESH_EEENS5_IJSH_SB_EEEEEEEvNS4_8identityESZ_S19_vS1A_EENS_8epilogue10collective6detail29Sm90TmaWarpSpecializedAdapterINS1D_15DefaultEpilogueIaSJ_SJ_NS1C_6thread17LinearCombinationIaLi1EiiLNS1H_9ScaleType4KindE0ELNS_15FloatRoundStyleE2EaEENS1_15EpilogueDefaultEEEEEvvEEEEvNT_6ParamsE)
        /*2164*/ 	.short	0x0210
        /*2166*/ 	.short	0x0470


	//----- nvinfo : EIATTR_SW_WAR
	.align		4
.L_45:
        /*2168*/ 	.byte	0x04, 0x36
        /*216a*/ 	.short	(.L_47 - .L_46)
.L_46:
        /*216c*/ 	.word	0x00000008
.L_47:


//--------------------- .nv.callgraph             --------------------------
	.section	.nv.callgraph,"",@"SHT_CUDA_CALLGRAPH"
	.align	4
	.sectionentsize	8
	.align		4
        /*0000*/ 	.word	0x00000000
	.align		4
        /*0004*/ 	.word	0xffffffff
	.align		4
        /*0008*/ 	.word	index@(_ZN7cutlass13device_kernelINS_4gemm6kernel13GemmUniversalIN4cute5tupleIJiiiiEEENS1_10collective13CollectiveMmaINS1_34MainloopSm90TmaGmmaWarpSpecializedILi11ENS5_IJNS4_1CILi1EEESB_SB_EEENS1_35KernelTmaWarpSpecializedCooperativeEEENS5_IJNSA_ILi384EEENSA_ILi240EEENSA_ILi32EEEEEEaNS5_IJlSB_lEEEaSJ_NS4_8TiledMMAINS4_8MMA_AtomIJNS4_4SM904GMMA26MMA_64x16x32_S32S8S8_SS_TNEEEENS4_6LayoutINS5_IJNSA_ILi2EEESB_SB_EEENS5_IJSB_NSA_ILi0EEEST_EEEEENS5_IJNS4_10UnderscoreESW_SW_EEEEENS4_13SM90_TMA_LOADENS4_14ComposedLayoutINS4_7SwizzleILi1ELi4ELi3EEENS4_18smem_ptr_flag_bitsILi8EEENSQ_INS5_IJNSA_ILi8EEESH_EEENS5_IJSH_SB_EEEEEEEvNS4_8identityESZ_S19_vS1A_EENS_8epilogue10collective6detail29Sm90TmaWarpSpecializedAdapterINS1D_15DefaultEpilogueIaSJ_SJ_NS1C_6thread17LinearCombinationIaLi1EiiLNS1H_9ScaleType4KindE0ELNS_15FloatRoundStyleE2EaEENS1_15EpilogueDefaultEEEEEvvEEEEvNT_6ParamsE)
	.align		4
        /*000c*/ 	.word	index@(__assertfail)
	.align		4
        /*0010*/ 	.word	0x00000000
	.align		4
        /*0014*/ 	.word	0xfffffffe
	.align		4
        /*0018*/ 	.word	0x00000000
	.align		4
        /*001c*/ 	.word	0xfffffffd
	.align		4
        /*0020*/ 	.word	0x00000000
	.align		4
        /*0024*/ 	.word	0xfffffffc


//--------------------- .nv.constant4             --------------------------
	.section	.nv.constant4,"a",@progbits
	.align	8
	.align		8
.nv.constant4:
        /*0000*/ 	.dword	__assertfail
	.align		8
        /*0008*/ 	.dword	__unnamed_1
	.align		8
        /*0010*/ 	.dword	_ZN40_INTERNAL_c188f0ab_4_k_cu_59ba463f_134304cuda3std3__45__cpo5beginE
	.align		8
        /*0018*/ 	.dword	_ZN40_INTERNAL_c188f0ab_4_k_cu_59ba463f_134304cuda3std3__45__cpo3endE
	.align		8
        /*0020*/ 	.dword	_ZN40_INTERNAL_c188f0ab_4_k_cu_59ba463f_134304cuda3std3__45__cpo6cbeginE
	.align		8
        /*0028*/ 	.dword	_ZN40_INTERNAL_c188f0ab_4_k_cu_59ba463f_134304cuda3std3__45__cpo4cendE
	.align		8
        /*0030*/ 	.dword	_ZN40_INTERNAL_c188f0ab_4_k_cu_59ba463f_134304cuda3std3__442_GLOBAL__N__c188f0ab_4_k_cu_59ba463f_134306ignoreE
	.align		8
        /*0038*/ 	.dword	_ZN40_INTERNAL_c188f0ab_4_k_cu_59ba463f_134304cuda3std3__419piecewise_constructE
	.align		8
        /*0040*/ 	.dword	_ZN40_INTERNAL_c188f0ab_4_k_cu_59ba463f_134304cuda3std3__48in_placeE
	.align		8
        /*0048*/ 	.dword	_ZN40_INTERNAL_c188f0ab_4_k_cu_59ba463f_134304cuda3std6ranges3__45__cpo4swapE
	.align		8
        /*0050*/ 	.dword	_ZN40_INTERNAL_c188f0ab_4_k_cu_59ba463f_134304cuda3std6ranges3__45__cpo9iter_moveE
	.align		8
        /*0058*/ 	.dword	_ZN40_INTERNAL_c188f0ab_4_k_cu_59ba463f_134304cute7productE
	.align		8
        /*0060*/ 	.dword	_ZN40_INTERNAL_c188f0ab_4_k_cu_59ba463f_134304cute1_E
	.align		8
        /*0068*/ 	.dword	$str$22
	.align		8
        /*0070*/ 	.dword	$str$23


//--------------------- .text._ZN7cutlass13device_kernelINS_4gemm6kernel13GemmUniversalIN4cute5tupleIJiiiiEEENS1_10collective13CollectiveMmaINS1_34MainloopSm90TmaGmmaWarpSpecializedILi11ENS5_IJNS4_1CILi1EEESB_SB_EEENS1_35KernelTmaWarpSpecializedCooperativeEEENS5_IJNSA_ILi384EEENSA_ILi240EEENSA_ILi32EEEEEEaNS5_IJlSB_lEEEaSJ_NS4_8TiledMMAINS4_8MMA_AtomIJNS4_4SM904GMMA26MMA_64x16x32_S32S8S8_SS_TNEEEENS4_6LayoutINS5_IJNSA_ILi2EEESB_SB_EEENS5_IJSB_NSA_ILi0EEEST_EEEEENS5_IJNS4_10UnderscoreESW_SW_EEEEENS4_13SM90_TMA_LOADENS4_14ComposedLayoutINS4_7SwizzleILi1ELi4ELi3EEENS4_18smem_ptr_flag_bitsILi8EEENSQ_INS5_IJNSA_ILi8EEESH_EEENS5_IJSH_SB_EEEEEEEvNS4_8identityESZ_S19_vS1A_EENS_8epilogue10collective6detail29Sm90TmaWarpSpecializedAdapterINS1D_15DefaultEpilogueIaSJ_SJ_NS1C_6thread17LinearCombinationIaLi1EiiLNS1H_9ScaleType4KindE0ELNS_15FloatRoundStyleE2EaEENS1_15EpilogueDefaultEEEEEvvEEEEvNT_6ParamsE --------------------------
	.section	.text._ZN7cutlass13device_kernelINS_4gemm6kernel13GemmUniversalIN4cute5tupleIJiiiiEEENS1_10collective13CollectiveMmaINS1_34MainloopSm90TmaGmmaWarpSpecializedILi11ENS5_IJNS4_1CILi1EEESB_SB_EEENS1_35KernelTmaWarpSpecializedCooperativeEEENS5_IJNSA_ILi384EEENSA_ILi240EEENSA_ILi32EEEEEEaNS5_IJlSB_lEEEaSJ_NS4_8TiledMMAINS4_8MMA_AtomIJNS4_4SM904GMMA26MMA_64x16x32_S32S8S8_SS_TNEEEENS4_6LayoutINS5_IJNSA_ILi2EEESB_SB_EEENS5_IJSB_NSA_ILi0EEEST_EEEEENS5_IJNS4_10UnderscoreESW_SW_EEEEENS4_13SM90_TMA_LOADENS4_14ComposedLayoutINS4_7SwizzleILi1ELi4ELi3EEENS4_18smem_ptr_flag_bitsILi8EEENSQ_INS5_IJNSA_ILi8EEESH_EEENS5_IJSH_SB_EEEEEEEvNS4_8identityESZ_S19_vS1A_EENS_8epilogue10collective6detail29Sm90TmaWarpSpecializedAdapterINS1D_15DefaultEpilogueIaSJ_SJ_NS1C_6thread17LinearCombinationIaLi1EiiLNS1H_9ScaleType4KindE0ELNS_15FloatRoundStyleE2EaEENS1_15EpilogueDefaultEEEEEvvEEEEvNT_6ParamsE,"ax",@progbits
	.align	128
.text._ZN7cutlass13device_kernelINS_4gemm6kernel13GemmUniversalIN4cute5tupleIJiiiiEEENS1_10collective13CollectiveMmaINS1_34MainloopSm90TmaGmmaWarpSpecializedILi11ENS5_IJNS4_1CILi1EEESB_SB_EEENS1_35KernelTmaWarpSpecializedCooperativeEEENS5_IJNSA_ILi384EEENSA_ILi240EEENSA_ILi32EEEEEEaNS5_IJlSB_lEEEaSJ_NS4_8TiledMMAINS4_8MMA_AtomIJNS4_4SM904GMMA26MMA_64x16x32_S32S8S8_SS_TNEEEENS4_6LayoutINS5_IJNSA_ILi2EEESB_SB_EEENS5_IJSB_NSA_ILi0EEEST_EEEEENS5_IJNS4_10UnderscoreESW_SW_EEEEENS4_13SM90_TMA_LOADENS4_14ComposedLayoutINS4_7SwizzleILi1ELi4ELi3EEENS4_18smem_ptr_flag_bitsILi8EEENSQ_INS5_IJNSA_ILi8EEESH_EEENS5_IJSH_SB_EEEEEEEvNS4_8identityESZ_S19_vS1A_EENS_8epilogue10collective6detail29Sm90TmaWarpSpecializedAdapterINS1D_15DefaultEpilogueIaSJ_SJ_NS1C_6thread17LinearCombinationIaLi1EiiLNS1H_9ScaleType4KindE0ELNS_15FloatRoundStyleE2EaEENS1_15EpilogueDefaultEEEEEvvEEEEvNT_6ParamsE:
        .type           _ZN7cutlass13device_kernelINS_4gemm6kernel13GemmUniversalIN4cute5tupleIJiiiiEEENS1_10collective13CollectiveMmaINS1_34MainloopSm90TmaGmmaWarpSpecializedILi11ENS5_IJNS4_1CILi1EEESB_SB_EEENS1_35KernelTmaWarpSpecializedCooperativeEEENS5_IJNSA_ILi384EEENSA_ILi240EEENSA_ILi32EEEEEEaNS5_IJlSB_lEEEaSJ_NS4_8TiledMMAINS4_8MMA_AtomIJNS4_4SM904GMMA26MMA_64x16x32_S32S8S8_SS_TNEEEENS4_6LayoutINS5_IJNSA_ILi2EEESB_SB_EEENS5_IJSB_NSA_ILi0EEEST_EEEEENS5_IJNS4_10UnderscoreESW_SW_EEEEENS4_13SM90_TMA_LOADENS4_14ComposedLayoutINS4_7SwizzleILi1ELi4ELi3EEENS4_18smem_ptr_flag_bitsILi8EEENSQ_INS5_IJNSA_ILi8EEESH_EEENS5_IJSH_SB_EEEEEEEvNS4_8identityESZ_S19_vS1A_EENS_8epilogue10collective6detail29Sm90TmaWarpSpecializedAdapterINS1D_15DefaultEpilogueIaSJ_SJ_NS1C_6thread17LinearCombinationIaLi1EiiLNS1H_9ScaleType4KindE0ELNS_15FloatRoundStyleE2EaEENS1_15EpilogueDefaultEEEEEvvEEEEvNT_6ParamsE,@function
        .size           _ZN7cutlass13device_kernelINS_4gemm6kernel13GemmUniversalIN4cute5tupleIJiiiiEEENS1_10collective13CollectiveMmaINS1_34MainloopSm90TmaGmmaWarpSpecializedILi11ENS5_IJNS4_1CILi1EEESB_SB_EEENS1_35KernelTmaWarpSpecializedCooperativeEEENS5_IJNSA_ILi384EEENSA_ILi240EEENSA_ILi32EEEEEEaNS5_IJlSB_lEEEaSJ_NS4_8TiledMMAINS4_8MMA_AtomIJNS4_4SM904GMMA26MMA_64x16x32_S32S8S8_SS_TNEEEENS4_6LayoutINS5_IJNSA_ILi2EEESB_SB_EEENS5_IJSB_NSA_ILi0EEEST_EEEEENS5_IJNS4_10UnderscoreESW_SW_EEEEENS4_13SM90_TMA_LOADENS4_14ComposedLayoutINS4_7SwizzleILi1ELi4ELi3EEENS4_18smem_ptr_flag_bitsILi8EEENSQ_INS5_IJNSA_ILi8EEESH_EEENS5_IJSH_SB_EEEEEEEvNS4_8identityESZ_S19_vS1A_EENS_8epilogue10collective6detail29Sm90TmaWarpSpecializedAdapterINS1D_15DefaultEpilogueIaSJ_SJ_NS1C_6thread17LinearCombinationIaLi1EiiLNS1H_9ScaleType4KindE0ELNS_15FloatRoundStyleE2EaEENS1_15EpilogueDefaultEEEEEvvEEEEvNT_6ParamsE,(.L_x_113 - _ZN7cutlass13device_kernelINS_4gemm6kernel13GemmUniversalIN4cute5tupleIJiiiiEEENS1_10collective13CollectiveMmaINS1_34MainloopSm90TmaGmmaWarpSpecializedILi11ENS5_IJNS4_1CILi1EEESB_SB_EEENS1_35KernelTmaWarpSpecializedCooperativeEEENS5_IJNSA_ILi384EEENSA_ILi240EEENSA_ILi32EEEEEEaNS5_IJlSB_lEEEaSJ_NS4_8TiledMMAINS4_8MMA_AtomIJNS4_4SM904GMMA26MMA_64x16x32_S32S8S8_SS_TNEEEENS4_6LayoutINS5_IJNSA_ILi2EEESB_SB_EEENS5_IJSB_NSA_ILi0EEEST_EEEEENS5_IJNS4_10UnderscoreESW_SW_EEEEENS4_13SM90_TMA_LOADENS4_14ComposedLayoutINS4_7SwizzleILi1ELi4ELi3EEENS4_18smem_ptr_flag_bitsILi8EEENSQ_INS5_IJNSA_ILi8EEESH_EEENS5_IJSH_SB_EEEEEEEvNS4_8identityESZ_S19_vS1A_EENS_8epilogue10collective6detail29Sm90TmaWarpSpecializedAdapterINS1D_15DefaultEpilogueIaSJ_SJ_NS1C_6thread17LinearCombinationIaLi1EiiLNS1H_9ScaleType4KindE0ELNS_15FloatRoundStyleE2EaEENS1_15EpilogueDefaultEEEEEvvEEEEvNT_6ParamsE)
        .other          _ZN7cutlass13device_kernelINS_4gemm6kernel13GemmUniversalIN4cute5tupleIJiiiiEEENS1_10collective13CollectiveMmaINS1_34MainloopSm90TmaGmmaWarpSpecializedILi11ENS5_IJNS4_1CILi1EEESB_SB_EEENS1_35KernelTmaWarpSpecializedCooperativeEEENS5_IJNSA_ILi384EEENSA_ILi240EEENSA_ILi32EEEEEEaNS5_IJlSB_lEEEaSJ_NS4_8TiledMMAINS4_8MMA_AtomIJNS4_4SM904GMMA26MMA_64x16x32_S32S8S8_SS_TNEEEENS4_6LayoutINS5_IJNSA_ILi2EEESB_SB_EEENS5_IJSB_NSA_ILi0EEEST_EEEEENS5_IJNS4_10UnderscoreESW_SW_EEEEENS4_13SM90_TMA_LOADENS4_14ComposedLayoutINS4_7SwizzleILi1ELi4ELi3EEENS4_18smem_ptr_flag_bitsILi8EEENSQ_INS5_IJNSA_ILi8EEESH_EEENS5_IJSH_SB_EEEEEEEvNS4_8identityESZ_S19_vS1A_EENS_8epilogue10collective6detail29Sm90TmaWarpSpecializedAdapterINS1D_15DefaultEpilogueIaSJ_SJ_NS1C_6thread17LinearCombinationIaLi1EiiLNS1H_9ScaleType4KindE0ELNS_15FloatRoundStyleE2EaEENS1_15EpilogueDefaultEEEEEvvEEEEvNT_6ParamsE,@"STO_CUDA_ENTRY STV_DEFAULT"
_ZN7cutlass13device_kernelINS_4gemm6kernel13GemmUniversalIN4cute5tupleIJiiiiEEENS1_10collective13CollectiveMmaINS1_34MainloopSm90TmaGmmaWarpSpecializedILi11ENS5_IJNS4_1CILi1EEESB_SB_EEENS1_35KernelTmaWarpSpecializedCooperativeEEENS5_IJNSA_ILi384EEENSA_ILi240EEENSA_ILi32EEEEEEaNS5_IJlSB_lEEEaSJ_NS4_8TiledMMAINS4_8MMA_AtomIJNS4_4SM904GMMA26MMA_64x16x32_S32S8S8_SS_TNEEEENS4_6LayoutINS5_IJNSA_ILi2EEESB_SB_EEENS5_IJSB_NSA_ILi0EEEST_EEEEENS5_IJNS4_10UnderscoreESW_SW_EEEEENS4_13SM90_TMA_LOADENS4_14ComposedLayoutINS4_7SwizzleILi1ELi4ELi3EEENS4_18smem_ptr_flag_bitsILi8EEENSQ_INS5_IJNSA_ILi8EEESH_EEENS5_IJSH_SB_EEEEEEEvNS4_8identityESZ_S19_vS1A_EENS_8epilogue10collective6detail29Sm90TmaWarpSpecializedAdapterINS1D_15DefaultEpilogueIaSJ_SJ_NS1C_6thread17LinearCombinationIaLi1EiiLNS1H_9ScaleType4KindE0ELNS_15FloatRoundStyleE2EaEENS1_15EpilogueDefaultEEEEEvvEEEEvNT_6ParamsE:
[----:B------:R-:W0:Y:S02]  /*0000*/  LDC R1, c[0x0][0x28] ;  /* 0x00000a00ff017b82 */ /* 0x000e240000000800 */
[----:B0-----:R-:W-:Y:S01]  /*0010*/  VIADD R1, R1, 0xfffffae8 ;  /* 0xfffffae801017836 */ /* 0x001fe20000000000 */
[----:B------:R-:W0:Y:S01]  /*0020*/  S2R R2, SR_TID.X ;  /* 0x0000000000027919 */ /* 0x000e220000002100 */
[----:B------:R-:W-:Y:S01]  /*0030*/  ELECT P0, URZ, PT ;  /* 0x00000000003f782f */ /* 0x000fe20003800000 */
[----:B------:R-:W-:Y:S01]  /*0040*/  BSSY B0, `(.L_x_0) ;  /* 0x0000015000007945 */ /* 0x000fe20003800000 */
[--C-:B0-----:R-:W-:Y:S02]  /*0050*/  SHF.R.U32.HI R0, RZ, 0x5, R2.reuse ;  /* 0x00000005ff007819 */ /* 0x101fe40000011602 */
[----:B------:R-:W-:-:S03]  /*0060*/  SHF.R.U32.HI R2, RZ, 0x7, R2 ;  /* 0x00000007ff027819 */ /* 0x000fc60000011602 */
[----:B------:R-:W0:Y:S04]  /*0070*/  SHFL.IDX PT, R3, R0, RZ, 0x1f ;  /* 0x00001fff00037589 */ /* 0x000e2800000e0000 */
[----:B------:R-:W1:Y:S01]  /*0080*/  SHFL.IDX PT, R2, R2, RZ, 0x1f ;  /* 0x00001fff02027589 */ /* 0x000e6200000e0000 */
[----:B0-----:R-:W-:Y:S02]  /*0090*/  R2UR UR10, R3 ;  /* 0x00000000030a72ca */ /* 0x001fe400000e0000 */
[----:B-1----:R-:W-:-:S11]  /*00a0*/  R2UR UR5, R2 ;  /* 0x00000000020572ca */ /* 0x002fd600000e0000 */
[----:B------:R-:W-:Y:S02]  /*00b0*/  USHF.R.S32.HI UR4, URZ, 0x1f, UR10 ;  /* 0x0000001f3f047899 */ /* 0x000fe4000801140a */
[----:B------:R-:W-:Y:S02]  /*00c0*/  ISETP.NE.OR P0, PT, RZ, UR10, !P0 ;  /* 0x0000000aff007c0c */ /* 0x000fe4000c705670 */
[----:B------:R-:W-:-:S04]  /*00d0*/  ULEA.HI UR4, UR4, UR10, URZ, 0x2 ;  /* 0x0000000a04047291 */ /* 0x000fc8000f8f103f */
[----:B------:R-:W-:-:S04]  /*00e0*/  ULOP3.LUT UR4, UR4, 0xfffffffc, URZ, 0xc0, !UPT ;  /* 0xfffffffc04047892 */ /* 0x000fc8000f8ec03f */
[----:B------:R-:W-:-:S03]  /*00f0*/  UIADD3 UR10, UR10, -UR4, URZ ;  /* 0x800000040a0a7290 */ /* 0x000fc6000fffe03f */
[----:B------:R-:W-:Y:S09]  /*0100*/  @P0 BRA `(.L_x_1) ;  /* 0x0000000000200947 */ /* 0x000ff20003800000 */
[----:B------:R-:W-:Y:S02]  /*0110*/  ULDC.64 UR6, c[0x0][0x198] ;  /* 0x0000660000067ab9 */ /* 0x000fe40000000a00 */
[----:B------:R-:W-:Y:S02]  /*0120*/  UIADD3 UR8, UP0, UR6, 0xf0, URZ ;  /* 0x000000f006087890 */ /* 0x000fe4000ff1e03f */
[----:B------:R-:W-:Y:S02]  /*0130*/  UIADD3 UR6, UP1, UR6, 0x1f0, URZ ;  /* 0x000001f006067890 */ /* 0x000fe4000ff3e03f */
[----:B------:R-:W-:Y:S02]  /*0140*/  UIADD3.X UR9, URZ, UR7, URZ, UP0, !UPT ;  /* 0x000000073f097290 */ /* 0x000fe400087fe43f */
[----:B------:R-:W-:-:S07]  /*0150*/  UIADD3.X UR7, URZ, UR7, URZ, UP1, !UPT ;  /* 0x000000073f077290 */ /* 0x000fce0008ffe43f */
[----:B------:R0:W-:Y:S02]  /*0160*/  UTMACCTL.PF [UR8] ;  /* 0x00000000080079b9 */ /* 0x0001e40008040000 */
[----:B------:R0:W-:Y:S02]  /*0170*/  UTMACCTL.PF [UR6] ;  /* 0x00000000060079b9 */ /* 0x0001e40008040000 */
[----:B0-----:R-:W-:Y:S01]  /*0180*/  NOP ;  /* 0x0000000000007918 */ /* 0x001fe20000000000 */
.L_x_1:
[----:B------:R-:W-:Y:S05]  /*0190*/  BSYNC B0 ;  /* 0x0000000000007941 */ /* 0x000fea0003800000 */
.L_x_0:
[----:B------:R-:W0:Y:S01]  /*01a0*/  SHFL.IDX PT, R2, R0, RZ, 0x1f ;  /* 0x00001fff00027589 */ /* 0x000e2200000e0000 */
[----:B------:R-:W-:Y:S01]  /*01b0*/  UISETP.NE.AND UP0, UPT, UR10, 0x3, UPT ;  /* 0x000000030a00788c */ /* 0x000fe2000bf05270 */
[----:B------:R-:W-:Y:S01]  /*01c0*/  ISETP.NE.AND P1, PT, RZ, UR5, PT ;  /* 0x00000005ff007c0c */ /* 0x000fe2000bf25270 */
[----:B------:R-:W-:Y:S02]  /*01d0*/  UIADD3 UR18, UR5, -0x1, URZ ;  /* 0xffffffff05127890 */ /* 0x000fe4000fffe03f */
[----:B------:R-:W-:Y:S02]  /*01e0*/  UISETP.EQ.OR UP0, UPT, UR10, URZ, !UP0 ;  /* 0x0000003f0a00728c */ /* 0x000fe4000c702670 */
[----:B------:R-:W-:Y:S02]  /*01f0*/  UISETP.GE.U32.AND UP1, UPT, UR18, 0x2, UPT ;  /* 0x000000021200788c */ /* 0x000fe4000bf26070 */
[----:B------:R-:W-:-:S04]  /*0200*/  UISETP.EQ.AND UP0, UPT, UR5, URZ, UP0 ;  /* 0x0000003f0500728c */ /* 0x000fc80008702270 */
[----:B------:R-:W-:-:S04]  /*0210*/  USEL UR4, URZ, 0x1, !UP0 ;  /* 0x000000013f047887 */ /* 0x000fc8000c000000 */
[----:B------:R-:W-:Y:S01]  /*0220*/  USEL UR4, UR4, 0x2, UP1 ;  /* 0x0000000204047887 */ /* 0x000fe20008800000 */
[----:B0-----:R-:W-:-:S05]  /*0230*/  ISETP.NE.AND P0, PT, R2, RZ, PT ;  /* 0x000000ff0200720c */ /* 0x001fca0003f05270 */
[----:B------:R-:W-:-:S05]  /*0240*/  IMAD.U32 R2, RZ, RZ, UR4 ;  /* 0x00000004ff027e24 */ /* 0x000fca000f8e00ff */
[----:B------:R0:W-:Y:S03]  /*0250*/  STL [R1+0x26c], R2 ;  /* 0x00026c0201007387 */ /* 0x0001e60000100800 */
[----:B------:R-:W-:Y:S05]  /*0260*/  @P0 BRA `(.L_x_2) ;  /* 0x00000000009c0947 */ /* 0x000fea0003800000 */
[----:B------:R-:W-:Y:S01]  /*0270*/  ELECT P0, URZ, PT ;  /* 0x00000000003f782f */ /* 0x000fe20003800000 */
[----:B------:R-:W-:-:S12]  /*0280*/  BSSY B0, `(.L_x_2) ;  /* 0x0000025000007945 */ /* 0x000fd80003800000 */
[----:B------:R-:W-:Y:S05]  /*0290*/  @!P0 BRA `(.L_x_3) ;  /* 0x00000000008c8947 */ /* 0x000fea0003800000 */
[----:B------:R-:W1:Y:S01]  /*02a0*/  S2UR UR8, SR_CgaCtaId ;  /* 0x00000000000879c3 */ /* 0x000e620000008800 */
[----:B------:R-:W-:Y:S01]  /*02b0*/  UMOV UR4, 0x400 ;  /* 0x0000040000047882 */ /* 0x000fe20000000000 */
[----:B------:R-:W-:Y:S01]  /*02c0*/  UMOV UR5, 0x1 ;  /* 0x0000000100057882 */ /* 0x000fe20000000000 */
[----:B------:R-:W-:Y:S02]  /*02d0*/  UMOV UR6, 0x100 ;  /* 0x0000010000067882 */ /* 0x000fe40000000000 */
[----:B------:R-:W-:-:S04]  /*02e0*/  UIADD3 UR6, -UR6, 0x100000, URZ ;  /* 0x0010000006067890 */ /* 0x000fc8000fffe13f */
[----:B------:R-:W-:Y:S02]  /*02f0*/  USHF.L.U32 UR7, UR6, 0xb, URZ ;  /* 0x0000000b06077899 */ /* 0x000fe4000800063f */
[----:B------:R-:W-:Y:S02]  /*0300*/  USHF.L.U32 UR6, UR6, 0x1, URZ ;  /* 0x0000000106067899 */ /* 0x000fe4000800063f */
[----:B-1----:R-:W-:Y:S02]  /*0310*/  ULEA UR8, UR8, UR4, 0x18 ;  /* 0x0000000408087291 */ /* 0x002fe4000f8ec03f */
[----:B------:R-:W-:-:S04]  /*0320*/  UIADD3 UR4, -UR5, 0x100000, URZ ;  /* 0x0010000005047890 */ /* 0x000fc8000fffe13f */
[----:B------:R-:W-:Y:S02]  /*0330*/  USHF.L.U32 UR5, UR4, 0xb, URZ ;  /* 0x0000000b04057899 */ /* 0x000fe4000800063f */
[----:B------:R-:W-:Y:S01]  /*0340*/  USHF.L.U32 UR4, UR4, 0x1, URZ ;  /* 0x0000000104047899 */ /* 0x000fe2000800063f */
[----:B------:R-:W1:Y:S11]  /*0350*/  FENCE.VIEW.ASYNC.S ;  /* 0x00000000000073c6 */ /* 0x000e760000000000 */
[----:B-1----:R1:W2:Y:S01]  /*0360*/  SYNCS.EXCH.64 URZ, [UR8], UR4 ;  /* 0x00000004083f75b2 */ /* 0x0022a20008000100 */
[----:B------:R1:W3:Y:S01]  /*0370*/  SYNCS.EXCH.64 URZ, [UR8+0x58], UR6 ;  /* 0x00005806083f75b2 */ /* 0x0002e20008000100 */
[----:B------:R1:W4:Y:S01]  /*0380*/  SYNCS.EXCH.64 URZ, [UR8+0x8], UR4 ;  /* 0x00000804083f75b2 */ /* 0x0003220008000100 */
[----:B------:R1:W0:Y:S01]  /*0390*/  SYNCS.EXCH.64 URZ, [UR8+0x60], UR6 ;  /* 0x00006006083f75b2 */ /* 0x0002220008000100 */
        /* <DEDUP_REMOVED lines=17> */
[----:B------:R1:W0:Y:S02]  /*04b0*/  SYNCS.EXCH.64 URZ, [UR8+0xa8], UR6 ;  /* 0x0000a806083f75b2 */ /* 0x0002240008000100 */
[----:B-1----:R-:W-:Y:S01]  /*04c0*/  NOP ;  /* 0x0000000000007918 */ /* 0x002fe20000000000 */
.L_x_3:
[----:B------:R-:W-:Y:S05]  /*04d0*/  BSYNC B0 ;  /* 0x0000000000007941 */ /* 0x000fea0003800000 */
.L_x_2:
[----:B------:R-:W1:Y:S01]  /*04e0*/  SHFL.IDX PT, R0, R0, RZ, 0x1f ;  /* 0x00001fff00007589 */ /* 0x000e6200000e0000 */
[----:B------:R-:W-:Y:S01]  /*04f0*/  ELECT P0, URZ, PT ;  /* 0x00000000003f782f */ /* 0x000fe20003800000 */
[----:B------:R-:W5:Y:S01]  /*0500*/  S2UR UR17, SR_CTAID.Y ;  /* 0x00000000001179c3 */ /* 0x000f620000002600 */
[----:B------:R-:W-:Y:S01]  /*0510*/  ULDC UR5, c[0x0][0x65c] ;  /* 0x0001970000057ab9 */ /* 0x000fe20000000800 */
[----:B------:R-:W-:Y:S01]  /*0520*/  UMOV UR12, 0x20 ;  /* 0x00000020000c7882 */ /* 0x000fe20000000000 */
[----:B------:R-:W-:Y:S01]  /*0530*/  UISETP.NE.AND UP2, UPT, UR5, 0x1, UPT ;  /* 0x000000010500788c */ /* 0x000fe2000bf45270 */
[----:B------:R-:W-:Y:S01]  /*0540*/  NOP ;  /* 0x0000000000007918 */ /* 0x000fe20000000000 */
[----:B------:R-:W-:Y:S02]  /*0550*/  NOP ;  /* 0x0000000000007918 */ /* 0x000fe40000000000 */
[----:B------:R-:W-:Y:S01]  /*0560*/  UP2UR UR7, UPR, URZ, 0x4 ;  /* 0x000000043f077883 */ /* 0x000fe20008000000 */
[----:B------:R-:W2:Y:S01]  /*0570*/  S2UR UR4, SR_CTAID.X ;  /* 0x00000000000479c3 */ /* 0x000ea20000002500 */
[----:B------:R-:W-:-:S02]  /*0580*/  PLOP3.LUT P2, PT, PT, PT, UP2, 0x80, 0x0 ;  /* 0x000000000000781c */ /* 0x000fc40003f4f028 */
[----:B------:R-:W-:Y:S02]  /*0590*/  PLOP3.LUT P4, PT, PT, PT, UP2, 0x80, 0x0 ;  /* 0x000000000000781c */ /* 0x000fe40003f8f028 */
[----:B------:R-:W-:Y:S01]  /*05a0*/  IMAD.U32 R6, RZ, RZ, UR7 ;  /* 0x00000007ff067e24 */ /* 0x000fe2000f8e00ff */
[----:B------:R-:W-:Y:S01]  /*05b0*/  @UP2 ULDC UR14, c[0x0][0x10] ;  /* 0x00000400000e2ab9 */ /* 0x000fe20000000800 */
[----:B------:R-:W-:Y:S01]  /*05c0*/  @UP2 UMOV UR9, URZ ;  /* 0x0000003f00092c82 */ /* 0x000fe20008000000 */
[----:B------:R-:W-:Y:S01]  /*05d0*/  @!UP2 ULDC UR11, c[0x0][0xc] ;  /* 0x00000300000baab9 */ /* 0x000fe20000000800 */
[----:B------:R-:W-:Y:S01]  /*05e0*/  PLOP3.LUT P3, PT, PT, PT, UP2, 0x80, 0x0 ;  /* 0x000000000000781c */ /* 0x000fe20003f6f028 */
[----:B------:R0:W-:Y:S01]  /*05f0*/  STL [R1+0x29c], R6 ;  /* 0x00029c0601007387 */ /* 0x0001e20000100800 */
[----:B-1----:R-:W-:Y:S01]  /*0600*/  ISETP.NE.OR P0, PT, R0, RZ, !P0 ;  /* 0x000000ff0000720c */ /* 0x002fe20004705670 */
[----:B-----5:R-:W-:Y:S02]  /*0610*/  @UP2 UMOV UR7, UR17 ;  /* 0x0000001100072c82 */ /* 0x020fe40008000000 */
[----:B------:R-:W-:Y:S01]  /*0620*/  @UP2 UMOV UR8, UR7 ;  /* 0x0000000700082c82 */ /* 0x000fe20008000000 */
[----:B------:R-:W-:Y:S01]  /*0630*/  @!UP2 UMOV UR7, UR17 ;  /* 0x000000110007ac82 */ /* 0x000fe20008000000 */
[----:B--2---:R-:W-:-:S08]  /*0640*/  @UP2 UIMAD.WIDE.U32 UR14, UR4, UR14, UR8 ;  /* 0x0000000e040e22a5 */ /* 0x004fd0000f8e0008 */
[----:B------:R-:W-:Y:S01]  /*0650*/  VOTEU.ALL UP0, P0 ;  /* 0x00000000003f7886 */ /* 0x000fe20000000000 */
[----:B------:R-:W-:Y:S01]  /*0660*/  VOTEU.ALL UP1, P0 ;  /* 0x00000000003f7886 */ /* 0x000fe20000020000 */
[----:B0-----:R-:W-:-:S03]  /*0670*/  IMAD.U32 R2, RZ, RZ, UR14 ;  /* 0x0000000eff027e24 */ /* 0x001fc6000f8e00ff */
[----:B------:R-:W0:Y:S01]  /*0680*/  @!UP0 S2UR UR6, SR_CgaCtaId ;  /* 0x00000000000689c3 */ /* 0x000e220000008800 */
[----:B------:R-:W-:Y:S01]  /*0690*/  @!UP0 UMOV UR5, 0x400 ;  /* 0x0000040000058882 */ /* 0x000fe20000000000 */
[----:B------:R-:W-:-:S04]  /*06a0*/  @!UP0 UIADD3 UR12, -UR12, 0x100000, URZ ;  /* 0x001000000c0c8890 */ /* 0x000fc8000fffe13f */
[----:B------:R-:W-:Y:S02]  /*06b0*/  @!UP0 USHF.L.U32 UR13, UR12, 0xb, URZ ;  /* 0x0000000b0c0d8899 */ /* 0x000fe4000800063f */
[----:B------:R-:W-:Y:S01]  /*06c0*/  @!UP0 USHF.L.U32 UR12, UR12, 0x1, URZ ;  /* 0x000000010c0c8899 */ /* 0x000fe2000800063f */
[----:B------:R-:W-:Y:S01]  /*06d0*/  IMAD.U32 R3, RZ, RZ, UR15 ;  /* 0x0000000fff037e24 */ /* 0x000fe2000f8e00ff */
[----:B0-----:R-:W-:Y:S01]  /*06e0*/  @!UP0 ULEA UR16, UR6, UR5, 0x18 ;  /* 0x0000000506108291 */ /* 0x001fe2000f8ec03f */
[----:B------:R-:W-:Y:S01]  /*06f0*/  VOTEU.ALL UP0, P0 ;  /* 0x00000000003f7886 */ /* 0x000fe20000000000 */
[----:B------:R-:W-:Y:S01]  /*0700*/  PLOP3.LUT P0, PT, PT, PT, UP2, 0x80, 0x0 ;  /* 0x000000000000781c */ /* 0x000fe20003f0f028 */
[----:B------:R-:W-:Y:S01]  /*0710*/  UMOV UR5, URZ ;  /* 0x0000003f00057c82 */ /* 0x000fe20008000000 */
[----:B------:R-:W-:Y:S01]  /*0720*/  @UP2 UMOV UR6, URZ ;  /* 0x0000003f00062c82 */ /* 0x000fe20008000000 */
[----:B------:R-:W-:Y:S02]  /*0730*/  @!UP2 UIMAD.WIDE.U32 UR8, UR11, UR7, UR4 ;  /* 0x000000070b08a2a5 */ /* 0x000fe4000f8e0004 */
[----:B------:R-:W-:-:S04]  /*0740*/  @UP2 UIADD3 UR6, UR15, UR6, URZ ;  /* 0x000000060f062290 */ /* 0x000fc8000fffe03f */
[----:B------:R-:W-:Y:S01]  /*0750*/  IMAD.U32 R5, RZ, RZ, UR9 ;  /* 0x00000009ff057e24 */ /* 0x000fe2000f8e00ff */
[----:B------:R-:W0:Y:S02]  /*0760*/  FENCE.VIEW.ASYNC.S ;  /* 0x00000000000073c6 */ /* 0x000e240000000000 */
[----:B0-----:R0:W3:Y:S01]  /*0770*/  @!UP0 SYNCS.EXCH.64 URZ, [UR16+0xc0], UR12 ;  /* 0x0000c00c103f85b2 */ /* 0x0010e20008000100 */
[----:B------:R-:W-:Y:S02]  /*0780*/  @P2 IMAD.U32 R7, RZ, RZ, UR6 ;  /* 0x00000006ff072e24 */ /* 0x000fe4000f8e00ff */
[----:B------:R-:W-:Y:S02]  /*0790*/  @P0 IMAD.MOV.U32 R8, RZ, RZ, R2 ;  /* 0x000000ffff080224 */ /* 0x000fe400078e0002 */
[----:B------:R-:W-:Y:S02]  /*07a0*/  IMAD.U32 R2, RZ, RZ, UR8 ;  /* 0x00000008ff027e24 */ /* 0x000fe4000f8e00ff */
[----:B------:R-:W-:-:S02]  /*07b0*/  @!P4 IMAD.MOV.U32 R7, RZ, RZ, R5 ;  /* 0x000000ffff07c224 */ /* 0x000fc400078e0005 */
[----:B------:R-:W-:Y:S02]  /*07c0*/  @!P3 IMAD.MOV.U32 R8, RZ, RZ, R2 ;  /* 0x000000ffff08b224 */ /* 0x000fe400078e0002 */
[----:B------:R-:W-:Y:S01]  /*07d0*/  IMAD.U32 R3, RZ, RZ, UR9 ;  /* 0x00000009ff037e24 */ /* 0x000fe2000f8e00ff */
[----:B------:R0:W-:Y:S01]  /*07e0*/  STL [R1+0x284], R7 ;  /* 0x0002840701007387 */ /* 0x0001e20000100800 */
[----:B------:R-:W-:-:S03]  /*07f0*/  IMAD.U32 R4, RZ, RZ, UR8 ;  /* 0x00000008ff047e24 */ /* 0x000fc6000f8e00ff */
[----:B------:R0:W-:Y:S01]  /*0800*/  STL [R1+0x288], R8 ;  /* 0x0002880801007387 */ /* 0x0001e20000100800 */
[----:B------:R0:W3:Y:S01]  /*0810*/  @!UP1 SYNCS.EXCH.64 URZ, [UR16+0xc8], UR12 ;  /* 0x0000c80c103f95b2 */ /* 0x0000e20008000100 */
[----:B------:R-:W-:Y:S01]  /*0820*/  NOP ;  /* 0x0000000000007918 */ /* 0x000fe20000000000 */
[----:B---34-:R-:W-:Y:S06]  /*0830*/  BAR.SYNC.DEFER_BLOCKING 0x0 ;  /* 0x0000000000007b1d */ /* 0x018fec0000010000 */
[----:B------:R-:W-:Y:S05]  /*0840*/  @!P1 BRA `(.L_x_4) ;  /* 0x0000019400489947 */ /* 0x000fea0003800000 */
[----:B------:R-:W-:-:S06]  /*0850*/  UISETP.GT.U32.AND UP0, UPT, UR18, 0x1, UPT ;  /* 0x000000011200788c */ /* 0x000fcc000bf04070 */
[----:B------:R-:W-:-:S13]  /*0860*/  PLOP3.LUT P0, PT, PT, PT, UP0, 0x80, 0x0 ;  /* 0x000000000000781c */ /* 0x000fda0003f0f008 */
[----:B0-----:R-:W-:Y:S05]  /*0870*/  @P0 EXIT ;  /* 0x000000000000094d */ /* 0x001fea0003800000 */
[----:B------:R-:W-:Y:S01]  /*0880*/  UMOV UR6, 0xffffffff ;  /* 0xffffffff00067882 */ /* 0x000fe20000000000 */
[----:B------:R-:W-:Y:S01]  /*0890*/  ULDC.64 UR8, c[0x0][0x650] ;  /* 0x0001940000087ab9 */ /* 0x000fe20000000a00 */
[----:B------:R-:W-:Y:S01]  /*08a0*/  IMAD.U32 R2, RZ, RZ, UR6 ;  /* 0x00000006ff027e24 */ /* 0x000fe2000f8e00ff */
[----:B------:R-:W-:Y:S01]  /*08b0*/  ISETP.GE.U32.AND P0, PT, R8, UR8, PT ;  /* 0x0000000808007c0c */ /* 0x000fe2000bf06070 */
[----:B------:R-:W-:Y:S01]  /*08c0*/  UMOV UR8, 0xffffffff ;  /* 0xffffffff00087882 */ /* 0x000fe20000000000 */
[----:B------:R-:W-:Y:S01]  /*08d0*/  IMAD.U32 R3, RZ, RZ, UR6 ;  /* 0x00000006ff037e24 */ /* 0x000fe2000f8e00ff */
[----:B------:R-:W-:Y:S01]  /*08e0*/  PRMT R0, RZ, 0x7610, R0 ;  /* 0x00007610ff007816 */ /* 0x000fe20000000000 */
[----:B------:R0:W-:Y:S01]  /*08f0*/  STL [R1+0x270], R2 ;  /* 0x0002700201007387 */ /* 0x0001e20000100800 */
[----:B------:R-:W-:Y:S01]  /*0900*/  ISETP.GE.U32.AND.EX P0, PT, R7, UR9, PT, P0 ;  /* 0x0000000907007c0c */ /* 0x000fe2000bf06100 */
[----:B0-----:R-:W-:-:S05]  /*0910*/  IMAD.U32 R2, RZ, RZ, UR8 ;  /* 0x00000008ff027e24 */ /* 0x001fca000f8e00ff */
[----:B------:R0:W-:Y:S04]  /*0920*/  STL [R1+0x268], R2 ;  /* 0x0002680201007387 */ /* 0x0001e80000100800 */
[----:B------:R0:W-:Y:S03]  /*0930*/  STL [R1+0x28c], R3 ;  /* 0x00028c0301007387 */ /* 0x0001e60000100800 */
[----:B------:R-:W-:Y:S05]  /*0940*/  @P0 BRA `(.L_x_5) ;  /* 0x00000004009c0947 */ /* 0x000fea0003800000 */
[----:B------:R-:W-:Y:S01]  /*0950*/  I2FP.F32.U32 R0, UR4 ;  /* 0x0000000400007c45 */ /* 0x000fe20008201000 */
[----:B------:R-:W-:Y:S01]  /*0960*/  ULDC.64 UR16, c[0x0][0x628] ;  /* 0x00018a0000107ab9 */ /* 0x000fe20000000a00 */
[----:B------:R-:W-:Y:S01]  /*0970*/  ULDC UR6, c[0x0][0x150] ;  /* 0x0000540000067ab9 */ /* 0x000fe20000000800 */
[----:B------:R-:W-:Y:S01]  /*0980*/  ISETP.NE.U32.AND P0, PT, RZ, UR16, PT ;  /* 0x00000010ff007c0c */ /* 0x000fe2000bf05070 */
[----:B------:R-:W-:Y:S01]  /*0990*/  ULDC UR15, c[0x0][0x630] ;  /* 0x00018c00000f7ab9 */ /* 0x000fe20000000800 */
[----:B------:R-:W-:Y:S01]  /*09a0*/  FMUL R0, R0, UR6 ;  /* 0x0000000600007c20 */ /* 0x000fe20008400000 */
[----:B------:R-:W-:Y:S01]  /*09b0*/  R2UR UR18, R8 ;  /* 0x00000000081272ca */ /* 0x000fe200000e0000 */
[----:B------:R-:W-:Y:S01]  /*09c0*/  ULDC UR20, c[0x0][0x154] ;  /* 0x0000550000147ab9 */ /* 0x000fe20000000800 */
[----:B------:R-:W-:Y:S01]  /*09d0*/  ISETP.NE.AND.EX P0, PT, RZ, UR17, PT, P0 ;  /* 0x00000011ff007c0c */ /* 0x000fe2000bf05300 */
[----:B0-----:R0:W1:Y:S01]  /*09e0*/  F2I.U32.TRUNC.NTZ R2, R0 ;  /* 0x0000000000027305 */ /* 0x001062000020f000 */
[----:B------:R-:W-:-:S02]  /*09f0*/  R2UR UR19, R7 ;  /* 0x00000000071372ca */ /* 0x000fc400000e0000 */
[----:B------:R-:W-:Y:S02]  /*0a00*/  R2UR UR8, R8 ;  /* 0x00000000080872ca */ /* 0x000fe400000e0000 */
[----:B------:R-:W-:-:S07]  /*0a10*/  R2UR UR9, R7 ;  /* 0x00000000070972ca */ /* 0x000fce00000e0000 */
[----:B0-----:R-:W-:Y:S08]  /*0a20*/  @!P0 BRA `(.L_x_6) ;  /* 0x0000000000308947 */ /* 0x001ff00003800000 */
[----:B------:R-:W-:Y:S01]  /*0a30*/  R2UR UR8, R8 ;  /* 0x00000000080872ca */ /* 0x000fe200000e0000 */
[----:B------:R-:W-:Y:S01]  /*0a40*/  ULDC UR6, c[0x0][0x634] ;  /* 0x00018d0000067ab9 */ /* 0x000fe20000000800 */
[----:B------:R-:W-:-:S11]  /*0a50*/  R2UR UR14, R7 ;  /* 0x00000000070e72ca */ /* 0x000fd600000e0000 */
[----:B------:R-:W-:-:S04]  /*0a60*/  UIADD3 UR6, UP0, UR8, UR6, URZ ;  /* 0x0000000608067290 */ /* 0x000fc8000ff1e03f */
[----:B------:R-:W-:-:S04]  /*0a70*/  UIADD3.X UR14, URZ, UR14, URZ, UP0, !UPT ;  /* 0x0000000e3f0e7290 */ /* 0x000fc800087fe43f */
[----:B------:R-:W-:-:S04]  /*0a80*/  UIMAD.WIDE.U32 UR8, UR14, UR16, URZ ;  /* 0x000000100e0872a5 */ /* 0x000fc8000f8e003f */
[----:B------:R-:W-:Y:S02]  /*0a90*/  UIMAD.WIDE.U32 UR10, UP0, UR6, UR17, UR8 ;  /* 0x00000011060a72a5 */ /* 0x000fe4000f800008 */
[----:B------:R-:W-:Y:S02]  /*0aa0*/  UIMAD.WIDE.U32 UR8, UR6, UR16, URZ ;  /* 0x00000010060872a5 */ /* 0x000fe4000f8e003f */
[----:B------:R-:W-:Y:S02]  /*0ab0*/  UIADD3.X UR13, URZ, URZ, URZ, UP0, !UPT ;  /* 0x0000003f3f0d7290 */ /* 0x000fe400087fe43f */
[----:B------:R-:W-:Y:S01]  /*0ac0*/  UIADD3 URZ, UP0, UR9, UR10, URZ ;  /* 0x0000000a093f7290 */ /* 0x000fe2000ff1e03f */
[----:B------:R-:W-:-:S03]  /*0ad0*/  UMOV UR12, UR11 ;  /* 0x0000000b000c7c82 */ /* 0x000fc60008000000 */
[----:B------:R-:W-:-:S12]  /*0ae0*/  UIMAD.WIDE.U32.X UR8, UR14, UR17, UR12, UP0 ;  /* 0x000000110e0872a5 */ /* 0x000fd800080e040c */
.L_x_6:
[----:B------:R-:W-:Y:S01]  /*0af0*/  USHF.R.U64 UR5, UR8, UR15, UR9 ;  /* 0x0000000f08057299 */ /* 0x000fe20008001209 */
[----:B------:R-:W-:Y:S01]  /*0b00*/  I2FP.F32.U32 R0, UR7 ;  /* 0x0000000700007c45 */ /* 0x000fe20008201000 */
[----:B------:R-:W-:Y:S01]  /*0b10*/  USHF.R.U32.HI UR6, URZ, UR15, UR9 ;  /* 0x0000000f3f067299 */ /* 0x000fe20008011609 */
[----:B-1----:R-:W-:Y:S01]  /*0b20*/  R2UR UR12, R2 ;  /* 0x00000000020c72ca */ /* 0x002fe200000e0000 */
[----:B------:R-:W-:Y:S02]  /*0b30*/  UIADD3 UR15, UP0, URZ, -UR5, URZ ;  /* 0x800000053f0f7290 */ /* 0x000fe4000ff1e03f */
[----:B------:R-:W-:Y:S01]  /*0b40*/  FMUL R0, R0, UR20 ;  /* 0x0000001400007c20 */ /* 0x000fe20008400000 */
[----:B------:R-:W-:Y:S01]  /*0b50*/  ULDC.64 UR8, c[0x0][0x620] ;  /* 0x0001880000087ab9 */ /* 0x000fe20000000a00 */
[----:B------:R-:W-:Y:S01]  /*0b60*/  UIADD3.X UR6, URZ, ~UR6, URZ, UP0, !UPT ;  /* 0x800000063f067290 */ /* 0x000fe200087fe43f */
[----:B------:R-:W-:Y:S01]  /*0b70*/  UMOV UR10, UR18 ;  /* 0x00000012000a7c82 */ /* 0x000fe20008000000 */
[----:B------:R-:W-:-:S02]  /*0b80*/  UMOV UR11, UR19 ;  /* 0x00000013000b7c82 */ /* 0x000fc40008000000 */
[----:B------:R-:W-:Y:S01]  /*0b90*/  UIMAD UR6, UR6, UR8, URZ ;  /* 0x00000008060672a4 */ /* 0x000fe2000f8e023f */
[----:B------:R-:W0:Y:S01]  /*0ba0*/  F2I.U32.TRUNC.NTZ R0, R0 ;  /* 0x0000000000007305 */ /* 0x000e22000020f000 */
[----:B------:R-:W-:Y:S02]  /*0bb0*/  UIMAD.WIDE.U32 UR10, UR15, UR8, UR10 ;  /* 0x000000080f0a72a5 */ /* 0x000fe4000f8e000a */
[----:B------:R-:W-:Y:S01]  /*0bc0*/  UIMAD UR15, UR15, UR9, UR6 ;  /* 0x000000090f0f72a4 */ /* 0x000fe2000f8e0206 */
[----:B------:R-:W-:Y:S01]  /*0bd0*/  ULDC UR22, c[0x0][0x658] ;  /* 0x0001960000167ab9 */ /* 0x000fe20000000800 */
[----:B------:R-:W-:Y:S02]  /*0be0*/  UMOV UR20, 0xffffffff ;  /* 0xffffffff00147882 */ /* 0x000fe40000000000 */
[----:B------:R-:W-:Y:S01]  /*0bf0*/  UIADD3 UR15, UR11, UR15, URZ ;  /* 0x0000000f0b0f7290 */ /* 0x000fe2000fffe03f */
[----:B------:R-:W-:Y:S01]  /*0c00*/  ULDC UR16, c[0x0][0x618] ;  /* 0x0001860000107ab9 */ /* 0x000fe20000000800 */
[----:B------:R-:W-:Y:S01]  /*0c10*/  ULDC.64 UR8, c[0x0][0x640] ;  /* 0x0001900000087ab9 */ /* 0x000fe20000000a00 */
[----:B------:R-:W-:Y:S01]  /*0c20*/  USHF.L.U32 UR11, UR20, UR22, URZ ;  /* 0x00000016140b7299 */ /* 0x000fe2000800063f */
[----:B------:R-:W-:Y:S01]  /*0c30*/  ISETP.NE.U32.AND P0, PT, RZ, UR8, PT ;  /* 0x00000008ff007c0c */ /* 0x000fe2000bf05070 */
[----:B------:R-:W-:-:S02]  /*0c40*/  USHF.R.U64 UR20, UR10, UR16, UR15 ;  /* 0x000000100a147299 */ /* 0x000fc4000800120f */
[----:B------:R-:W-:Y:S01]  /*0c50*/  USHF.R.U32.HI UR10, URZ, UR16, UR15 ;  /* 0x000000103f0a7299 */ /* 0x000fe2000801160f */
[----:B0-----:R-:W-:Y:S01]  /*0c60*/  R2UR UR14, R0 ;  /* 0x00000000000e72ca */ /* 0x001fe200000e0000 */
[----:B------:R-:W-:Y:S01]  /*0c70*/  ULDC UR18, c[0x0][0x608] ;  /* 0x0001820000127ab9 */ /* 0x000fe20000000800 */
[----:B------:R-:W-:Y:S01]  /*0c80*/  ISETP.NE.AND.EX P0, PT, RZ, UR9, PT, P0 ;  /* 0x00000009ff007c0c */ /* 0x000fe2000bf05300 */
[----:B------:R-:W-:Y:S02]  /*0c90*/  USHF.R.U64 UR24, UR20, UR18, UR10 ;  /* 0x0000001214187299 */ /* 0x000fe4000800120a */
[----:B------:R-:W-:Y:S01]  /*0ca0*/  USHF.R.U32.HI UR10, URZ, UR18, UR10 ;  /* 0x000000123f0a7299 */ /* 0x000fe2000801160a */
[----:B------:R-:W-:Y:S01]  /*0cb0*/  UMOV UR17, 0x1 ;  /* 0x0000000100117882 */ /* 0x000fe20000000000 */
[----:B------:R-:W-:Y:S02]  /*0cc0*/  UIADD3 UR12, -UR12, URZ, URZ ;  /* 0x0000003f0c0c7290 */ /* 0x000fe4000fffe13f */
[----:B------:R-:W-:-:S02]  /*0cd0*/  USHF.R.U64 UR25, UR24, UR22, UR10 ;  /* 0x0000001618197299 */ /* 0x000fc4000800120a */
[----:B------:R-:W-:Y:S01]  /*0ce0*/  USHF.L.U32 UR16, UR17, UR22, URZ ;  /* 0x0000001611107299 */ /* 0x000fe2000800063f */
[----:B------:R-:W-:Y:S01]  /*0cf0*/  ULDC UR13, c[0x0][0x144] ;  /* 0x00005100000d7ab9 */ /* 0x000fe20000000800 */
[----:B------:R-:W-:Y:S01]  /*0d00*/  ULDC UR6, c[0x0][0x600] ;  /* 0x0001800000067ab9 */ /* 0x000fe20000000800 */
[----:B------:R-:W-:Y:S02]  /*0d10*/  ULOP3.LUT UR17, URZ, UR11, URZ, 0x33, !UPT ;  /* 0x0000000b3f117292 */ /* 0x000fe4000f8e333f */
[----:B------:R-:W-:Y:S02]  /*0d20*/  USHF.R.U32.HI UR11, URZ, UR22, UR10 ;  /* 0x000000163f0b7299 */ /* 0x000fe4000801160a */
[----:B------:R-:W-:Y:S02]  /*0d30*/  UIADD3 UR19, UR6, -0x1, URZ ;  /* 0xffffffff06137890 */ /* 0x000fe4000fffe03f */
[----:B------:R-:W-:Y:S02]  /*0d40*/  UIADD3 UR21, -UR14, URZ, URZ ;  /* 0x0000003f0e157290 */ /* 0x000fe4000fffe13f */
[----:B------:R-:W-:Y:S01]  /*0d50*/  UIMAD UR4, UR13, UR12, UR4 ;  /* 0x0000000c0d0472a4 */ /* 0x000fe2000f8e0204 */
[----:B------:R-:W-:Y:S01]  /*0d60*/  ULDC UR26, c[0x0][0x148] ;  /* 0x00005200001a7ab9 */ /* 0x000fe20000000800 */
[----:B------:R-:W-:Y:S01]  /*0d70*/  ULDC UR22, c[0x0][0x648] ;  /* 0x0001920000167ab9 */ /* 0x000fe20000000800 */
[----:B------:R-:W-:Y:S01]  /*0d80*/  ULDC UR23, c[0x0][0x638] ;  /* 0x00018e0000177ab9 */ /* 0x000fe20000000800 */
[----:B------:R-:W-:Y:S01]  /*0d90*/  UMOV UR10, UR25 ;  /* 0x00000019000a7c82 */ /* 0x000fe20008000000 */
[----:B------:R-:W-:Y:S07]  /*0da0*/  @!P0 BRA `(.L_x_7) ;  /* 0x0000000000308947 */ /* 0x000fee0003800000 */
[----:B------:R-:W-:Y:S02]  /*0db0*/  ULDC UR14, c[0x0][0x64c] ;  /* 0x00019300000e7ab9 */ /* 0x000fe40000000800 */
        /* <DEDUP_REMOVED lines=8> */
[----:B------:R-:W-:-:S07]  /*0e40*/  UIMAD.WIDE.U32.X UR8, UR18, UR9, UR14, UP0 ;  /* 0x00000009120872a5 */ /* 0x000fce00080e040e */
[----:B------:R-:W-:Y:S01]  /*0e50*/  UMOV UR10, UR8 ;  /* 0x00000008000a7c82 */ /* 0x000fe20008000000 */
[----:B------:R-:W-:-:S05]  /*0e60*/  UMOV UR11, UR9 ;  /* 0x00000009000b7c82 */ /* 0x000fca0008000000 */
.L_x_7:
[----:B------:R-:W-:Y:S01]  /*0e70*/  R2UR UR8, R6 ;  /* 0x00000000060872ca */ /* 0x000fe200000e0000 */
[----:B------:R-:W-:Y:S01]  /*0e80*/  ULOP3.LUT UR17, UR24, UR17, URZ, 0xc0, !UPT ;  /* 0x0000001118117292 */ /* 0x000fe2000f8ec03f */
[----:B------:R-:W-:Y:S01]  /*0e90*/  IMAD.MOV.U32 R0, RZ, RZ, 0x1 ;  /* 0x00000001ff007424 */ /* 0x000fe200078e00ff */
[----:B------:R-:W-:-:S10]  /*0ea0*/  ULOP3.LUT UR19, UR20, UR19, URZ, 0xc0, !UPT ;  /* 0x0000001314137292 */ /* 0x000fd4000f8ec03f */
[----:B------:R-:W-:Y:S02]  /*0eb0*/  UISETP.NE.AND UP0, UPT, UR8, URZ, UPT ;  /* 0x0000003f0800728c */ /* 0x000fe4000bf05270 */
[----:B------:R-:W-:-:S04]  /*0ec0*/  USHF.R.U64 UR8, UR10, UR22, UR11 ;  /* 0x000000160a087299 */ /* 0x000fc8000800120b */
[----:B------:R-:W-:-:S05]  /*0ed0*/  UIMAD UR16, UR16, UR8, UR17 ;  /* 0x00000008101072a4 */ /* 0x000fca000f8e0211 */
[----:B------:R-:W-:Y:S02]  /*0ee0*/  @UP0 UIMAD UR4, UR26, UR21, UR7 ;  /* 0x000000151a0402a4 */ /* 0x000fe4000f8e0207 */
[----:B------:R-:W-:-:S03]  /*0ef0*/  UIADD3 UR7, -UR8, URZ, URZ ;  /* 0x0000003f08077290 */ /* 0x000fc6000fffe13f */
[----:B------:R-:W-:Y:S01]  /*0f00*/  ULDC UR8, c[0x0][0x610] ;  /* 0x0001840000087ab9 */ /* 0x000fe20000000800 */
[----:B------:R-:W-:Y:S02]  /*0f10*/  UIMAD UR7, UR7, UR23, UR25 ;  /* 0x00000017070772a4 */ /* 0x000fe4000f8e0219 */
[----:B------:R-:W-:Y:S02]  /*0f20*/  UIMAD UR4, UR16, UR8, UR4 ;  /* 0x00000008100472a4 */ /* 0x000fe4000f8e0204 */
[----:B------:R-:W-:-:S04]  /*0f30*/  UIMAD UR7, UR7, UR6, UR19 ;  /* 0x00000006070772a4 */ /* 0x000fc8000f8e0213 */
[----:B------:R-:W-:Y:S02]  /*0f40*/  USEL UR6, UR7, UR4, !UP0 ;  /* 0x0000000407067287 */ /* 0x000fe4000c000000 */
[----:B------:R-:W-:-:S04]  /*0f50*/  USEL UR4, UR4, UR7, !UP0 ;  /* 0x0000000704047287 */ /* 0x000fc8000c000000 */
[----:B------:R-:W-:Y:S02]  /*0f60*/  IMAD.U32 R2, RZ, RZ, UR6 ;  /* 0x00000006ff027e24 */ /* 0x000fe4000f8e00ff */
[----:B------:R-:W-:-:S03]  /*0f70*/  IMAD.U32 R3, RZ, RZ, UR4 ;  /* 0x00000004ff037e24 */ /* 0x000fc6000f8e00ff */
[----:B------:R0:W-:Y:S04]  /*0f80*/  STL [R1+0x268], R2 ;  /* 0x0002680201007387 */ /* 0x0001e80000100800 */
[----:B------:R1:W-:Y:S01]  /*0f90*/  STL [R1+0x270], R3 ;  /* 0x0002700301007387 */ /* 0x0003e20000100800 */
[----:B0-----:R-:W-:-:S05]  /*0fa0*/  IMAD.U32 R2, RZ, RZ, UR5 ;  /* 0x00000005ff027e24 */ /* 0x001fca000f8e00ff */
[----:B------:R1:W-:Y:S02]  /*0fb0*/  STL [R1+0x28c], R2 ;  /* 0x00028c0201007387 */ /* 0x0003e40000100800 */
.L_x_5:
[----:B------:R-:W-:-:S08]  /*0fc0*/  NOP ;  /* 0x0000000000007918 */ /* 0x000fd00000000000 */
[----:B------:R-:W2:Y:S02]  /*0fd0*/  USETMAXREG.TRY_ALLOC.CTAPOOL UP0, 0xf0 ;  /* 0x000000f0000079c8 */ /* 0x000ea40008000600 */
[----:B--2---:R-:W-:-:S13]  /*0fe0*/  PLOP3.LUT P0, PT, PT, PT, UP0, 0x80, 0x0 ;  /* 0x000000000000781c */ /* 0x004fda0003f0f008 */
[----:B------:R-:W-:Y:S05]  /*0ff0*/  @!P0 BRA `(.L_x_5) ;  /* 0xfffffffc00f08947 */ /* 0x000fea000383ffff */
[----:B------:R-:W-:Y:S01]  /*1000*/  ULDC.64 UR4, c[0x0][0x598] ;  /* 0x0001660000047ab9 */ /* 0x000fe20000000a00 */
[----:B------:R-:W-:Y:S01]  /*1010*/  ULDC.64 UR60, c[0x0][0x208] ;  /* 0x00008200003c7ab9 */ /* 0x000fe20000000a00 */
[----:B------:R-:W-:-:S04]  /*1020*/  ISETP.NE.U32.AND P0, PT, RZ, UR4, PT ;  /* 0x00000004ff007c0c */ /* 0x000fc8000bf05070 */
[----:B------:R-:W-:-:S13]  /*1030*/  ISETP.NE.AND.EX P0, PT, RZ, UR5, PT, P0 ;  /* 0x00000005ff007c0c */ /* 0x000fda000bf05300 */
[----:B------:R-:W-:Y:S05]  /*1040*/  @!P0 BRA `(.L_x_8) ;  /* 0x00000000001c8947 */ /* 0x000fea0003800000 */
[----:B01----:R-:W0:Y:S02]  /*1050*/  LDC.64 R2, c[0x0][0x598] ;  /* 0x00016600ff027b82 */ /* 0x003e240000000a00 */
[----:B0-----:R-:W2:Y:S02]  /*1060*/  LDG.E.64 R2, desc[UR60][R2.64] ;  /* 0x0000003c02027981 */ /* 0x001ea4000c1e1b00 */
[----:B--2---:R-:W-:-:S04]  /*1070*/  ISETP.NE.U32.AND P0, PT, R2, RZ, PT ;  /* 0x000000ff0200720c */ /* 0x004fc80003f05070 */
[----:B------:R-:W-:-:S13]  /*1080*/  ISETP.NE.AND.EX P0, PT, R3, RZ, PT, P0 ;  /* 0x000000ff0300720c */ /* 0x000fda0003f05300 */
[----:B------:R-:W-:Y:S05]  /*1090*/  @!P0 BRA `(.L_x_8) ;  /* 0x0000000000088947 */ /* 0x000fea0003800000 */
[----:B------:R0:W5:Y:S01]  /*10a0*/  LD.E R17, desc[UR60][R2.64] ;  /* 0x0000003c02117980 */ /* 0x000162000c101900 */
[----:B------:R-:W-:Y:S05]  /*10b0*/  BRA `(.L_x_9) ;  /* 0x0000000000247947 */ /* 0x000fea0003800000 */
.L_x_8:
[----:B------:R-:W-:Y:S02]  /*10c0*/  ULDC.64 UR4, c[0x0][0x588] ;  /* 0x0001620000047ab9 */ /* 0x000fe40000000a00 */
[----:B------:R-:W-:-:S04]  /*10d0*/  ISETP.NE.U32.AND P0, PT, RZ, UR4, PT ;  /* 0x00000004ff007c0c */ /* 0x000fc8000bf05070 */
[----:B------:R-:W-:-:S13]  /*10e0*/  ISETP.NE.AND.EX P0, PT, RZ, UR5, PT, P0 ;  /* 0x00000005ff007c0c */ /* 0x000fda000bf05300 */
[----:B------:R-:W-:Y:S05]  /*10f0*/  @!P0 BRA `(.L_x_10) ;  /* 0x00000000000c8947 */ /* 0x000fea0003800000 */
[----:B01----:R-:W0:Y:S02]  /*1100*/  LDC.64 R2, c[0x0][0x588] ;  /* 0x00016200ff027b82 */ /* 0x003e240000000a00 */
[----:B0-----:R1:W5:Y:S01]  /*1110*/  LDG.E R17, desc[UR60][R2.64] ;  /* 0x0000003c02117981 */ /* 0x001362000c1e1900 */
[----:B------:R-:W-:Y:S05]  /*1120*/  BRA `(.L_x_9) ;  /* 0x0000000000087947 */ /* 0x000fea0003800000 */
.L_x_10:
[----:B------:R-:W-:Y:S02]  /*1130*/  ULDC UR4, c[0x0][0x580] ;  /* 0x0001600000047ab9 */ /* 0x000fe40000000800 */
[----:B------:R-:W-:-:S07]  /*1140*/  IMAD.U32 R17, RZ, RZ, UR4 ;  /* 0x00000004ff117e24 */ /* 0x000fce000f8e00ff */
.L_x_9:
[----:B------:R-:W-:Y:S02]  /*1150*/  ULDC.64 UR4, c[0x0][0x5a0] ;  /* 0x0001680000047ab9 */ /* 0x000fe40000000a00 */
        /* <DEDUP_REMOVED lines=10> */
.L_x_11:
[----:B------:R-:W-:Y:S02]  /*1200*/  ULDC.64 UR4, c[0x0][0x590] ;  /* 0x0001640000047ab9 */ /* 0x000fe40000000a00 */
[----:B------:R-:W-:-:S04]  /*1210*/  ISETP.NE.U32.AND P0, PT, RZ, UR4, PT ;  /* 0x00000004ff007c0c */ /* 0x000fc8000bf05070 */
[----:B------:R-:W-:-:S13]  /*1220*/  ISETP.NE.AND.EX P0, PT, RZ, UR5, PT, P0 ;  /* 0x00000005ff007c0c */ /* 0x000fda000bf05300 */
[----:B------:R-:W-:Y:S05]  /*1230*/  @!P0 BRA `(.L_x_13) ;  /* 0x00000000000c8947 */ /* 0x000fea0003800000 */
[----:B------:R-:W2:Y:S02]  /*1240*/  LDC.64 R18, c[0x0][0x590] ;  /* 0x00016400ff127b82 */ /* 0x000ea40000000a00 */
[----:B--2---:R2:W5:Y:S01]  /*1250*/  LDG.E R18, desc[UR60][R18.64] ;  /* 0x0000003c12127981 */ /* 0x004562000c1e1900 */
[----:B------:R-:W-:Y:S05]  /*1260*/  BRA `(.L_x_12) ;  /* 0x0000000000087947 */ /* 0x000fea0003800000 */
.L_x_13:
[----:B------:R-:W-:Y:S02]  /*1270*/  ULDC UR4, c[0x0][0x584] ;  /* 0x0001610000047ab9 */ /* 0x000fe40000000800 */
[----:B------:R-:W-:-:S07]  /*1280*/  IMAD.U32 R18, RZ, RZ, UR4 ;  /* 0x00000004ff127e24 */ /* 0x000fce000f8e00ff */
.L_x_12:
[----:B------:R-:W-:-:S13]  /*1290*/  LOP3.LUT P0, RZ, R0, 0xff, RZ, 0xc0, !PT ;  /* 0x000000ff00ff7812 */ /* 0x000fda000780c0ff */
[----:B------:R-:W-:Y:S05]  /*12a0*/  @!P0 EXIT ;  /* 0x000000000000894d */ /* 0x000fea0003800000 */
[----:B01----:R-:W0:Y:S01]  /*12b0*/  LDC.64 R2, c[0x0][0x5c8] ;  /* 0x00017200ff027b82 */ /* 0x003e220000000a00 */
[----:B------:R-:W-:Y:S02]  /*12c0*/  ULDC UR4, c[0x0][0x28c] ;  /* 0x0000a30000047ab9 */ /* 0x000fe40000000800 */
[----:B------:R-:W-:-:S04]  /*12d0*/  UIADD3 UR4, UR4, 0x1f, URZ ;  /* 0x0000001f04047890 */ /* 0x000fc8000fffe03f */
[----:B------:R-:W-:-:S04]  /*12e0*/  USHF.R.S32.HI UR5, URZ, 0x1f, UR4 ;  /* 0x0000001f3f057899 */ /* 0x000fc80008011404 */
[----:B------:R-:W-:-:S04]  /*12f0*/  ULEA.HI UR5, UR5, UR4, URZ, 0x5 ;  /* 0x0000000405057291 */ /* 0x000fc8000f8f283f */
[----:B------:R-:W-:-:S03]  /*1300*/  USHF.R.S32.HI UR4, URZ, 0x5, UR5 ;  /* 0x000000053f047899 */ /* 0x000fc60008011405 */
[----:B------:R-:W-:-:S03]  /*1310*/  UMOV UR5, URZ ;  /* 0x0000003f00057c82 */ /* 0x000fc60008000000 */
[----:B------:R-:W-:Y:S01]  /*1320*/  IMAD.U32 R0, RZ, RZ, UR4 ;  /* 0x00000004ff007e24 */ /* 0x000fe2000f8e00ff */
[----:B------:R-:W-:Y:S01]  /*1330*/  UMOV UR4, URZ ;  /* 0x0000003f00047c82 */ /* 0x000fe20008000000 */
[C-C-:B0-----:R-:W-:Y:S01]  /*1340*/  SHF.L.U64.HI R237, R2.reuse, 0x7, R3.reuse ;  /* 0x0000000702ed7819 */ /* 0x141fe20000010203 */
[C---:B------:R-:W-:Y:S01]  /*1350*/  IMAD.SHL.U32 R236, R2.reuse, 0x80, RZ ;  /* 0x0000008002ec7824 */ /* 0x040fe200078e00ff */
[C-C-:B--2---:R-:W-:Y:S01]  /*1360*/  SHF.L.U64.HI R19, R2.reuse, 0x3, R3.reuse ;  /* 0x0000000302137819 */ /* 0x144fe20000010203 */
[C---:B------:R-:W-:Y:S01]  /*1370*/  IMAD.SHL.U32 R23, R2.reuse, 0x8, RZ ;  /* 0x0000000802177824 */ /* 0x040fe200078e00ff */
[----:B------:R-:W-:-:S05]  /*1380*/  SHF.L.U64.HI R3, R2, 0x8, R3 ;  /* 0x0000000802037819 */ /* 0x000fca0000010203 */
[----:B------:R-:W-:Y:S04]  /*1390*/  STL [R1+0x260], R3 ;  /* 0x0002600301007387 */ /* 0x000fe80000100800 */
[----:B------:R0:W-:Y:S02]  /*13a0*/  STL [R1+0x298], R0 ;  /* 0x0002980001007387 */ /* 0x0001e40000100800 */
[----:B0-----:R-:W-:Y:S02]  /*13b0*/  IMAD.SHL.U32 R0, R2, 0x100, RZ ;  /* 0x0000010002007824 */ /* 0x001fe400078e00ff */
[----:B------:R-:W-:-:S03]  /*13c0*/  IMAD.U32 R2, RZ, RZ, UR4 ;  /* 0x00000004ff027e24 */ /* 0x000fc6000f8e00ff */
[----:B------:R0:W-:Y:S02]  /*13d0*/  STL [R1+0x264], R0 ;  /* 0x0002640001007387 */ /* 0x0001e40000100800 */
[----:B0-----:R-:W-:-:S05]  /*13e0*/  IMAD.U32 R0, RZ, RZ, UR5 ;  /* 0x00000005ff007e24 */ /* 0x001fca000f8e00ff */
[----:B------:R0:W-:Y:S04]  /*13f0*/  STL [R1+0x294], R0 ;  /* 0x0002940001007387 */ /* 0x0001e80000100800 */
[----:B------:R0:W-:Y:S02]  /*1400*/  STL [R1+0x290], R2 ;  /* 0x0002900201007387 */ /* 0x0001e40000100800 */
.L_x_63:
[----:B0--3--:R-:W0:Y:S01]  /*1410*/  S2R R0, SR_TID.X ;  /* 0x0000000000007919 */ /* 0x009e220000002100 */
[----:B-1----:R-:W1:Y:S01]  /*1420*/  S2UR UR6, SR_CgaCtaId ;  /* 0x00000000000679c3 */ /* 0x002e620000008800 */
[----:B------:R-:W-:Y:S02]  /*1430*/  UMOV UR36, 0x400 ;  /* 0x0000040000247882 */ /* 0x000fe40000000000 */
[----:B-1----:R-:W-:Y:S01]  /*1440*/  ULEA UR36, UR6, UR36, 0x18 ;  /* 0x0000002406247291 */ /* 0x002fe2000f8ec03f */
[----:B0-----:R-:W-:-:S04]  /*1450*/  LOP3.LUT R0, R0, 0x80, RZ, 0xc0, !PT ;  /* 0x0000008000007812 */ /* 0x001fc800078ec0ff */
[----:B------:R-:W-:-:S06]  /*1460*/  SHF.R.U32.HI R0, RZ, 0x7, R0 ;  /* 0x00000007ff007819 */ /* 0x000fcc0000011600 */
[----:B------:R-:W0:Y:S02]  /*1470*/  SHFL.IDX PT, R0, R0, RZ, 0x1f ;  /* 0x00001fff00007589 */ /* 0x000e2400000e0000 */
[----:B0-----:R-:W-:-:S13]  /*1480*/  R2UR UR4, R0 ;  /* 0x00000000000472ca */ /* 0x001fda00000e0000 */
[----:B------:R-:W-:-:S04]  /*1490*/  ULEA.HI UR5, UR4, UR4, URZ, 0x1 ;  /* 0x0000000404057291 */ /* 0x000fc8000f8f083f */
[----:B------:R-:W-:-:S04]  /*14a0*/  ULOP3.LUT UR5, UR5, 0x1ffffe, URZ, 0xc0, !UPT ;  /* 0x001ffffe05057892 */ /* 0x000fc8000f8ec03f */
[----:B------:R-:W-:-:S03]  /*14b0*/  UIADD3 UR5, UR4, -UR5, URZ ;  /* 0x8000000504057290 */ /* 0x000fc6000fffe03f */
[----:B------:R-:W-:Y:S01]  /*14c0*/  ULDC UR4, c[0x0][0x28c] ;  /* 0x0000a30000047ab9 */ /* 0x000fe20000000800 */
[----:B------:R-:W-:Y:S01]  /*14d0*/  ULEA UR5, UR5, UR36, 0xb ;  /* 0x0000002405057291 */ /* 0x000fe2000f8e583f */
[----:B------:R-:W-:-:S03]  /*14e0*/  ISETP.LT.AND P0, PT, RZ, UR4, PT ;  /* 0x00000004ff007c0c */ /* 0x000fc6000bf01270 */
[----:B------:R-:W-:-:S04]  /*14f0*/  UIADD3 UR5, UR5, 0x180, URZ ;  /* 0x0000018005057890 */ /* 0x000fc8000fffe03f */
[----:B------:R-:W-:-:S04]  /*1500*/  USHF.R.U32.HI UR5, URZ, 0x4, UR5 ;  /* 0x000000043f057899 */ /* 0x000fc80008011605 */
[----:B------:R-:W-:Y:S02]  /*1510*/  ULOP3.LUT UR37, UR5, 0x3fff, URZ, 0xc0, !UPT ;  /* 0x00003fff05257892 */ /* 0x000fe4000f8ec03f */
[----:B--2--5:R-:W-:Y:S10]  /*1520*/  @P0 BRA `(.L_x_14) ;  /* 0x0000000000400947 */ /* 0x024ff40003800000 */
[----:B------:R-:W-:Y:S01]  /*1530*/  MOV R0, 0x0 ;  /* 0x0000000000007802 */ /* 0x000fe20000000f00 */
[----:B------:R-:W-:Y:S01]  /*1540*/  ULDC.64 UR4, c[0x4][0x68] ;  /* 0x01001a0000047ab9 */ /* 0x000fe20000000a00 */
[----:B------:R-:W-:Y:S01]  /*1550*/  ULDC.64 UR6, c[0x4][0x8] ;  /* 0x0100020000067ab9 */ /* 0x000fe20000000a00 */
[----:B------:R-:W-:Y:S01]  /*1560*/  IMAD.U32 R4, RZ, RZ, UR4 ;  /* 0x00000004ff047e24 */ /* 0x000fe2000f8e00ff */
[----:B------:R0:W1:Y:S01]  /*1570*/  LDC.64 R2, c[0x4][R0] ;  /* 0x0100000000027b82 */ /* 0x0000620000000a00 */
[----:B------:R-:W-:Y:S01]  /*1580*/  IMAD.U32 R5, RZ, RZ, UR5 ;  /* 0x00000005ff057e24 */ /* 0x000fe2000f8e00ff */
[----:B------:R-:W-:Y:S01]  /*1590*/  ULDC.64 UR4, c[0x4][0x70] ;  /* 0x01001c0000047ab9 */ /* 0x000fe20000000a00 */
[----:B------:R-:W-:Y:S02]  /*15a0*/  IMAD.U32 R10, RZ, RZ, UR6 ;  /* 0x00000006ff0a7e24 */ /* 0x000fe4000f8e00ff */
[----:B------:R-:W-:Y:S02]  /*15b0*/  IMAD.U32 R6, RZ, RZ, UR4 ;  /* 0x00000004ff067e24 */ /* 0x000fe4000f8e00ff */
[----:B------:R-:W-:-:S02]  /*15c0*/  IMAD.U32 R7, RZ, RZ, UR5 ;  /* 0x00000005ff077e24 */ /* 0x000fc4000f8e00ff */
[----:B------:R-:W-:Y:S02]  /*15d0*/  IMAD.U32 R11, RZ, RZ, UR7 ;  /* 0x00000007ff0b7e24 */ /* 0x000fe4000f8e00ff */
[----:B------:R-:W-:Y:S02]  /*15e0*/  IMAD.MOV.U32 R8, RZ, RZ, 0x1e1 ;  /* 0x000001e1ff087424 */ /* 0x000fe400078e00ff */
[----:B------:R-:W-:Y:S02]  /*15f0*/  IMAD.MOV.U32 R12, RZ, RZ, 0x1 ;  /* 0x00000001ff0c7424 */ /* 0x000fe400078e00ff */
[----:B0-----:R-:W-:-:S07]  /*1600*/  IMAD.MOV.U32 R13, RZ, RZ, RZ ;  /* 0x000000ffff0d7224 */ /* 0x001fce00078e00ff */
[----:B------:R-:W-:-:S07]  /*1610*/  LEPC R20, `(.L_x_14) ;  /* 0x000000001014794e */ /* 0x000fce0000000000 */
[----:B-1---5:R-:W-:Y:S05]  /*1620*/  CALL.ABS.NOINC R2 ;  /* 0x0000000002007343 */ /* 0x022fea0003c00000 */
.L_x_14:
[----:B------:R-:W2:Y:S02]  /*1630*/  LDL R2, [R1+0x26c] ;  /* 0x00026c0001027983 */ /* 0x000ea40000100800 */
[----:B--2---:R-:W-:-:S13]  /*1640*/  R2UR UR4, R2 ;  /* 0x00000000020472ca */ /* 0x004fda00000e0000 */
[----:B------:R-:W-:-:S06]  /*1650*/  ULOP3.LUT UR4, UR4, 0x1, URZ, 0xfc, !UPT ;  /* 0x0000000104047892 */ /* 0x000fcc000f8efc3f */
[----:B------:R-:W-:-:S05]  /*1660*/  IMAD.U32 R0, RZ, RZ, UR4 ;  /* 0x00000004ff007e24 */ /* 0x000fca000f8e00ff */
[----:B------:R-:W-:-:S13]  /*1670*/  ISETP.NE.AND P0, PT, R0, 0x3, PT ;  /* 0x000000030000780c */ /* 0x000fda0003f05270 */
[----:B------:R-:W-:Y:S05]  /*1680*/  @!P0 BRA `(.L_x_15) ;  /* 0x0000000000048947 */ /* 0x000fea0003800000 */
[----:B------:R-:W-:Y:S01]  /*1690*/  BPT.TRAP 0x1 ;  /* 0x000000040000795c */ /* 0x000fe20000300000 */
.L_x_15:
[----:B------:R-:W2:Y:S04]  /*16a0*/  LDL R2, [R1+0x290] ;  /* 0x0002900001027983 */ /* 0x000ea80000100800 */
[----:B------:R-:W3:Y:S01]  /*16b0*/  LDL R0, [R1+0x294] ;  /* 0x0002940001007983 */ /* 0x000ee20000100800 */
[----:B--2---:R-:W-:Y:S02]  /*16c0*/  R2UR UR5, R2 ;  /* 0x00000000020572ca */ /* 0x004fe400000e0000 */
[----:B---3--:R-:W-:-:S11]  /*16d0*/  R2UR UR4, R0 ;  /* 0x00000000000472ca */ /* 0x008fd600000e0000 */
[----:B------:R-:W-:Y:S02]  /*16e0*/  IMAD.U32 R3, RZ, RZ, UR5 ;  /* 0x00000005ff037e24 */ /* 0x000fe4000f8e00ff */
[----:B------:R-:W-:-:S03]  /*16f0*/  IMAD.U32 R0, RZ, RZ, UR4 ;  /* 0x00000004ff007e24 */ /* 0x000fc6000f8e00ff */
[----:B------:R-:W-:Y:S02]  /*1700*/  LEA R3, R3, UR36, 0x3 ;  /* 0x0000002403037c11 */ /* 0x000fe4000f8e18ff */
[----:B------:R-:W-:-:S04]  /*1710*/  SHF.L.U32 R0, R0, 0x1f, RZ ;  /* 0x0000001f00007819 */ /* 0x000fc800000006ff */
[----:B------:R0:W1:Y:S01]  /*1720*/  SYNCS.PHASECHK.TRANS64.TRYWAIT P1, [R3+URZ], R0 ;  /* 0x00000000030075a7 */ /* 0x000062000802017f */
[----:B------:R-:W-:Y:S05]  /*1730*/  @!P0 BRA `(.L_x_16) ;  /* 0x0000000000048947 */ /* 0x000fea0003800000 */
[----:B------:R-:W-:Y:S01]  /*1740*/  BPT.TRAP 0x1 ;  /* 0x000000040000795c */ /* 0x000fe20000300000 */
.L_x_16:
[----:B-1----:R-:W-:Y:S05]  /*1750*/  @P1 BRA `(.L_x_17) ;  /* 0x0000000000081947 */ /* 0x002fea0003800000 */
[----:B------:R-:W1:Y:S02]  /*1760*/  SYNCS.PHASECHK.TRANS64.TRYWAIT P1, [R3+URZ], R0 ;  /* 0x00000000030075a7 */ /* 0x000e64000802017f */
[----:B-1----:R-:W-:Y:S05]  /*1770*/  @!P1 BRA `(.L_x_18) ;  /* 0x000001a000949947 */ /* 0x002fea0003800000 */
.L_x_17:
[----:B------:R-:W2:Y:S02]  /*1780*/  LDL R2, [R1+0x298] ;  /* 0x0002980001027983 */ /* 0x000ea40000100800 */
[----:B--2---:R-:W-:-:S13]  /*1790*/  R2UR UR5, R2 ;  /* 0x00000000020572ca */ /* 0x004fda00000e0000 */
[----:B------:R-:W-:-:S04]  /*17a0*/  UISETP.LT.AND UP0, UPT, UR5, 0x1, UPT ;  /* 0x000000010500788c */ /* 0x000fc8000bf01270 */
[----:B------:R-:W-:-:S06]  /*17b0*/  USEL UR4, UR5, 0x1, UP0 ;  /* 0x0000000105047887 */ /* 0x000fcc0008000000 */
[----:B01----:R-:W-:-:S05]  /*17c0*/  IMAD.U32 R3, RZ, RZ, UR4 ;  /* 0x00000004ff037e24 */ /* 0x003fca000f8e00ff */
[----:B------:R-:W-:Y:S01]  /*17d0*/  IADD3 R3, -R3, UR5, RZ ;  /* 0x0000000503037c10 */ /* 0x000fe2000fffe1ff */
[----:B------:R-:W-:Y:S05]  /*17e0*/  WARPSYNC.ALL ;  /* 0x0000000000007948 */ /* 0x000fea0003800000 */
[----:B------:R-:W-:Y:S01]  /*17f0*/  ISETP.GE.AND P1, PT, R3, 0x1, PT ;  /* 0x000000010300780c */ /* 0x000fe20003f26270 */
[----:B------:R-:W2:Y:S01]  /*1800*/  LDL R2, [R1+0x290] ;  /* 0x0002900001027983 */ /* 0x000ea20000100800 */
[----:B------:R-:W-:Y:S01]  /*1810*/  UIADD3 UR36, UR36, 0x21180, URZ ;  /* 0x0002118024247890 */ /* 0x000fe2000fffe03f */
[----:B------:R-:W-:Y:S01]  /*1820*/  WARPGROUP.ARRIVE ;  /* 0x00000000000079c5 */ /* 0x000fe20000000000 */
[----:B------:R-:W-:-:S02]  /*1830*/  ULOP3.LUT UR5, UR37, 0x10000, URZ, 0xfc, !UPT ;  /* 0x0001000025057892 */ /* 0x000fc4000f8efc3f */
[----:B------:R-:W-:Y:S01]  /*1840*/  USHF.R.U32.HI UR36, URZ, 0x4, UR36 ;  /* 0x000000043f247899 */ /* 0x000fe20008011624 */
[----:B------:R-:W-:Y:S01]  /*1850*/  UMOV UR53, 0xc0000010 ;  /* 0xc000001000357882 */ /* 0x000fe20000000000 */
[----:B------:R-:W-:Y:S02]  /*1860*/  UMOV UR55, 0xc0000010 ;  /* 0xc000001000377882 */ /* 0x000fe40000000000 */
[----:B------:R-:W-:Y:S01]  /*1870*/  ULOP3.LUT UR36, UR36, 0x3fff, URZ, 0xc0, !UPT ;  /* 0x00003fff24247892 */ /* 0x000fe2000f8ec03f */
[----:B------:R-:W-:Y:S01]  /*1880*/  IMAD.U32 R8, RZ, RZ, UR5 ;  /* 0x00000005ff087e24 */ /* 0x000fe2000f8e00ff */
[----:B------:R-:W-:Y:S01]  /*1890*/  UMOV UR21, UR53 ;  /* 0x0000003500157c82 */ /* 0x000fe20008000000 */
[----:B------:R-:W-:Y:S01]  /*18a0*/  UMOV UR23, 0xc0000010 ;  /* 0xc000001000177882 */ /* 0x000fe20000000000 */
        /* <DEDUP_REMOVED lines=21> */
[----:B------:R-:W-:Y:S01]  /*1a00*/  UMOV UR57, UR23 ;  /* 0x0000001700397c82 */ /* 0x000fe20008000000 */
[----:B--2---:R-:W-:-:S13]  /*1a10*/  R2UR UR4, R2 ;  /* 0x00000000020472ca */ /* 0x004fda00000e0000 */
[----:B------:R-:W-:Y:S02]  /*1a20*/  UIMAD UR52, UR4, 0x300, UR5 ;  /* 0x00000300043478a4 */ /* 0x000fe4000f8e0205 */
[----:B------:R-:W-:-:S04]  /*1a30*/  ULOP3.LUT UR5, UR36, 0x10000, URZ, 0xfc, !UPT ;  /* 0x0001000024057892 */ /* 0x000fc8000f8efc3f */
[----:B------:R-:W-:Y:S01]  /*1a40*/  UIMAD UR6, UR4, 0x1e0, UR5 ;  /* 0x000001e0040678a4 */ /* 0x000fe2000f8e0205 */
[----:B------:R-:W-:Y:S01]  /*1a50*/  UMOV UR20, UR52 ;  /* 0x0000003400147c82 */ /* 0x000fe20008000000 */
[----:B------:R-:W-:Y:S02]  /*1a60*/  UMOV UR12, UR52 ;  /* 0x00000034000c7c82 */ /* 0x000fe40008000000 */
[----:B------:R-:W-:Y:S01]  /*1a70*/  UIADD3 UR7, UR6, 0x20, URZ ;  /* 0x0000002006077890 */ /* 0x000fe2000fffe03f */
[----:B------:R-:W-:Y:S01]  /*1a80*/  IMAD.U32 R9, RZ, RZ, UR5 ;  /* 0x00000005ff097e24 */ /* 0x000fe2000f8e00ff */
[----:B------:R-:W-:Y:S02]  /*1a90*/  UIADD3 UR10, UR6, 0x40, URZ ;  /* 0x00000040060a7890 */ /* 0x000fe4000fffe03f */
[----:B------:R-:W-:Y:S01]  /*1aa0*/  UMOV UR54, UR6 ;  /* 0x0000000600367c82 */ /* 0x000fe20008000000 */
[----:B------:R-:W-:Y:S01]  /*1ab0*/  UIADD3 UR50, UR6, 0x60, URZ ;  /* 0x0000006006327890 */ /* 0x000fe2000fffe03f */
[----:B------:R-:W-:Y:S01]  /*1ac0*/  IGMMA.64x16x32.S8.S8 R24, gdesc[UR52], RZ, !UPT, gsb0 ;  /* 0x00600000341879f1 */ /* 0x000fe2000c0410ff */
[----:B------:R-:W-:Y:S01]  /*1ad0*/  UMOV UR22, UR7 ;  /* 0x0000000700167c82 */ /* 0x000fe20008000000 */
[----:B------:R-:W-:Y:S01]  /*1ae0*/  UMOV UR48, UR52 ;  /* 0x0000003400307c82 */ /* 0x000fe20008000000 */
[----:B------:R-:W-:Y:S01]  /*1af0*/  UMOV UR14, UR10 ;  /* 0x0000000a000e7c82 */ /* 0x000fe20008000000 */
[----:B------:R-:W-:Y:S01]  /*1b00*/  UIADD3 UR46, UR6, 0x80, URZ ;  /* 0x00000080062e7890 */ /* 0x000fe2000fffe03f */
        /* <DEDUP_REMOVED lines=15> */
[----:B------:R-:W-:Y:S01]  /*1c00*/  UMOV UR56, UR22 ;  /* 0x0000001600387c82 */ /* 0x000fe20008000000 */
[----:B------:R-:W-:Y:S01]  /*1c10*/  UMOV UR58, UR14 ;  /* 0x0000000e003a7c82 */ /* 0x000fe20008000000 */
[----:B------:R-:W-:Y:S01]  /*1c20*/  UMOV UR4, UR52 ;  /* 0x0000003400047c82 */ /* 0x000fe20008000000 */
[----:B------:R-:W-:Y:S01]  /*1c30*/  UMOV UR5, UR53 ;  /* 0x0000003500057c82 */ /* 0x000fe20008000000 */
[----:B------:R-:W-:Y:S01]  /*1c40*/  UMOV UR7, 0xc0000010 ;  /* 0xc000001000077882 */ /* 0x000fe20000000000 */
[----:B------:R-:W-:-:S02]  /*1c50*/  WARPGROUP.DEPBAR.LE gsb0, 0x0 ;  /* 0x00008000000079c5 */ /* 0x000fc40000010000 */
[----:B------:R-:W-:Y:S04]  /*1c60*/  STL.64 [R1+0x240], R24 ;  /* 0x0002401801007387 */ /* 0x000fe80000100a00 */
[----:B------:R-:W-:Y:S04]  /*1c70*/  STL.64 [R1+0x248], R26 ;  /* 0x0002481a01007387 */ /* 0x000fe80000100a00 */
[----:B------:R-:W-:Y:S04]  /*1c80*/  STL.64 [R1+0x250], R28 ;  /* 0x0002501c01007387 */ /* 0x000fe80000100a00 */
[----:B------:R0:W-:Y:S02]  /*1c90*/  STL.64 [R1+0x258], R30 ;  /* 0x0002581e01007387 */ /* 0x0001e40000100a00 */
[----:B0-----:R-:W-:-:S06]  /*1ca0*/  WARPGROUP.ARRIVE ;  /* 0x00000000000079c5 */ /* 0x001fcc0000000000 */
[----:B------:R-:W-:Y:S01]  /*1cb0*/  IGMMA.64x16x32.S8.S8 R24, gdesc[UR20], RZ, !UPT, gsb0 ;  /* 0x00600000141879f1 */ /* 0x000fe2000c0410ff */
[----:B------:R-:W-:Y:S01]  /*1cc0*/  UIADD3 UR22, UR6, 0x1c0, URZ ;  /* 0x000001c006167890 */ /* 0x000fe2000fffe03f */
[----:B------:R-:W-:Y:S01]  /*1cd0*/  UMOV UR20, UR52 ;  /* 0x0000003400147c82 */ /* 0x000fe20008000000 */
[----:B------:R-:W-:Y:S01]  /*1ce0*/  UMOV UR21, UR53 ;  /* 0x0000003500157c82 */ /* 0x000fe20008000000 */
[----:B------:R-:W-:Y:S01]  /*1cf0*/  UMOV UR23, 0xc0000010 ;  /* 0xc000001000177882 */ /* 0x000fe20000000000 */
[----:B------:R-:W-:Y:S02]  /*1d00*/  WARPGROUP.DEPBAR.LE gsb0, 0x0 ;  /* 0x00008000000079c5 */ /* 0x000fe40000010000 */
[----:B------:R-:W-:Y:S04]  /*1d10*/  STL.64 [R1+0x1e0], R24 ;  /* 0x0001e01801007387 */ /* 0x000fe80000100a00 */
[----:B------:R-:W-:Y:S04]  /*1d20*/  STL.64 [R1+0x1e8], R26 ;  /* 0x0001e81a01007387 */ /* 0x000fe80000100a00 */
[----:B------:R-:W-:Y:S04]  /*1d30*/  STL.64 [R1+0x1f0], R28 ;  /* 0x0001f01c01007387 */ /* 0x000fe80000100a00 */
[----:B------:R0:W-:Y:S02]  /*1d40*/  STL.64 [R1+0x1f8], R30 ;  /* 0x0001f81e01007387 */ /* 0x0001e40000100a00 */
[----:B0-----:R-:W-:-:S06]  /*1d50*/  WARPGROUP.ARRIVE ;  /* 0x00000000000079c5 */ /* 0x001fcc0000000000 */
[----:B------:R-:W-:Y:S01]  /*1d60*/  IGMMA.64x16x32.S8.S8 R24, gdesc[UR12], RZ, !UPT, gsb0 ;  /* 0x006000000c1879f1 */ /* 0x000fe2000c0410ff */
[----:B------:R-:W-:Y:S02]  /*1d70*/  UIADD3 UR12, UR6, 0x180, URZ ;  /* 0x00000180060c7890 */ /* 0x000fe4000fffe03f */
[----:B------:R-:W-:Y:S01]  /*1d80*/  UIADD3 UR14, UR6, 0x1a0, URZ ;  /* 0x000001a0060e7890 */ /* 0x000fe2000fffe03f */
[----:B------:R-:W-:Y:S01]  /*1d90*/  UMOV UR13, UR53 ;  /* 0x00000035000d7c82 */ /* 0x000fe20008000000 */
[----:B------:R-:W-:-:S03]  /*1da0*/  UMOV UR15, 0xc0000010 ;  /* 0xc0000010000f7882 */ /* 0x000fc60000000000 */
[----:B------:R-:W-:Y:S01]  /*1db0*/  UMOV UR6, UR12 ;  /* 0x0000000c00067c82 */ /* 0x000fe20008000000 */
[----:B------:R-:W-:Y:S01]  /*1dc0*/  UMOV UR12, UR52 ;  /* 0x00000034000c7c82 */ /* 0x000fe20008000000 */
[----:B------:R-:W-:Y:S02]  /*1dd0*/  WARPGROUP.DEPBAR.LE gsb0, 0x0 ;  /* 0x00008000000079c5 */ /* 0x000fe40000010000 */
[----:B------:R-:W-:Y:S04]  /*1de0*/  STL.64 [R1+0x180], R24 ;  /* 0x0001801801007387 */ /* 0x000fe80000100a00 */
[----:B------:R-:W-:Y:S04]  /*1df0*/  STL.64 [R1+0x188], R26 ;  /* 0x0001881a01007387 */ /* 0x000fe80000100a00 */
[----:B------:R-:W-:Y:S04]  /*1e00*/  STL.64 [R1+0x190], R28 ;  /* 0x0001901c01007387 */ /* 0x000fe80000100a00 */
[----:B------:R0:W-:Y:S02]  /*1e10*/  STL.64 [R1+0x198], R30 ;  /* 0x0001981e01007387 */ /* 0x0001e40000100a00 */
[----:B0-----:R-:W-:-:S06]  /*1e20*/  WARPGROUP.ARRIVE ;  /* 0x00000000000079c5 */ /* 0x001fcc0000000000 */
[----:B------:R-:W-:Y:S03]  /*1e30*/  IGMMA.64x16x32.S8.S8 R24, gdesc[UR48], RZ, !UPT, gsb0 ;  /* 0x00600000301879f1 */ /* 0x000fe6000c0410ff */
        /* <DEDUP_REMOVED lines=22> */
[----:B------:R-:W-:Y:S01]  /*1fa0*/  WARPGROUP.ARRIVE ;  /* 0x00000000000079c5 */ /* 0x000fe20000000000 */
[----:B------:R-:W-:Y:S04]  /*1fb0*/  STL.64 [R1], R24 ;  /* 0x0000001801007387 */ /* 0x000fe80000100a00 */
[----:B------:R-:W-:Y:S01]  /*1fc0*/  STL.64 [R1+0x8], R26 ;  /* 0x0000081a01007387 */ /* 0x000fe20000100a00 */
[----:B------:R-:W-:Y:S03]  /*1fd0*/  IGMMA.64x16x32.S8.S8 R208, gdesc[UR32], RZ, !UPT, gsb0 ;  /* 0x0060000020d079f1 */ /* 0x000fe6000c0410ff */
[----:B------:R-:W-:Y:S04]  /*1fe0*/  STL.64 [R1+0x10], R28 ;  /* 0x0000101c01007387 */ /* 0x000fe80000100a00 */
[----:B------:R0:W-:Y:S01]  /*1ff0*/  STL.64 [R1+0x18], R30 ;  /* 0x0000181e01007387 */ /* 0x0001e20000100a00 */
[----:B------:R-:W-:-:S02]  /*2000*/  WARPGROUP.DEPBAR.LE gsb0, 0x0 ;  /* 0x00008000000079c5 */ /* 0x000fc40000010000 */
[----:B------:R-:W-:-:S06]  /*2010*/  WARPGROUP.ARRIVE ;  /* 0x00000000000079c5 */ /* 0x000fcc0000000000 */
[----:B------:R-:W-:Y:S03]  /*2020*/  IGMMA.64x16x32.S8.S8 R184, gdesc[UR28], RZ, !UPT, gsb0 ;  /* 0x006000001cb879f1 */ /* 0x000fe6000c0410ff */
[----:B------:R-:W-:Y:S02]  /*2030*/  WARPGROUP.DEPBAR.LE gsb0, 0x0 ;  /* 0x00008000000079c5 */ /* 0x000fe40000010000 */
        /* <DEDUP_REMOVED lines=10> */
[----:B------:R-:W-:Y:S01]  /*20e0*/  IGMMA.64x16x32.S8.S8 R88, gdesc[UR4], RZ, !UPT, gsb0 ;  /* 0x00600000045879f1 */ /* 0x000fe2000c0410ff */
[----:B------:R-:W-:Y:S02]  /*20f0*/  UIADD3 UR4, UR52, 0x100, URZ ;  /* 0x0000010034047890 */ /* 0x000fe4000fffe03f */
[----:B------:R-:W-:Y:S02]  /*2100*/  WARPGROUP.DEPBAR.LE gsb0, 0x0 ;  /* 0x00008000000079c5 */ /* 0x000fe40000010000 */
[----:B------:R-:W-:-:S06]  /*2110*/  WARPGROUP.ARRIVE ;  /* 0x00000000000079c5 */ /* 0x000fcc0000000000 */
[----:B------:R-:W-:Y:S03]  /*2120*/  IGMMA.64x16x32.S8.S8 R64, gdesc[UR12], RZ, !UPT, gsb0 ;  /* 0x006000000c4079f1 */ /* 0x000fe6000c0410ff */
[----:B------:R-:W-:Y:S02]  /*2130*/  WARPGROUP.DEPBAR.LE gsb0, 0x0 ;  /* 0x00008000000079c5 */ /* 0x000fe40000010000 */
[----:B------:R-:W-:-:S06]  /*2140*/  WARPGROUP.ARRIVE ;  /* 0x00000000000079c5 */ /* 0x000fcc0000000000 */
[----:B------:R-:W-:Y:S01]  /*2150*/  IGMMA.64x16x32.S8.S8 R40, gdesc[UR20], RZ, !UPT, gsb0 ;  /* 0x00600000142879f1 */ /* 0x000fe2000c0410ff */
[----:B------:R-:W-:Y:S01]  /*2160*/  UMOV UR20, UR4 ;  /* 0x0000000400147c82 */ /* 0x000fe20008000000 */
[----:B------:R-:W-:Y:S01]  /*2170*/  UMOV UR21, 0xc0000010 ;  /* 0xc000001000157882 */ /* 0x000fe20000000000 */
[----:B------:R-:W-:Y:S01]  /*2180*/  UMOV UR12, UR20 ;  /* 0x00000014000c7c82 */ /* 0x000fe20008000000 */
        /* <DEDUP_REMOVED lines=22> */
[----:B------:R-:W-:-:S02]  /*22f0*/  WARPGROUP.DEPBAR.LE gsb0, 0x0 ;  /* 0x00008000000079c5 */ /* 0x000fc40000010000 */
[----:B------:R-:W-:-:S06]  /*2300*/  WARPGROUP.ARRIVE ;  /* 0x00000000000079c5 */ /* 0x000fcc0000000000 */
[----:B------:R-:W-:Y:S03]  /*2310*/  IGMMA.64x16x32.S8.S8 R32, gdesc[UR20], RZ, !UPT, gsb0 ;  /* 0x00600000142079f1 */ /* 0x000fe6000c0410ff */
[----:B------:R-:W-:Y:S02]  /*2320*/  WARPGROUP.DEPBAR.LE gsb0, 0x0 ;  /* 0x00008000000079c5 */ /* 0x000fe40000010000 */
[----:B------:R-:W-:-:S06]  /*2330*/  WARPGROUP.ARRIVE ;  /* 0x00000000000079c5 */ /* 0x000fcc0000000000 */
[----:B------:R-:W-:Y:S01]  /*2340*/  IGMMA.64x16x32.S8.S8 R56, gdesc[UR12], RZ, !UPT, gsb0 ;  /* 0x006000000c3879f1 */ /* 0x000fe2000c0410ff */
[----:B------:R-:W-:Y:S01]  /*2350*/  UMOV UR12, UR58 ;  /* 0x0000003a000c7c82 */ /* 0x000fe20008000000 */
[----:B------:R-:W-:Y:S01]  /*2360*/  UMOV UR13, UR59 ;  /* 0x0000003b000d7c82 */ /* 0x000fe20008000000 */
[----:B------:R-:W-:Y:S01]  /*2370*/  UMOV UR58, UR12 ;  /* 0x0000000c003a7c82 */ /* 0x000fe20008000000 */
[----:B------:R-:W-:Y:S01]  /*2380*/  UMOV UR59, UR13 ;  /* 0x0000000d003b7c82 */ /* 0x000fe20008000000 */
[----:B------:R-:W-:Y:S02]  /*2390*/  WARPGROUP.DEPBAR.LE gsb0, 0x0 ;  /* 0x00008000000079c5 */ /* 0x000fe40000010000 */
[----:B------:R-:W-:-:S06]  /*23a0*/  WARPGROUP.ARRIVE ;  /* 0x00000000000079c5 */ /* 0x000fcc0000000000 */
[----:B------:R-:W-:Y:S01]  /*23b0*/  IGMMA.64x16x32.S8.S8 R80, gdesc[UR4], RZ, !UPT, gsb0 ;  /* 0x00600000045079f1 */ /* 0x000fe2000c0410ff */
[----:B------:R-:W-:-:S03]  /*23c0*/  UIADD3 UR4, UR52, 0x200, URZ ;  /* 0x0000020034047890 */ /* 0x000fc6000fffe03f */
[----:B------:R-:W-:Y:S01]  /*23d0*/  UMOV UR52, UR20 ;  /* 0x0000001400347c82 */ /* 0x000fe20008000000 */
        /* <DEDUP_REMOVED lines=45> */
[----:B------:R-:W-:Y:S01]  /*26b0*/  IGMMA.64x16x32.S8.S8 R24, gdesc[UR56], RZ, !UPT, gsb0 ;  /* 0x00600000381879f1 */ /* 0x000fe2000c0410ff */
[----:B------:R-:W-:Y:S01]  /*26c0*/  UMOV UR56, UR20 ;  /* 0x0000001400387c82 */ /* 0x000fe20008000000 */
[----:B------:R-:W-:Y:S01]  /*26d0*/  UMOV UR57, UR21 ;  /* 0x0000001500397c82 */ /* 0x000fe20008000000 */
        /* <DEDUP_REMOVED lines=90> */
[----:B------:R-:W-:Y:S04]  /*2c80*/  STL.64 [R1+0x20], R24 ;  /* 0x0000201801007387 */ /* 0x000fe80000100a00 */
        /* <DEDUP_REMOVED lines=29> */
[----:B------:R-:W-:Y:S05]  /*2e60*/  @!P1 BRA `(.L_x_19) ;  /* 0x0000002000489947 */ /* 0x000fea0003800000 */
[----:B------:R-:W2:Y:S01]  /*2e70*/  LDL R0, [R1+0x294] ;  /* 0x0002940001007983 */ /* 0x000ea20000100800 */
[----:B------:R-:W-:-:S13]  /*2e80*/  R2UR UR6, R2 ;  /* 0x00000000020672ca */ /* 0x000fda00000e0000 */
[----:B------:R-:W-:-:S04]  /*2e90*/  UIADD3 UR4, UR6, 0x1, URZ ;  /* 0x0000000106047890 */ /* 0x000fc8000fffe03f */
[----:B------:R-:W-:-:S04]  /*2ea0*/  UISETP.NE.AND UP0, UPT, UR4, 0xb, UPT ;  /* 0x0000000b0400788c */ /* 0x000fc8000bf05270 */
[----:B------:R-:W-:Y:S02]  /*2eb0*/  USEL UR5, URZ, 0x1, UP0 ;  /* 0x000000013f057887 */ /* 0x000fe40008000000 */
[----:B------:R-:W-:Y:S01]  /*2ec0*/  USEL UR4, UR4, URZ, UP0 ;  /* 0x0000003f04047287 */ /* 0x000fe20008000000 */
[----:B--2---:R-:W-:-:S05]  /*2ed0*/  R2UR UR7, R0 ;  /* 0x00000000000772ca */ /* 0x004fca00000e0000 */
[----:B------:R-:W-:Y:S01]  /*2ee0*/  IMAD.U32 R0, RZ, RZ, UR4 ;  /* 0x00000004ff007e24 */ /* 0x000fe2000f8e00ff */
[----:B------:R-:W-:Y:S02]  /*2ef0*/  UMOV UR4, UR6 ;  /* 0x0000000600047c82 */ /* 0x000fe40008000000 */
[----:B------:R-:W-:-:S05]  /*2f00*/  IMAD.U32 R4, RZ, RZ, UR4 ;  /* 0x00000004ff047e24 */ /* 0x000fca000f8e00ff */
[----:B------:R-:W-:-:S06]  /*2f10*/  ULOP3.LUT UR5, UR7, UR5, URZ, 0x3c, !UPT ;  /* 0x0000000507057292 */ /* 0x000fcc000f8e3c3f */
[----:B------:R-:W-:-:S07]  /*2f20*/  IMAD.U32 R2, RZ, RZ, UR5 ;  /* 0x00000005ff027e24 */ /* 0x000fce000f8e00ff */
.L_x_26:
[----:B------:R-:W-:Y:S05]  /*2f30*/  @!P0 BRA `(.L_x_20) ;  /* 0x0000000000048947 */ /* 0x000fea0003800000 */
[----:B------:R-:W-:Y:S01]  /*2f40*/  BPT.TRAP 0x1 ;  /* 0x000000040000795c */ /* 0x000fe20000300000 */
.L_x_20:
[----:B------:R-:W0:Y:S01]  /*2f50*/  S2UR UR5, SR_CgaCtaId ;  /* 0x00000000000579c3 */ /* 0x000e220000008800 */
[----:B------:R-:W-:Y:S01]  /*2f60*/  R2UR UR6, R0 ;  /* 0x00000000000672ca */ /* 0x000fe200000e0000 */
[----:B------:R-:W-:Y:S01]  /*2f70*/  UMOV UR4, 0x400 ;  /* 0x0000040000047882 */ /* 0x000fe20000000000 */
[----:B------:R-:W-:Y:S01]  /*2f80*/  SHF.L.U32 R5, R2, 0x1f, RZ ;  /* 0x0000001f02057819 */ /* 0x000fe200000006ff */
[----:B0-----:R-:W-:-:S10]  /*2f90*/  ULEA UR7, UR5, UR4, 0x18 ;  /* 0x0000000405077291 */ /* 0x001fd4000f8ec03f */
[----:B------:R-:W-:Y:S02]  /*2fa0*/  ULEA UR4, UR6, UR7, 0x3 ;  /* 0x0000000706047291 */ /* 0x000fe4000f8e183f */
[----:B------:R-:W-:-:S07]  /*2fb0*/  IMAD.U32 R7, RZ, RZ, UR7 ;  /* 0x00000007ff077e24 */ /* 0x000fce000f8e00ff */
[----:B------:R0:W1:Y:S01]  /*2fc0*/  SYNCS.PHASECHK.TRANS64.TRYWAIT P1, [UR4], R5 ;  /* 0x00000005ff0075a7 */ /* 0x0000620008020144 */
[----:B------:R-:W-:Y:S05]  /*2fd0*/  @!P0 BRA `(.L_x_21) ;  /* 0x0000000000048947 */ /* 0x000fea0003800000 */
[----:B------:R-:W-:Y:S01]  /*2fe0*/  BPT.TRAP 0x1 ;  /* 0x000000040000795c */ /* 0x000fe20000300000 */
.L_x_21:
[----:B-1----:R-:W-:Y:S05]  /*2ff0*/  @P1 BRA `(.L_x_22) ;  /* 0x0000000000081947 */ /* 0x002fea0003800000 */
[----:B------:R-:W1:Y:S02]  /*3000*/  SYNCS.PHASECHK.TRANS64.TRYWAIT P1, [UR4], R5 ;  /* 0x00000005ff0075a7 */ /* 0x000e640008020144 */
[----:B-1----:R-:W-:Y:S05]  /*3010*/  @!P1 BRA `(.L_x_23) ;  /* 0x0000018800809947 */ /* 0x002fea0003800000 */
.L_x_22:
[----:B------:R-:W-:Y:S04]  /*3020*/  STL.64 [R1+0x360], R150 ;  /* 0x0003609601007387 */ /* 0x000fe80000100a00 */
[----:B------:R-:W-:Y:S04]  /*3030*/  STL.64 [R1+0x358], R148 ;  /* 0x0003589401007387 */ /* 0x000fe80000100a00 */
[----:B------:R-:W-:Y:S04]  /*3040*/  STL.64 [R1+0x350], R146 ;  /* 0x0003509201007387 */ /* 0x000fe80000100a00 */
[----:B------:R2:W-:Y:S04]  /*3050*/  STL.64 [R1+0x348], R144 ;  /* 0x0003489001007387 */ /* 0x0005e80000100a00 */
[----:B--2---:R-:W2:Y:S04]  /*3060*/  LDL.LU.64 R144, [R1+0x240] ;  /* 0x0002400001907983 */ /* 0x004ea80000300a00 */
[----:B------:R-:W2:Y:S04]  /*3070*/  LDL.LU.64 R146, [R1+0x248] ;  /* 0x0002480001927983 */ /* 0x000ea80000300a00 */
[----:B------:R-:W2:Y:S04]  /*3080*/  LDL.LU.64 R148, [R1+0x250] ;  /* 0x0002500001947983 */ /* 0x000ea80000300a00 */
[----:B------:R-:W2:Y:S01]  /*3090*/  LDL.LU.64 R150, [R1+0x258] ;  /* 0x0002580001967983 */ /* 0x000ea20000300a00 */
[----:B------:R-:W-:Y:S01]  /*30a0*/  R2UR UR6, R8 ;  /* 0x00000000080672ca */ /* 0x000fe200000e0000 */
[----:B------:R-:W-:Y:S01]  /*30b0*/  UMOV UR57, 0xc0000010 ;  /* 0xc000001000397882 */ /* 0x000fe20000000000 */
[----:B------:R-:W-:Y:S01]  /*30c0*/  R2UR UR4, R0 ;  /* 0x00000000000472ca */ /* 0x000fe200000e0000 */
[----:B------:R-:W-:Y:S01]  /*30d0*/  UMOV UR59, 0xc0000010 ;  /* 0xc0000010003b7882 */ /* 0x000fe20000000000 */
[----:B------:R-:W-:Y:S01]  /*30e0*/  R2UR UR5, R9 ;  /* 0x00000000090572ca */ /* 0x000fe200000e0000 */
[----:B------:R-:W-:Y:S04]  /*30f0*/  STL.64 [R1+0x340], R126 ;  /* 0x0003407e01007387 */ /* 0x000fe80000100a00 */
[----:B------:R-:W-:Y:S04]  /*3100*/  STL.64 [R1+0x338], R124 ;  /* 0x0003387c01007387 */ /* 0x000fe80000100a00 */
[----:B------:R-:W-:Y:S02]  /*3110*/  STL.64 [R1+0x330], R122 ;  /* 0x0003307a01007387 */ /* 0x000fe40000100a00 */
[----:B------:R-:W-:-:S02]  /*3120*/  UIMAD UR56, UR4, 0x300, UR6 ;  /* 0x00000300043878a4 */ /* 0x000fc4000f8e0206 */
[----:B------:R-:W-:Y:S01]  /*3130*/  UIMAD UR4, UR4, 0x1e0, UR5 ;  /* 0x000001e0040478a4 */ /* 0x000fe2000f8e0205 */
[----:B------:R-:W-:Y:S03]  /*3140*/  STL.64 [R1+0x328], R120 ;  /* 0x0003287801007387 */ /* 0x000fe60000100a00 */
[----:B------:R-:W-:Y:S01]  /*3150*/  UIADD3 UR5, UR4, 0x20, URZ ;  /* 0x0000002004057890 */ /* 0x000fe2000fffe03f */
[----:B------:R-:W-:Y:S01]  /*3160*/  STL.64 [R1+0x320], R102 ;  /* 0x0003206601007387 */ /* 0x000fe20000100a00 */
[----:B--2---:R-:W-:Y:S01]  /*3170*/  WARPGROUP.ARRIVE ;  /* 0x00000000000079c5 */ /* 0x004fe20000000000 */
[----:B------:R-:W-:Y:S02]  /*3180*/  UMOV UR58, UR4 ;  /* 0x00000004003a7c82 */ /* 0x000fe40008000000 */
[----:B------:R-:W-:Y:S01]  /*3190*/  STL.64 [R1+0x318], R100 ;  /* 0x0003186401007387 */ /* 0x000fe20000100a00 */
[----:B------:R-:W-:Y:S01]  /*31a0*/  UMOV UR8, UR56 ;  /* 0x0000003800087c82 */ /* 0x000fe20008000000 */
[----:B------:R-:W-:Y:S01]  /*31b0*/  UMOV UR9, UR57 ;  /* 0x0000003900097c82 */ /* 0x000fe20008000000 */
[----:B------:R-:W-:Y:S01]  /*31c0*/  UMOV UR11, 0xc0000010 ;  /* 0xc0000010000b7882 */ /* 0x000fe20000000000 */
[----:B------:R-:W-:Y:S01]  /*31d0*/  IGMMA.64x16x32.S8.S8 R144, gdesc[UR56], R144, gsb0 ;  /* 0x00600000389079f1 */ /* 0x000fe20008041090 */
[----:B------:R-:W-:Y:S01]  /*31e0*/  STL.64 [R1+0x310], R98 ;  /* 0x0003106201007387 */ /* 0x000fe20000100a00 */
[----:B------:R-:W-:-:S03]  /*31f0*/  UIADD3 UR54, UR4, 0x40, URZ ;  /* 0x0000004004367890 */ /* 0x000fc6000fffe03f */
[----:B------:R-:W-:Y:S04]  /*3200*/  STL.64 [R1+0x308], R96 ;  /* 0x0003086001007387 */ /* 0x000fe80000100a00 */
        /* <DEDUP_REMOVED lines=10> */
[----:B------:R-:W-:Y:S01]  /*32b0*/  STL.64 [R1+0x2b0], R26 ;  /* 0x0002b01a01007387 */ /* 0x000fe20000100a00 */
[----:B------:R-:W-:-:S03]  /*32c0*/  WARPGROUP.DEPBAR.LE gsb0, 0x0 ;  /* 0x00008000000079c5 */ /* 0x000fc60000010000 */
[----:B------:R-:W-:Y:S04]  /*32d0*/  STL.64 [R1+0x2a8], R24 ;  /* 0x0002a81801007387 */ /* 0x000fe80000100a00 */
[----:B------:R2:W-:Y:S04]  /*32e0*/  STL.64 [R1+0x240], R144 ;  /* 0x0002409001007387 */ /* 0x0005e80000100a00 */
[----:B------:R3:W-:Y:S04]  /*32f0*/  STL.64 [R1+0x248], R146 ;  /* 0x0002489201007387 */ /* 0x0007e80000100a00 */
[----:B------:R4:W-:Y:S04]  /*3300*/  STL.64 [R1+0x250], R148 ;  /* 0x0002509401007387 */ /* 0x0009e80000100a00 */
[----:B------:R0:W-:Y:S04]  /*3310*/  STL.64 [R1+0x258], R150 ;  /* 0x0002589601007387 */ /* 0x0001e80000100a00 */
[----:B--2---:R-:W2:Y:S04]  /*3320*/  LDL.LU.64 R144, [R1+0x1e0] ;  /* 0x0001e00001907983 */ /* 0x004ea80000300a00 */
[----:B---3--:R-:W2:Y:S04]  /*3330*/  LDL.LU.64 R146, [R1+0x1e8] ;  /* 0x0001e80001927983 */ /* 0x008ea80000300a00 */
[----:B----4-:R-:W2:Y:S04]  /*3340*/  LDL.LU.64 R148, [R1+0x1f0] ;  /* 0x0001f00001947983 */ /* 0x010ea80000300a00 */
[----:B0-----:R-:W2:Y:S04]  /*3350*/  LDL.LU.64 R150, [R1+0x1f8] ;  /* 0x0001f80001967983 */ /* 0x001ea80000300a00 */
[----:B------:R-:W3:Y:S04]  /*3360*/  LDL.LU.64 R120, [R1+0x180] ;  /* 0x0001800001787983 */ /* 0x000ee80000300a00 */
[----:B------:R-:W3:Y:S04]  /*3370*/  LDL.LU.64 R122, [R1+0x188] ;  /* 0x00018800017a7983 */ /* 0x000ee80000300a00 */
[----:B------:R-:W3:Y:S04]  /*3380*/  LDL.LU.64 R124, [R1+0x190] ;  /* 0x00019000017c7983 */ /* 0x000ee80000300a00 */
[----:B------:R-:W3:Y:S04]  /*3390*/  LDL.LU.64 R126, [R1+0x198] ;  /* 0x00019800017e7983 */ /* 0x000ee80000300a00 */
[----:B------:R-:W4:Y:S04]  /*33a0*/  LDL.LU.64 R96, [R1+0x120] ;  /* 0x0001200001607983 */ /* 0x000f280000300a00 */
        /* <DEDUP_REMOVED lines=11> */
[----:B------:R-:W4:Y:S04]  /*3460*/  LDL.LU.64 R24, [R1] ;  /* 0x0000000001187983 */ /* 0x000f280000300a00 */
[----:B------:R-:W4:Y:S04]  /*3470*/  LDL.LU.64 R26, [R1+0x8] ;  /* 0x00000800011a7983 */ /* 0x000f280000300a00 */
[----:B------:R-:W4:Y:S04]  /*3480*/  LDL.LU.64 R28, [R1+0x10] ;  /* 0x00001000011c7983 */ /* 0x000f280000300a00 */
[----:B------:R-:W4:Y:S01]  /*3490*/  LDL.LU.64 R30, [R1+0x18] ;  /* 0x00001800011e7983 */ /* 0x000f220000300a00 */
[----:B------:R-:W-:Y:S01]  /*34a0*/  UMOV UR10, UR5 ;  /* 0x00000005000a7c82 */ /* 0x000fe20008000000 */
[----:B------:R-:W-:Y:S01]  /*34b0*/  UMOV UR52, UR56 ;  /* 0x0000003800347c82 */ /* 0x000fe20008000000 */
[----:B------:R-:W-:Y:S01]  /*34c0*/  UMOV UR53, UR57 ;  /* 0x0000003900357c82 */ /* 0x000fe20008000000 */
[----:B------:R-:W-:Y:S01]  /*34d0*/  UMOV UR55, 0xc0000010 ;  /* 0xc000001000377882 */ /* 0x000fe20000000000 */
[----:B------:R-:W-:Y:S01]  /*34e0*/  UIADD3 UR50, UR4, 0x60, URZ ;  /* 0x0000006004327890 */ /* 0x000fe2000fffe03f */
        /* <DEDUP_REMOVED lines=39> */
[----:B------:R-:W-:Y:S01]  /*3760*/  UMOV UR6, UR10 ;  /* 0x0000000a00067c82 */ /* 0x000fe20008000000 */
[----:B------:R-:W-:Y:S01]  /*3770*/  UMOV UR7, UR11 ;  /* 0x0000000b00077c82 */ /* 0x000fe20008000000 */
[----:B--2---:R-:W-:-:S06]  /*3780*/  WARPGROUP.ARRIVE ;  /* 0x00000000000079c5 */ /* 0x004fcc0000000000 */
[----:B------:R-:W-:Y:S03]  /*3790*/  IGMMA.64x16x32.S8.S8 R144, gdesc[UR8], R144, gsb0 ;  /* 0x00600000089079f1 */ /* 0x000fe60008041090 */
[----:B------:R-:W-:Y:S02]  /*37a0*/  WARPGROUP.DEPBAR.LE gsb0, 0x0 ;  /* 0x00008000000079c5 */ /* 0x000fe40000010000 */
[----:B---3--:R-:W-:Y:S01]  /*37b0*/  WARPGROUP.ARRIVE ;  /* 0x00000000000079c5 */ /* 0x008fe20000000000 */
[----:B------:R-:W-:Y:S01]  /*37c0*/  UIADD3 UR10, UR4, 0x1a0, URZ ;  /* 0x000001a0040a7890 */ /* 0x000fe2000fffe03f */
[----:B------:R0:W-:Y:S04]  /*37d0*/  STL.64 [R1+0x1e0], R144 ;  /* 0x0001e09001007387 */ /* 0x0001e80000100a00 */
[----:B------:R-:W-:Y:S01]  /*37e0*/  IGMMA.64x16x32.S8.S8 R120, gdesc[UR52], R120, gsb0 ;  /* 0x00600000347879f1 */ /* 0x000fe20008041078 */
[----:B------:R-:W-:Y:S01]  /*37f0*/  UMOV UR8, UR56 ;  /* 0x0000003800087c82 */ /* 0x000fe20008000000 */
[----:B------:R-:W-:Y:S01]  /*3800*/  UMOV UR9, UR57 ;  /* 0x0000003900097c82 */ /* 0x000fe20008000000 */
[----:B------:R-:W-:Y:S01]  /*3810*/  UMOV UR11, 0xc0000010 ;  /* 0xc0000010000b7882 */ /* 0x000fe20000000000 */
[----:B------:R-:W-:Y:S01]  /*3820*/  UMOV UR52, UR6 ;  /* 0x0000000600347c82 */ /* 0x000fe20008000000 */
[----:B------:R-:W-:Y:S01]  /*3830*/  UMOV UR53, UR7 ;  /* 0x0000000700357c82 */ /* 0x000fe20008000000 */
[----:B------:R-:W-:Y:S01]  /*3840*/  UMOV UR5, UR57 ;  /* 0x0000003900057c82 */ /* 0x000fe20008000000 */
[----:B------:R2:W-:Y:S01]  /*3850*/  STL.64 [R1+0x1e8], R146 ;  /* 0x0001e89201007387 */ /* 0x0005e20000100a00 */
[----:B------:R-:W-:-:S02]  /*3860*/  WARPGROUP.DEPBAR.LE gsb0, 0x0 ;  /* 0x00008000000079c5 */ /* 0x000fc40000010000 */
[----:B----4-:R-:W-:Y:S01]  /*3870*/  WARPGROUP.ARRIVE ;  /* 0x00000000000079c5 */ /* 0x010fe20000000000 */
[----:B------:R-:W-:Y:S01]  /*3880*/  UIADD3 UR6, UR4, 0x1c0, URZ ;  /* 0x000001c004067890 */ /* 0x000fe2000fffe03f */
[----:B------:R3:W-:Y:S04]  /*3890*/  STL.64 [R1+0x1f0], R148 ;  /* 0x0001f09401007387 */ /* 0x0007e80000100a00 */
[----:B------:R-:W-:Y:S01]  /*38a0*/  IGMMA.64x16x32.S8.S8 R96, gdesc[UR48], R96, gsb0 ;  /* 0x00600000306079f1 */ /* 0x000fe20008041060 */
[----:B------:R-:W-:Y:S01]  /*38b0*/  UMOV UR4, UR56 ;  /* 0x0000003800047c82 */ /* 0x000fe20008000000 */
[----:B------:R-:W-:Y:S01]  /*38c0*/  UMOV UR7, 0xc0000010 ;  /* 0xc000001000077882 */ /* 0x000fe20000000000 */
[----:B------:R4:W-:Y:S04]  /*38d0*/  STL.64 [R1+0x1f8], R150 ;  /* 0x0001f89601007387 */ /* 0x0009e80000100a00 */
[----:B------:R1:W-:Y:S04]  /*38e0*/  STL.64 [R1+0x180], R120 ;  /* 0x0001807801007387 */ /* 0x0003e80000100a00 */
[----:B------:R1:W-:Y:S04]  /*38f0*/  STL.64 [R1+0x188], R122 ;  /* 0x0001887a01007387 */ /* 0x0003e80000100a00 */
[----:B------:R1:W-:Y:S04]  /*3900*/  STL.64 [R1+0x190], R124 ;  /* 0x0001907c01007387 */ /* 0x0003e80000100a00 */
[----:B------:R1:W-:Y:S01]  /*3910*/  STL.64 [R1+0x198], R126 ;  /* 0x0001987e01007387 */ /* 0x0003e20000100a00 */
[----:B------:R-:W-:-:S02]  /*3920*/  WARPGROUP.DEPBAR.LE gsb0, 0x0 ;  /* 0x00008000000079c5 */ /* 0x000fc40000010000 */
[----:B------:R-:W-:Y:S01]  /*3930*/  WARPGROUP.ARRIVE ;  /* 0x00000000000079c5 */ /* 0x000fe20000000000 */
[----:B------:R1:W-:Y:S04]  /*3940*/  STL.64 [R1+0x120], R96 ;  /* 0x0001206001007387 */ /* 0x0003e80000100a00 */
[----:B------:R1:W-:Y:S01]  /*3950*/  STL.64 [R1+0x128], R98 ;  /* 0x0001286201007387 */ /* 0x0003e20000100a00 */
[----:B------:R-:W-:Y:S03]  /*3960*/  IGMMA.64x16x32.S8.S8 R72, gdesc[UR44], R72, gsb0 ;  /* 0x006000002c4879f1 */ /* 0x000fe60008041048 */
        /* <DEDUP_REMOVED lines=15> */
[----:B------:R1:W-:Y:S04]  /*3a60*/  STL.64 [R1+0x78], R54 ;  /* 0x0000783601007387 */ /* 0x0003e80000100a00 */
[----:B0-----:R-:W4:Y:S04]  /*3a70*/  LDL.LU.64 R144, [R1+0x40] ;  /* 0x0000400001907983 */ /* 0x001f280000300a00 */
[----:B--2---:R-:W2:Y:S04]  /*3a80*/  LDL.LU.64 R146, [R1+0x48] ;  /* 0x0000480001927983 */ /* 0x004ea80000300a00 */
[----:B---3--:R-:W2:Y:S01]  /*3a90*/  LDL.LU.64 R148, [R1+0x50] ;  /* 0x0000500001947983 */ /* 0x008ea20000300a00 */
[----:B------:R-:W-:-:S02]  /*3aa0*/  WARPGROUP.DEPBAR.LE gsb0, 0x0 ;  /* 0x00008000000079c5 */ /* 0x000fc40000010000 */
[----:B------:R-:W-:-:S06]  /*3ab0*/  WARPGROUP.ARRIVE ;  /* 0x00000000000079c5 */ /* 0x000fcc0000000000 */
[----:B------:R-:W-:Y:S03]  /*3ac0*/  IGMMA.64x16x32.S8.S8 R208, gdesc[UR32], R208, gsb0 ;  /* 0x0060000020d079f1 */ /* 0x000fe600080410d0 */
[----:B------:R-:W-:Y:S02]  /*3ad0*/  WARPGROUP.DEPBAR.LE gsb0, 0x0 ;  /* 0x00008000000079c5 */ /* 0x000fe40000010000 */
        /* <DEDUP_REMOVED lines=19> */
[----:B------:R-:W-:Y:S01]  /*3c10*/  IGMMA.64x16x32.S8.S8 R40, gdesc[UR4], R40, gsb0 ;  /* 0x00600000042879f1 */ /* 0x000fe20008041028 */
[----:B------:R-:W-:Y:S01]  /*3c20*/  UIADD3 UR12, UR56, 0x100, URZ ;  /* 0x00000100380c7890 */ /* 0x000fe2000fffe03f */
[----:B------:R-:W-:-:S06]  /*3c30*/  UMOV UR5, 0xc0000010 ;  /* 0xc000001000057882 */ /* 0x000fcc0000000000 */
[----:B------:R-:W-:Y:S01]  /*3c40*/  UMOV UR4, UR12 ;  /* 0x0000000c00047c82 */ /* 0x000fe20008000000 */
[----:B------:R-:W-:Y:S02]  /*3c50*/  WARPGROUP.DEPBAR.LE gsb0, 0x0 ;  /* 0x00008000000079c5 */ /* 0x000fe40000010000 */
[----:B------:R-:W-:-:S06]  /*3c60*/  WARPGROUP.ARRIVE ;  /* 0x00000000000079c5 */ /* 0x000fcc0000000000 */
[----:B------:R-:W-:Y:S01]  /*3c70*/  IGMMA.64x16x32.S8.S8 R32, gdesc[UR4], R32, gsb0 ;  /* 0x00600000042079f1 */ /* 0x000fe20008041020 */
[----:B------:R-:W-:Y:S01]  /*3c80*/  UMOV UR8, UR4 ;  /* 0x0000000400087c82 */ /* 0x000fe20008000000 */
        /* <DEDUP_REMOVED lines=14> */
[----:B------:R0:W-:Y:S04]  /*3d70*/  STL.64 [R1], R24 ;  /* 0x0000001801007387 */ /* 0x0001e80000100a00 */
[----:B------:R3:W-:Y:S04]  /*3d80*/  STL.64 [R1+0x8], R26 ;  /* 0x0000081a01007387 */ /* 0x0007e80000100a00 */
[----:B------:R3:W-:Y:S04]  /*3d90*/  STL.64 [R1+0x10], R28 ;  /* 0x0000101c01007387 */ /* 0x0007e80000100a00 */
[----:B------:R3:W-:Y:S04]  /*3da0*/  STL.64 [R1+0x18], R30 ;  /* 0x0000181e01007387 */ /* 0x0007e80000100a00 */
[----:B----4-:R-:W2:Y:S01]  /*3db0*/  LDL.LU.64 R150, [R1+0x58] ;  /* 0x0000580001967983 */ /* 0x010ea20000300a00 */
[----:B------:R-:W-:Y:S01]  /*3dc0*/  UMOV UR20, UR4 ;  /* 0x0000000400147c82 */ /* 0x000fe20008000000 */
[----:B------:R-:W-:-:S02]  /*3dd0*/  UMOV UR21, UR5 ;  /* 0x0000000500157c82 */ /* 0x000fc40008000000 */
[----:B-1----:R-:W4:Y:S04]  /*3de0*/  LDL.LU.64 R120, [R1+0xa0] ;  /* 0x0000a00001787983 */ /* 0x002f280000300a00 */
[----:B------:R-:W4:Y:S04]  /*3df0*/  LDL.LU.64 R122, [R1+0xa8] ;  /* 0x0000a800017a7983 */ /* 0x000f280000300a00 */
[----:B------:R-:W4:Y:S04]  /*3e00*/  LDL.LU.64 R124, [R1+0xb0] ;  /* 0x0000b000017c7983 */ /* 0x000f280000300a00 */
[----:B------:R-:W4:Y:S01]  /*3e10*/  LDL.LU.64 R126, [R1+0xb8] ;  /* 0x0000b800017e7983 */ /* 0x000f220000300a00 */
[----:B------:R-:W-:Y:S01]  /*3e20*/  UMOV UR24, UR4 ;  /* 0x0000000400187c82 */ /* 0x000fe20008000000 */
[----:B------:R-:W-:-:S02]  /*3e30*/  UMOV UR25, UR5 ;  /* 0x0000000500197c82 */ /* 0x000fc40008000000 */
[----:B------:R-:W4:Y:S04]  /*3e40*/  LDL.LU.64 R96, [R1+0x100] ;  /* 0x0001000001607983 */ /* 0x000f280000300a00 */
[----:B------:R-:W4:Y:S04]  /*3e50*/  LDL.LU.64 R98, [R1+0x108] ;  /* 0x0001080001627983 */ /* 0x000f280000300a00 */
[----:B------:R-:W4:Y:S04]  /*3e60*/  LDL.LU.64 R100, [R1+0x110] ;  /* 0x0001100001647983 */ /* 0x000f280000300a00 */
[----:B------:R-:W4:Y:S01]  /*3e70*/  LDL.LU.64 R102, [R1+0x118] ;  /* 0x0001180001667983 */ /* 0x000f220000300a00 */
[----:B------:R-:W-:-:S02]  /*3e80*/  WARPGROUP.DEPBAR.LE gsb0, 0x0 ;  /* 0x00008000000079c5 */ /* 0x000fc40000010000 */
[----:B------:R-:W-:Y:S01]  /*3e90*/  WARPGROUP.ARRIVE ;  /* 0x00000000000079c5 */ /* 0x000fe20000000000 */
[----:B------:R-:W-:Y:S01]  /*3ea0*/  UMOV UR28, UR4 ;  /* 0x00000004001c7c82 */ /* 0x000fe20008000000 */
[----:B------:R-:W-:Y:S01]  /*3eb0*/  UMOV UR29, UR5 ;  /* 0x00000005001d7c82 */ /* 0x000fe20008000000 */
[----:B------:R-:W4:Y:S03]  /*3ec0*/  LDL.LU.64 R72, [R1+0x160] ;  /* 0x0001600001487983 */ /* 0x000f260000300a00 */
[----:B------:R-:W-:Y:S01]  /*3ed0*/  IGMMA.64x16x32.S8.S8 R128, gdesc[UR20], R128, gsb0 ;  /* 0x00600000148079f1 */ /* 0x000fe20008041080 */
        /* <DEDUP_REMOVED lines=9> */
[----:B------:R-:W-:Y:S01]  /*3f70*/  UMOV UR36, UR4 ;  /* 0x0000000400247c82 */ /* 0x000fe20008000000 */
[----:B------:R-:W-:-:S02]  /*3f80*/  UMOV UR37, UR5 ;  /* 0x0000000500257c82 */ /* 0x000fc40008000000 */
[----:B0-----:R-:W4:Y:S04]  /*3f90*/  LDL.LU.64 R24, [R1+0x220] ;  /* 0x0002200001187983 */ /* 0x001f280000300a00 */
[----:B---3--:R-:W3:Y:S04]  /*3fa0*/  LDL.LU.64 R26, [R1+0x228] ;  /* 0x00022800011a7983 */ /* 0x008ee80000300a00 */
[----:B------:R-:W3:Y:S04]  /*3fb0*/  LDL.LU.64 R28, [R1+0x230] ;  /* 0x00023000011c7983 */ /* 0x000ee80000300a00 */
[----:B------:R-:W3:Y:S01]  /*3fc0*/  LDL.LU.64 R30, [R1+0x238] ;  /* 0x00023800011e7983 */ /* 0x000ee20000300a00 */
        /* <DEDUP_REMOVED lines=12> */
[----:B------:R-:W-:Y:S01]  /*4090*/  UMOV UR40, UR4 ;  /* 0x0000000400287c82 */ /* 0x000fe20008000000 */
[----:B------:R-:W-:Y:S01]  /*40a0*/  UMOV UR41, UR5 ;  /* 0x0000000500297c82 */ /* 0x000fe20008000000 */
[----:B------:R-:W-:Y:S02]  /*40b0*/  WARPGROUP.DEPBAR.LE gsb0, 0x0 ;  /* 0x00008000000079c5 */ /* 0x000fe40000010000 */
[----:B--2---:R-:W-:-:S06]  /*40c0*/  WARPGROUP.ARRIVE ;  /* 0x00000000000079c5 */ /* 0x004fcc0000000000 */
[----:B------:R-:W-:Y:S01]  /*40d0*/  IGMMA.64x16x32.S8.S8 R144, gdesc[UR40], R144, gsb0 ;  /* 0x00600000289079f1 */ /* 0x000fe20008041090 */
[----:B------:R-:W-:Y:S01]  /*40e0*/  UMOV UR44, UR4 ;  /* 0x00000004002c7c82 */ /* 0x000fe20008000000 */
[----:B------:R-:W-:Y:S01]  /*40f0*/  UMOV UR45, UR5 ;  /* 0x00000005002d7c82 */ /* 0x000fe20008000000 */
[----:B------:R-:W-:Y:S02]  /*4100*/  WARPGROUP.DEPBAR.LE gsb0, 0x0 ;  /* 0x00008000000079c5 */ /* 0x000fe40000010000 */
[----:B----4-:R-:W-:-:S06]  /*4110*/  WARPGROUP.ARRIVE ;  /* 0x00000000000079c5 */ /* 0x010fcc0000000000 */
        /* <DEDUP_REMOVED lines=8> */
[----:B------:R-:W-:Y:S01]  /*41a0*/  UMOV UR52, UR4 ;  /* 0x0000000400347c82 */ /* 0x000fe20008000000 */
[----:B------:R-:W-:Y:S01]  /*41b0*/  UMOV UR53, UR5 ;  /* 0x0000000500357c82 */ /* 0x000fe20008000000 */
[----:B------:R-:W-:Y:S02]  /*41c0*/  WARPGROUP.DEPBAR.LE gsb0, 0x0 ;  /* 0x00008000000079c5 */ /* 0x000fe40000010000 */
[----:B------:R-:W-:-:S06]  /*41d0*/  WARPGROUP.ARRIVE ;  /* 0x00000000000079c5 */ /* 0x000fcc0000000000 */
[----:B------:R-:W-:Y:S01]  /*41e0*/  IGMMA.64x16x32.S8.S8 R72, gdesc[UR52], R72, gsb0 ;  /* 0x00600000344879f1 */ /* 0x000fe20008041048 */
[----:B------:R-:W-:Y:S01]  /*41f0*/  MOV R6, UR19 ;  /* 0x0000001300067c02 */ /* 0x000fe20008000f00 */
[----:B------:R-:W-:Y:S01]  /*4200*/  UMOV UR16, UR4 ;  /* 0x0000000400107c82 */ /* 0x000fe20008000000 */
[----:B------:R-:W-:Y:S01]  /*4210*/  MOV R5, UR18 ;  /* 0x0000001200057c02 */ /* 0x000fe20008000f00 */
[----:B------:R-:W-:Y:S01]  /*4220*/  UMOV UR17, UR5 ;  /* 0x0000000500117c82 */ /* 0x000fe20008000000 */
[----:B------:R-:W-:Y:S01]  /*4230*/  UMOV UR18, UR12 ;  /* 0x0000000c00127c82 */ /* 0x000fe20008000000 */
[----:B------:R-:W-:Y:S01]  /*4240*/  UMOV UR19, UR13 ;  /* 0x0000000d00137c82 */ /* 0x000fe20008000000 */
[----:B------:R-:W-:Y:S02]  /*4250*/  WARPGROUP.DEPBAR.LE gsb0, 0x0 ;  /* 0x00008000000079c5 */ /* 0x000fe40000010000 */
[----:B------:R-:W-:-:S06]  /*4260*/  WARPGROUP.ARRIVE ;  /* 0x00000000000079c5 */ /* 0x000fcc0000000000 */
[----:B------:R-:W-:Y:S01]  /*4270*/  IGMMA.64x16x32.S8.S8 R48, gdesc[UR16], R48, gsb0 ;  /* 0x00600000103079f1 */ /* 0x000fe20008041030 */
[----:B------:R-:W-:Y:S01]  /*4280*/  UIADD3 UR8, UR56, 0x200, URZ ;  /* 0x0000020038087890 */ /* 0x000fe2000fffe03f */
[----:B------:R-:W-:Y:S02]  /*4290*/  UMOV UR57, UR5 ;  /* 0x0000000500397c82 */ /* 0x000fe40008000000 */
[----:B------:R-:W-:Y:S01]  /*42a0*/  UMOV UR56, UR4 ;  /* 0x0000000400387c82 */ /* 0x000fe20008000000 */
[----:B------:R0:W-:Y:S04]  /*42b0*/  STL.64 [R1+0x40], R144 ;  /* 0x0000409001007387 */ /* 0x0001e80000100a00 */
[----:B------:R1:W-:Y:S04]  /*42c0*/  STL.64 [R1+0x48], R146 ;  /* 0x0000489201007387 */ /* 0x0003e80000100a00 */
[----:B------:R2:W-:Y:S01]  /*42d0*/  STL.64 [R1+0x50], R148 ;  /* 0x0000509401007387 */ /* 0x0005e20000100a00 */
[----:B------:R-:W-:-:S02]  /*42e0*/  WARPGROUP.DEPBAR.LE gsb0, 0x0 ;  /* 0x00008000000079c5 */ /* 0x000fc40000010000 */
[----:B---3--:R-:W-:-:S06]  /*42f0*/  WARPGROUP.ARRIVE ;  /* 0x00000000000079c5 */ /* 0x008fcc0000000000 */
[----:B------:R-:W-:Y:S01]  /*4300*/  IGMMA.64x16x32.S8.S8 R24, gdesc[UR56], R24, gsb0 ;  /* 0x00600000381879f1 */ /* 0x000fe20008041018 */
[----:B------:R3:W-:Y:S04]  /*4310*/  STL.64 [R1+0x58], R150 ;  /* 0x0000589601007387 */ /* 0x0007e80000100a00 */
        /* <DEDUP_REMOVED lines=15> */
[----:B------:R4:W-:Y:S01]  /*4410*/  STL.64 [R1+0x1d8], R54 ;  /* 0x0001d83601007387 */ /* 0x0009e20000100a00 */
[----:B------:R-:W-:-:S03]  /*4420*/  WARPGROUP.DEPBAR.LE gsb0, 0x0 ;  /* 0x00008000000079c5 */ /* 0x000fc60000010000 */
[----:B0-----:R-:W4:Y:S04]  /*4430*/  LDL.LU.64 R144, [R1+0x200] ;  /* 0x0002000001907983 */ /* 0x001f280000300a00 */
[----:B-1----:R-:W4:Y:S04]  /*4440*/  LDL.LU.64 R146, [R1+0x208] ;  /* 0x0002080001927983 */ /* 0x002f280000300a00 */
[----:B--2---:R-:W2:Y:S04]  /*4450*/  LDL.LU.64 R148, [R1+0x210] ;  /* 0x0002100001947983 */ /* 0x004ea80000300a00 */
[----:B------:R0:W-:Y:S04]  /*4460*/  STL.64 [R1+0x220], R24 ;  /* 0x0002201801007387 */ /* 0x0001e80000100a00 */
[----:B------:R1:W-:Y:S04]  /*4470*/  STL.64 [R1+0x228], R26 ;  /* 0x0002281a01007387 */ /* 0x0003e80000100a00 */
[----:B------:R1:W-:Y:S04]  /*4480*/  STL.64 [R1+0x230], R28 ;  /* 0x0002301c01007387 */ /* 0x0003e80000100a00 */
[----:B------:R1:W-:Y:S04]  /*4490*/  STL.64 [R1+0x238], R30 ;  /* 0x0002381e01007387 */ /* 0x0003e80000100a00 */
[----:B---3--:R-:W2:Y:S04]  /*44a0*/  LDL.LU.64 R150, [R1+0x218] ;  /* 0x0002180001967983 */ /* 0x008ea80000300a00 */
[----:B----4-:R-:W3:Y:S04]  /*44b0*/  LDL.LU.64 R120, [R1+0x1a0] ;  /* 0x0001a00001787983 */ /* 0x010ee80000300a00 */
        /* <DEDUP_REMOVED lines=15> */
[----:B0-----:R-:W4:Y:S04]  /*45b0*/  LDL.LU.64 R24, [R1+0x20] ;  /* 0x0000200001187983 */ /* 0x001f280000300a00 */
[----:B-1----:R-:W4:Y:S04]  /*45c0*/  LDL.LU.64 R26, [R1+0x28] ;  /* 0x00002800011a7983 */ /* 0x002f280000300a00 */
[----:B------:R-:W4:Y:S04]  /*45d0*/  LDL.LU.64 R28, [R1+0x30] ;  /* 0x00003000011c7983 */ /* 0x000f280000300a00 */
[----:B------:R-:W4:Y:S01]  /*45e0*/  LDL.LU.64 R30, [R1+0x38] ;  /* 0x00003800011e7983 */ /* 0x000f220000300a00 */
[----:B------:R-:W-:Y:S01]  /*45f0*/  UMOV UR56, UR8 ;  /* 0x0000000800387c82 */ /* 0x000fe20008000000 */
[----:B------:R-:W-:Y:S01]  /*4600*/  UMOV UR57, 0xc0000010 ;  /* 0xc000001000397882 */ /* 0x000fe20000000000 */
[----:B------:R-:W-:Y:S01]  /*4610*/  UMOV UR52, UR56 ;  /* 0x0000003800347c82 */ /* 0x000fe20008000000 */
[----:B------:R-:W-:Y:S01]  /*4620*/  UMOV UR53, UR57 ;  /* 0x0000003900357c82 */ /* 0x000fe20008000000 */
[----:B------:R-:W-:Y:S01]  /*4630*/  UMOV UR48, UR56 ;  /* 0x0000003800307c82 */ /* 0x000fe20008000000 */
[----:B------:R-:W-:Y:S01]  /*4640*/  UMOV UR49, UR57 ;  /* 0x0000003900317c82 */ /* 0x000fe20008000000 */
[----:B--2---:R-:W-:-:S06]  /*4650*/  WARPGROUP.ARRIVE ;  /* 0x00000000000079c5 */ /* 0x004fcc0000000000 */
[----:B------:R-:W-:Y:S01]  /*4660*/  IGMMA.64x16x32.S8.S8 R144, gdesc[UR56], R144, gsb0 ;  /* 0x00600000389079f1 */ /* 0x000fe20008041090 */
[----:B------:R-:W-:Y:S01]  /*4670*/  UMOV UR58, UR12 ;  /* 0x0000000c003a7c82 */ /* 0x000fe20008000000 */
[----:B------:R-:W-:Y:S01]  /*4680*/  UMOV UR59, UR13 ;  /* 0x0000000d003b7c82 */ /* 0x000fe20008000000 */
[----:B------:R-:W-:Y:S02]  /*4690*/  WARPGROUP.DEPBAR.LE gsb0, 0x0 ;  /* 0x00008000000079c5 */ /* 0x000fe40000010000 */
[----:B---3--:R-:W-:-:S06]  /*46a0*/  WARPGROUP.ARRIVE ;  /* 0x00000000000079c5 */ /* 0x008fcc0000000000 */
[----:B------:R-:W-:Y:S03]  /*46b0*/  IGMMA.64x16x32.S8.S8 R120, gdesc[UR56], R120, gsb0 ;  /* 0x00600000387879f1 */ /* 0x000fe60008041078 */
[----:B------:R-:W-:Y:S02]  /*46c0*/  WARPGROUP.DEPBAR.LE gsb0, 0x0 ;  /* 0x00008000000079c5 */ /* 0x000fe40000010000 */
[----:B----4-:R-:W-:-:S06]  /*46d0*/  WARPGROUP.ARRIVE ;  /* 0x00000000000079c5 */ /* 0x010fcc0000000000 */
[----:B------:R-:W-:Y:S01]  /*46e0*/  IGMMA.64x16x32.S8.S8 R96, gdesc[UR52], R96, gsb0 ;  /* 0x00600000346079f1 */ /* 0x000fe20008041060 */
[----:B------:R-:W-:Y:S02]  /*46f0*/  STL.64 [R1+0x200], R144 ;  /* 0x0002009001007387 */ /* 0x000fe40000100a00 */
[----:B------:R-:W-:Y:S02]  /*4700*/  WARPGROUP.DEPBAR.LE gsb0, 0x0 ;  /* 0x00008000000079c5 */ /* 0x000fe40000010000 */
[----:B------:R-:W-:-:S06]  /*4710*/  WARPGROUP.ARRIVE ;  /* 0x00000000000079c5 */ /* 0x000fcc0000000000 */
[----:B------:R-:W-:Y:S01]  /*4720*/  IGMMA.64x16x32.S8.S8 R72, gdesc[UR48], R72, gsb0 ;  /* 0x00600000304879f1 */ /* 0x000fe20008041048 */
[----:B------:R-:W-:Y:S04]  /*4730*/  STL.64 [R1+0x208], R146 ;  /* 0x0002089201007387 */ /* 0x000fe80000100a00 */
[----:B------:R-:W-:Y:S04]  /*4740*/  STL.64 [R1+0x210], R148 ;  /* 0x0002109401007387 */ /* 0x000fe80000100a00 */
[----:B------:R0:W-:Y:S04]  /*4750*/  STL.64 [R1+0x218], R150 ;  /* 0x0002189601007387 */ /* 0x0001e80000100a00 */
[----:B0-----:R-:W2:Y:S04]  /*4760*/  LDL.LU.64 R150, [R1+0x360] ;  /* 0x0003600001967983 */ /* 0x001ea80000300a00 */
[----:B------:R-:W2:Y:S04]  /*4770*/  LDL.LU.64 R148, [R1+0x358] ;  /* 0x0003580001947983 */ /* 0x000ea80000300a00 */
[----:B------:R-:W2:Y:S04]  /*4780*/  LDL.LU.64 R146, [R1+0x350] ;  /* 0x0003500001927983 */ /* 0x000ea80000300a00 */
[----:B------:R-:W2:Y:S01]  /*4790*/  LDL.LU.64 R144, [R1+0x348] ;  /* 0x0003480001907983 */ /* 0x000ea20000300a00 */
[----:B------:R-:W-:Y:S01]  /*47a0*/  UMOV UR44, UR56 ;  /* 0x00000038002c7c82 */ /* 0x000fe20008000000 */
[----:B------:R-:W-:Y:S01]  /*47b0*/  UMOV UR45, UR57 ;  /* 0x00000039002d7c82 */ /* 0x000fe20008000000 */
[----:B------:R-:W-:-:S02]  /*47c0*/  WARPGROUP.DEPBAR.LE gsb0, 0x0 ;  /* 0x00008000000079c5 */ /* 0x000fc40000010000 */
[----:B------:R-:W-:-:S06]  /*47d0*/  WARPGROUP.ARRIVE ;  /* 0x00000000000079c5 */ /* 0x000fcc0000000000 */
[----:B------:R-:W-:Y:S01]  /*47e0*/  IGMMA.64x16x32.S8.S8 R48, gdesc[UR44], R48, gsb0 ;  /* 0x006000002c3079f1 */ /* 0x000fe20008041030 */
[----:B------:R-:W-:Y:S04]  /*47f0*/  STL.64 [R1+0x1a0], R120 ;  /* 0x0001a07801007387 */ /* 0x000fe80000100a00 */
[----:B------:R-:W-:Y:S04]  /*4800*/  STL.64 [R1+0x1a8], R122 ;  /* 0x0001a87a01007387 */ /* 0x000fe80000100a00 */
[----:B------:R-:W-:Y:S04]  /*4810*/  STL.64 [R1+0x1b0], R124 ;  /* 0x0001b07c01007387 */ /* 0x000fe80000100a00 */
[----:B------:R0:W-:Y:S04]  /*4820*/  STL.64 [R1+0x1b8], R126 ;  /* 0x0001b87e01007387 */ /* 0x0001e80000100a00 */
[----:B0-----:R-:W3:Y:S04]  /*4830*/  LDL.LU.64 R126, [R1+0x340] ;  /* 0x00034000017e7983 */ /* 0x001ee80000300a00 */
[----:B------:R-:W3:Y:S04]  /*4840*/  LDL.LU.64 R124, [R1+0x338] ;  /* 0x00033800017c7983 */ /* 0x000ee80000300a00 */
[----:B------:R-:W3:Y:S04]  /*4850*/  LDL.LU.64 R122, [R1+0x330] ;  /* 0x00033000017a7983 */ /* 0x000ee80000300a00 */
[----:B------:R-:W3:Y:S01]  /*4860*/  LDL.LU.64 R120, [R1+0x328] ;  /* 0x0003280001787983 */ /* 0x000ee20000300a00 */
        /* <DEDUP_REMOVED lines=9> */
[----:B0-----:R-:W4:Y:S04]  /*4900*/  LDL.LU.64 R102, [R1+0x320] ;  /* 0x0003200001667983 */ /* 0x001f280000300a00 */
[----:B------:R-:W4:Y:S04]  /*4910*/  LDL.LU.64 R100, [R1+0x318] ;  /* 0x0003180001647983 */ /* 0x000f280000300a00 */
[----:B------:R-:W4:Y:S04]  /*4920*/  LDL.LU.64 R98, [R1+0x310] ;  /* 0x0003100001627983 */ /* 0x000f280000300a00 */
[----:B------:R-:W4:Y:S01]  /*4930*/  LDL.LU.64 R96, [R1+0x308] ;  /* 0x0003080001607983 */ /* 0x000f220000300a00 */
        /* <DEDUP_REMOVED lines=42> */
[----:B--2---:R-:W-:-:S06]  /*4be0*/  WARPGROUP.ARRIVE ;  /* 0x00000000000079c5 */ /* 0x004fcc0000000000 */
[----:B------:R-:W-:Y:S01]  /*4bf0*/  IGMMA.64x16x32.S8.S8 R144, gdesc[UR24], R144, gsb0 ;  /* 0x00600000189079f1 */ /* 0x000fe20008041090 */
[----:B------:R-:W-:Y:S01]  /*4c00*/  UMOV UR20, UR56 ;  /* 0x0000003800147c82 */ /* 0x000fe20008000000 */
[----:B------:R-:W-:Y:S01]  /*4c10*/  UMOV UR21, UR57 ;  /* 0x0000003900157c82 */ /* 0x000fe20008000000 */
[----:B------:R-:W-:Y:S02]  /*4c20*/  WARPGROUP.DEPBAR.LE gsb0, 0x0 ;  /* 0x00008000000079c5 */ /* 0x000fe40000010000 */
[----:B---3--:R-:W-:-:S06]  /*4c30*/  WARPGROUP.ARRIVE ;  /* 0x00000000000079c5 */ /* 0x008fcc0000000000 */
[----:B------:R-:W-:Y:S01]  /*4c40*/  IGMMA.64x16x32.S8.S8 R120, gdesc[UR20], R120, gsb0 ;  /* 0x00600000147879f1 */ /* 0x000fe20008041078 */
[----:B------:R-:W-:Y:S02]  /*4c50*/  R2UR UR19, R6 ;  /* 0x00000000061372ca */ /* 0x000fe400000e0000 */
[----:B------:R-:W-:Y:S01]  /*4c60*/  R2UR UR18, R5 ;  /* 0x00000000051272ca */ /* 0x000fe200000e0000 */
[----:B------:R-:W-:Y:S01]  /*4c70*/  UMOV UR16, UR56 ;  /* 0x0000003800107c82 */ /* 0x000fe20008000000 */
[----:B------:R-:W-:Y:S01]  /*4c80*/  UMOV UR17, UR57 ;  /* 0x0000003900117c82 */ /* 0x000fe20008000000 */
[----:B------:R-:W-:Y:S02]  /*4c90*/  WARPGROUP.DEPBAR.LE gsb0, 0x0 ;  /* 0x00008000000079c5 */ /* 0x000fe40000010000 */
[----:B----4-:R-:W-:-:S08]  /*4ca0*/  WARPGROUP.ARRIVE ;  /* 0x00000000000079c5 */ /* 0x010fd00000000000 */
        /* <DEDUP_REMOVED lines=15> */
[----:B------:R-:W-:Y:S03]  /*4da0*/  IGMMA.64x16x32.S8.S8 R24, gdesc[UR4], R24, gsb0 ;  /* 0x00600000041879f1 */ /* 0x000fe60008041018 */
[----:B------:R-:W-:Y:S02]  /*4db0*/  WARPGROUP.DEPBAR.LE gsb0, 0x0 ;  /* 0x00008000000079c5 */ /* 0x000fe40000010000 */
[----:B------:R-:W-:Y:S05]  /*4dc0*/  @!P0 BRA `(.L_x_24) ;  /* 0x0000000000048947 */ /* 0x000fea0003800000 */
[----:B------:R-:W-:Y:S01]  /*4dd0*/  BPT.TRAP 0x1 ;  /* 0x000000040000795c */ /* 0x000fe20000300000 */
.L_x_24:
[----:B------:R-:W2:Y:S01]  /*4de0*/  LDL R5, [R1+0x26c] ;  /* 0x00026c0001057983 */ /* 0x000ea20000100800 */
[----:B------:R-:W-:Y:S02]  /*4df0*/  R2UR UR6, R7 ;  /* 0x00000000070672ca */ /* 0x000fe400000e0000 */
[----:B------:R-:W-:-:S13]  /*4e00*/  R2UR UR4, R4 ;  /* 0x00000000040472ca */ /* 0x000fda00000e0000 */
[----:B------:R-:W-:-:S04]  /*4e10*/  ULEA UR4, UR4, UR6, 0x3 ;  /* 0x0000000604047291 */ /* 0x000fc8000f8e183f */
[----:B------:R-:W-:-:S04]  /*4e20*/  UIADD3 UR4, UR4, 0x58, URZ ;  /* 0x0000005804047890 */ /* 0x000fc8000fffe03f */
[----:B------:R-:W-:-:S09]  /*4e30*/  UPRMT UR4, URZ, 0x654, UR4 ;  /* 0x000006543f047896 */ /* 0x000fd20008000004 */
[----:B------:R-:W-:Y:S01]  /*4e40*/  SYNCS.ARRIVE.TRANS64.RED.A1T0 RZ, [UR4], RZ ;  /* 0x000000ffffff79a7 */ /* 0x000fe20008100404 */
[----:B--2---:R-:W-:-:S13]  /*4e50*/  R2UR UR5, R5 ;  /* 0x00000000050572ca */ /* 0x004fda00000e0000 */
[----:B------:R-:W-:-:S06]  /*4e60*/  UISETP.GT.U32.AND UP0, UPT, UR5, 0x1, UPT ;  /* 0x000000010500788c */ /* 0x000fcc000bf04070 */
[----:B------:R-:W-:-:S13]  /*4e70*/  PLOP3.LUT P1, PT, PT, PT, UP0, 0x80, 0x0 ;  /* 0x000000000000781c */ /* 0x000fda0003f2f008 */
[----:B------:R-:W-:Y:S05]  /*4e80*/  @P1 BRA `(.L_x_25) ;  /* 0x0000000000041947 */ /* 0x000fea0003800000 */
[----:B------:R-:W-:Y:S01]  /*4e90*/  BPT.TRAP 0x1 ;  /* 0x000000040000795c */ /* 0x000fe20000300000 */
.L_x_25:
[----:B------:R-:W-:Y:S02]  /*4ea0*/  R2UR UR4, R0 ;  /* 0x00000000000472ca */ /* 0x000fe400000e0000 */
[----:B------:R-:W-:Y:S02]  /*4eb0*/  R2UR UR5, R4 ;  /* 0x00000000040572ca */ /* 0x000fe400000e0000 */
[C---:B------:R-:W-:Y:S01]  /*4ec0*/  ISETP.GT.AND P1, PT, R3.reuse, 0x1, PT ;  /* 0x000000010300780c */ /* 0x040fe20003f24270 */
[----:B------:R-:W-:-:S08]  /*4ed0*/  VIADD R3, R3, 0xffffffff ;  /* 0xffffffff03037836 */ /* 0x000fd00000000000 */
[----:B------:R-:W-:Y:S02]  /*4ee0*/  UIADD3 UR4, UR4, 0x1, URZ ;  /* 0x0000000104047890 */ /* 0x000fe4000fffe03f */
[----:B------:R-:W-:Y:S02]  /*4ef0*/  UIADD3 UR5, UR5, 0x1, URZ ;  /* 0x0000000105057890 */ /* 0x000fe4000fffe03f */
[----:B------:R-:W-:Y:S02]  /*4f00*/  UISETP.NE.AND UP0, UPT, UR4, 0xb, UPT ;  /* 0x0000000b0400788c */ /* 0x000fe4000bf05270 */
[----:B------:R-:W-:Y:S02]  /*4f10*/  UISETP.NE.AND UP1, UPT, UR5, 0xb, UPT ;  /* 0x0000000b0500788c */ /* 0x000fe4000bf25270 */
[----:B------:R-:W-:Y:S02]  /*4f20*/  USEL UR6, UR4, URZ, UP0 ;  /* 0x0000003f04067287 */ /* 0x000fe40008000000 */
[----:B------:R-:W-:-:S02]  /*4f30*/  USEL UR4, URZ, 0x1, UP0 ;  /* 0x000000013f047887 */ /* 0x000fc40008000000 */
[----:B------:R-:W-:Y:S02]  /*4f40*/  USEL UR5, UR5, URZ, UP1 ;  /* 0x0000003f05057287 */ /* 0x000fe40008800000 */
[----:B------:R-:W-:Y:S02]  /*4f50*/  IMAD.U32 R0, RZ, RZ, UR6 ;  /* 0x00000006ff007e24 */ /* 0x000fe4000f8e00ff */
[----:B------:R-:W-:Y:S02]  /*4f60*/  LOP3.LUT R2, R2, UR4, RZ, 0x3c, !PT ;  /* 0x0000000402027c12 */ /* 0x000fe4000f8e3cff */
[----:B------:R-:W-:Y:S01]  /*4f70*/  IMAD.U32 R4, RZ, RZ, UR5 ;  /* 0x00000005ff047e24 */ /* 0x000fe2000f8e00ff */
[----:B------:R-:W-:Y:S06]  /*4f80*/  @P1 BRA `(.L_x_26) ;  /* 0xffffffdc00e81947 */ /* 0x000fec000383ffff */
.L_x_19:
[----:B------:R0:W5:Y:S01]  /*4f90*/  LDL R7, [R1+0x290] ;  /* 0x0002900001077983 */ /* 0x0001620000100800 */
[----:B------:R-:W1:Y:S03]  /*4fa0*/  LDC R0, c[0x0][0x28c] ;  /* 0x0000a300ff007b82 */ /* 0x000e660000000800 */
[----:B------:R0:W5:Y:S01]  /*4fb0*/  LDL R5, [R1+0x298] ;  /* 0x0002980001057983 */ /* 0x0001620000100800 */
[----:B-1----:R-:W-:-:S13]  /*4fc0*/  ISETP.GE.AND P1, PT, R0, 0x1, PT ;  /* 0x000000010000780c */ /* 0x002fda0003f26270 */
[----:B0-----:R-:W-:Y:S05]  /*4fd0*/  @!P1 BRA `(.L_x_27) ;  /* 0x00000000005c9947 */ /* 0x001fea0003800000 */
[----:B------:R-:W-:Y:S05]  /*4fe0*/  @!P0 BRA `(.L_x_28) ;  /* 0x0000000000048947 */ /* 0x000fea0003800000 */
[----:B------:R-:W-:Y:S01]  /*4ff0*/  BPT.TRAP 0x1 ;  /* 0x000000040000795c */ /* 0x000fe20000300000 */
.L_x_28:
[----:B------:R-:W2:Y:S01]  /*5000*/  LDL R0, [R1+0x26c] ;  /* 0x00026c0001007983 */ /* 0x000ea20000100800 */
[----:B-----5:R-:W-:Y:S01]  /*5010*/  R2UR UR5, R5 ;  /* 0x00000000050572ca */ /* 0x020fe200000e0000 */
[----:B------:R-:W0:Y:S01]  /*5020*/  S2UR UR7, SR_CgaCtaId ;  /* 0x00000000000779c3 */ /* 0x000e220000008800 */
[----:B------:R-:W-:-:S11]  /*5030*/  R2UR UR4, R7 ;  /* 0x00000000070472ca */ /* 0x000fd600000e0000 */
[----:B------:R-:W-:-:S04]  /*5040*/  UISETP.LT.AND UP0, UPT, UR5, 0x1, UPT ;  /* 0x000000010500788c */ /* 0x000fc8000bf01270 */
[----:B------:R-:W-:-:S04]  /*5050*/  USEL UR6, UR5, 0x1, UP0 ;  /* 0x0000000105067887 */ /* 0x000fc80008000000 */
[----:B------:R-:W-:-:S04]  /*5060*/  UIADD3 UR6, UR4, UR5, -UR6 ;  /* 0x0000000504067290 */ /* 0x000fc8000fffe806 */
[----:B------:R-:W-:-:S04]  /*5070*/  UIMAD.WIDE.U32 UR4, UR6, -0x45d1745d, URZ ;  /* 0xba2e8ba3060478a5 */ /* 0x000fc8000f8e003f */
[----:B------:R-:W-:-:S03]  /*5080*/  USHF.R.U32.HI UR4, URZ, 0x3, UR5 ;  /* 0x000000033f047899 */ /* 0x000fc60008011605 */
[----:B------:R-:W-:Y:S01]  /*5090*/  UMOV UR5, 0x400 ;  /* 0x0000040000057882 */ /* 0x000fe20000000000 */
[----:B------:R-:W-:Y:S02]  /*50a0*/  UIMAD UR6, UR4, -0xb, UR6 ;  /* 0xfffffff5040678a4 */ /* 0x000fe4000f8e0206 */
[----:B0-----:R-:W-:-:S04]  /*50b0*/  ULEA UR5, UR7, UR5, 0x18 ;  /* 0x0000000507057291 */ /* 0x001fc8000f8ec03f */
        /* <DEDUP_REMOVED lines=9> */
.L_x_27:
[----:B------:R-:W2:Y:S01]  /*5150*/  LDL.LU R2, [R1+0x268] ;  /* 0x0002680001027983 */ /* 0x000ea20000300800 */
[----:B------:R-:W0:Y:S01]  /*5160*/  S2R R8, SR_TID.X ;  /* 0x0000000000087919 */ /* 0x000e220000002100 */
[----:B-----5:R-:W-:Y:S01]  /*5170*/  R2UR UR5, R5 ;  /* 0x00000000050572ca */ /* 0x020fe200000e0000 */
[----:B------:R-:W-:Y:S01]  /*5180*/  ULDC.64 UR8, c[0x0][0x5d0] ;  /* 0x0001740000087ab9 */ /* 0x000fe20000000a00 */
[----:B------:R-:W3:Y:S04]  /*5190*/  LDL.LU R0, [R1+0x270] ;  /* 0x0002700001007983 */ /* 0x000ee80000300800 */
[----:B------:R-:W4:Y:S04]  /*51a0*/  LDL.LU R6, [R1+0x294] ;  /* 0x0002940001067983 */ /* 0x000f280000300800 */
[----:B------:R-:W4:Y:S01]  /*51b0*/  LDL R4, [R1+0x28c] ;  /* 0x00028c0001047983 */ /* 0x000f220000100800 */
[----:B------:R-:W-:-:S02]  /*51c0*/  R2UR UR14, R7 ;  /* 0x00000000070e72ca */ /* 0x000fc400000e0000 */
[----:B------:R-:W-:Y:S01]  /*51d0*/  UISETP.GE.U32.AND UP2, UPT, UR5, 0xb, UPT ;  /* 0x0000000b0500788c */ /* 0x000fe2000bf46070 */
[C---:B0-----:R-:W-:Y:S01]  /*51e0*/  LOP3.LUT R3, R8.reuse, 0x60, RZ, 0xc0, !PT ;  /* 0x0000006008037812 */ /* 0x041fe200078ec0ff */
[----:B------:R-:W-:-:S03]  /*51f0*/  IMAD.SHL.U32 R11, R8, 0x2, RZ ;  /* 0x00000002080b7824 */ /* 0x000fc600078e00ff */
[----:B------:R-:W-:Y:S02]  /*5200*/  SHF.R.U32.HI R3, RZ, 0x1, R3 ;  /* 0x00000001ff037819 */ /* 0x000fe40000011603 */
[----:B--2---:R-:W-:Y:S02]  /*5210*/  R2UR UR4, R2 ;  /* 0x00000000020472ca */ /* 0x004fe400000e0000 */
[----:B------:R-:W-:-:S04]  /*5220*/  SHF.R.U32.HI R2, RZ, 0x7, R8 ;  /* 0x00000007ff027819 */ /* 0x000fc80000011608 */
[----:B------:R-:W-:Y:S02]  /*5230*/  LOP3.LUT R2, R2, 0x1, RZ, 0xc0, !PT ;  /* 0x0000000102027812 */ /* 0x000fe400078ec0ff */
[----:B---3--:R-:W-:Y:S02]  /*5240*/  R2UR UR7, R0 ;  /* 0x00000000000772ca */ /* 0x008fe400000e0000 */
[----:B------:R-:W-:Y:S01]  /*5250*/  SHF.R.U32.HI R0, RZ, 0x2, R8 ;  /* 0x00000002ff007819 */ /* 0x000fe20000011608 */
[----:B------:R-:W-:Y:S01]  /*5260*/  IMAD.SHL.U32 R5, R2, 0x40, RZ ;  /* 0x0000004002057824 */ /* 0x000fe200078e00ff */
[----:B----4-:R-:W-:Y:S01]  /*5270*/  R2UR UR13, R6 ;  /* 0x00000000060d72ca */ /* 0x010fe200000e0000 */
[----:B------:R-:W-:Y:S01]  /*5280*/  UIMAD UR6, UR4, 0xf0, URZ ;  /* 0x000000f0040678a4 */ /* 0x000fe2000f8e023f */
[----:B------:R-:W-:Y:S01]  /*5290*/  LOP3.LUT R0, R0, 0x7, RZ, 0xc0, !PT ;  /* 0x0000000700007812 */ /* 0x000fe200078ec0ff */
[----:B------:R-:W-:Y:S01]  /*52a0*/  IMAD.U32 R6, RZ, RZ, UR8 ;  /* 0x00000008ff067e24 */ /* 0x000fe2000f8e00ff */
[----:B------:R-:W-:-:S02]  /*52b0*/  R2UR UR15, R4 ;  /* 0x00000000040f72ca */ /* 0x000fc400000e0000 */
[--C-:B------:R-:W-:Y:S01]  /*52c0*/  LOP3.LUT R5, R5, 0x40, R0.reuse, 0xe2, !PT ;  /* 0x0000004005057812 */ /* 0x100fe200078ee200 */
[----:B------:R-:W-:Y:S01]  /*52d0*/  IMAD.U32 R10, RZ, RZ, UR6 ;  /* 0x00000006ff0a7e24 */ /* 0x000fe2000f8e00ff */
[----:B------:R-:W-:Y:S01]  /*52e0*/  IADD3 R0, RZ, -R3, -R0 ;  /* 0x80000003ff007210 */ /* 0x000fe20007ffe800 */
[----:B------:R-:W-:Y:S02]  /*52f0*/  UIMAD.WIDE UR10, UR7, 0x180, URZ ;  /* 0x00000180070a78a5 */ /* 0x000fe4000f8e023f */
[----:B------:R-:W-:Y:S01]  /*5300*/  UIMAD UR7, UR7, 0x180, URZ ;  /* 0x00000180070778a4 */ /* 0x000fe2000f8e023f */
[----:B------:R-:W-:Y:S01]  /*5310*/  LOP3.LUT R10, R10, 0x6, R11, 0xf8, !PT ;  /* 0x000000060a0a7812 */ /* 0x000fe200078ef80b */
[----:B------:R-:W-:Y:S02]  /*5320*/  IMAD R0, R2, -0x40, R0 ;  /* 0xffffffc002007824 */ /* 0x000fe400078e0200 */
[----:B------:R-:W-:Y:S01]  /*5330*/  LOP3.LUT R5, R5, UR10, R3, 0xfe, !PT ;  /* 0x0000000a05057c12 */ /* 0x000fe2000f8efe03 */
[----:B------:R-:W-:Y:S01]  /*5340*/  IMAD.MOV.U32 R3, RZ, RZ, -0x2 ;  /* 0xfffffffeff037424 */ /* 0x000fe200078e00ff */
[----:B------:R-:W-:Y:S01]  /*5350*/  USHF.R.S32.HI UR12, URZ, 0x1f, UR15 ;  /* 0x0000001f3f0c7899 */ /* 0x000fe2000801140f */
[----:B------:R-:W-:-:S03]  /*5360*/  SHF.R.S32.HI R11, RZ, 0x1f, R10 ;  /* 0x0000001fff0b7819 */ /* 0x000fc6000001140a */
[----:B------:R-:W-:Y:S02]  /*5370*/  UIMAD UR4, UR12, UR8, URZ ;  /* 0x000000080c0472a4 */ /* 0x000fe4000f8e023f */
[----:B------:R-:W-:Y:S01]  /*5380*/  UIADD3 UR8, UR5, UR14, URZ ;  /* 0x0000000e05087290 */ /* 0x000fe2000fffe03f */
[----:B------:R-:W-:Y:S01]  /*5390*/  IMAD.WIDE.U32 R6, R6, UR15, R10 ;  /* 0x0000000f06067c25 */ /* 0x000fe2000f8e000a */
[----:B------:R-:W-:Y:S02]  /*53a0*/  UIMAD UR4, UR15, UR9, UR4 ;  /* 0x000000090f0472a4 */ /* 0x000fe4000f8e0204 */
[----:B------:R-:W-:Y:S01]  /*53b0*/  UISETP.GT.U32.AND UP1, UPT, UR8, 0xa, UPT ;  /* 0x0000000a0800788c */ /* 0x000fe2000bf24070 */
[----:B------:R-:W-:Y:S02]  /*53c0*/  ULDC UR9, c[0x0][0x284] ;  /* 0x0000a10000097ab9 */ /* 0x000fe40000000800 */
[----:B------:R-:W-:Y:S01]  /*53d0*/  IMAD.U32 R2, RZ, RZ, UR9 ;  /* 0x00000009ff027e24 */ /* 0x000fe2000f8e00ff */
[----:B------:R-:W-:Y:S01]  /*53e0*/  UISETP.LT.U32.AND UP1, UPT, UR5, 0xb, UP1 ;  /* 0x0000000b0500788c */ /* 0x000fe20008f21070 */
[----:B------:R-:W-:Y:S01]  /*53f0*/  VIADD R7, R7, UR4 ;  /* 0x0000000407077c36 */ /* 0x000fe20008000000 */
[----:B------:R-:W-:-:S02]  /*5400*/  ULDC UR4, c[0x0][0x288] ;  /* 0x0000a20000047ab9 */ /* 0x000fc40000000800 */
[----:B------:R-:W-:Y:S01]  /*5410*/  IADD3 R20, R2, -UR7, R0 ;  /* 0x8000000702147c10 */ /* 0x000fe2000fffe000 */
[----:B------:R-:W-:Y:S01]  /*5420*/  UISETP.GE.AND UP0, UPT, UR6, UR4, UPT ;  /* 0x000000040600728c */ /* 0x000fe2000bf06270 */
[----:B------:R-:W-:-:S03]  /*5430*/  LOP3.LUT R0, R8, 0x3, RZ, 0xc0, !PT ;  /* 0x0000000308007812 */ /* 0x000fc600078ec0ff */
[----:B------:R-:W-:Y:S01]  /*5440*/  UISETP.GE.OR UP0, UPT, UR7, UR9, UP0 ;  /* 0x000000090700728c */ /* 0x000fe20008706670 */
[----:B------:R-:W-:Y:S01]  /*5450*/  STL [R1+0x268], R20 ;  /* 0x0002681401007387 */ /* 0x000fe20000100800 */
[----:B------:R-:W-:Y:S01]  /*5460*/  IMAD R0, R0, R3, UR4 ;  /* 0x0000000400007e24 */ /* 0x000fe2000f8e0203 */
[----:B------:R-:W-:Y:S02]  /*5470*/  UIMAD.WIDE.U32 UR4, UR8, -0x45d1745d, URZ ;  /* 0xba2e8ba3080478a5 */ /* 0x000fe4000f8e003f */
[----:B------:R-:W-:Y:S01]  /*5480*/  USEL UR7, URZ, 0x1, !UP1 ;  /* 0x000000013f077887 */ /* 0x000fe2000c800000 */
[----:B------:R-:W-:Y:S01]  /*5490*/  PLOP3.LUT P0, PT, PT, PT, UP0, 0x80, 0x0 ;  /* 0x000000000000781c */ /* 0x000fe20003f0f008 */
[----:B------:R-:W-:Y:S01]  /*54a0*/  USHF.R.U32.HI UR4, URZ, 0x3, UR5 ;  /* 0x000000033f047899 */ /* 0x000fe20008011605 */
[----:B------:R-:W-:Y:S01]  /*54b0*/  VIADD R0, R0, -UR6 ;  /* 0x8000000600007c36 */ /* 0x000fe20008000000 */
[----:B------:R-:W-:Y:S02]  /*54c0*/  ULOP3.LUT UR13, UR13, UR7, URZ, 0x3c, !UPT ;  /* 0x000000070d0d7292 */ /* 0x000fe4000f8e3c3f */
[----:B------:R-:W-:-:S02]  /*54d0*/  UIMAD UR5, UR4, -0xb, UR8 ;  /* 0xfffffff5040578a4 */ /* 0x000fc4000f8e0208 */
[----:B------:R-:W-:Y:S01]  /*54e0*/  @UP2 ULOP3.LUT UR13, UR13, 0x1, UR4, 0x78, !UPT ;  /* 0x000000010d0d2892 */ /* 0x000fe2000f8e7804 */
[----:B------:R-:W-:-:S03]  /*54f0*/  UMOV UR7, 0xffffffff ;  /* 0xffffffff00077882 */ /* 0x000fc60000000000 */
[----:B------:R-:W-:-:S05]  /*5500*/  IMAD.U32 R2, RZ, RZ, UR5 ;  /* 0x00000005ff027e24 */ /* 0x000fca000f8e00ff */
[----:B------:R0:W-:Y:S02]  /*5510*/  STL [R1+0x290], R2 ;  /* 0x0002900201007387 */ /* 0x0001e40000100800 */
[----:B0-----:R-:W-:-:S05]  /*5520*/  IMAD.U32 R2, RZ, RZ, UR13 ;  /* 0x0000000dff027e24 */ /* 0x001fca000f8e00ff */
[----:B------:R0:W-:Y:S01]  /*5530*/  STL [R1+0x294], R2 ;  /* 0x0002940201007387 */ /* 0x0001e20000100800 */
[----:B------:R-:W-:Y:S05]  /*5540*/  @P0 BRA `(.L_x_29) ;  /* 0x0000013c00f80947 */ /* 0x000fea0003800000 */
[----:B0-----:R-:W0:Y:S01]  /*5550*/  LDC.64 R2, c[0x0][0x5c8] ;  /* 0x00017200ff027b82 */ /* 0x001e220000000a00 */
[----:B------:R-:W-:Y:S01]  /*5560*/  ISETP.NE.AND P0, PT, R18, RZ, PT ;  /* 0x000000ff1200720c */ /* 0x000fe20003f05270 */
[----:B------:R-:W-:Y:S01]  /*5570*/  BSSY B0, `(.L_x_29) ;  /* 0x00013fb000007945 */ /* 0x000fe20003800000 */
[----:B0-----:R-:W-:Y:S02]  /*5580*/  IMAD R14, R2, UR11, RZ ;  /* 0x0000000b020e7c24 */ /* 0x001fe4000f8e02ff */
[----:B------:R-:W-:-:S04]  /*5590*/  IMAD.WIDE.U32 R12, R5, R2, R6 ;  /* 0x00000002050c7225 */ /* 0x000fc800078e0006 */
[----:B------:R-:W-:-:S04]  /*55a0*/  IMAD R14, R5, R3, R14 ;  /* 0x00000003050e7224 */ /* 0x000fc800078e020e */
[----:B------:R-:W-:Y:S01]  /*55b0*/  IMAD.IADD R14, R13, 0x1, R14 ;  /* 0x000000010d0e7824 */ /* 0x000fe200078e020e */
[----:B------:R-:W-:Y:S06]  /*55c0*/  @!P0 BRA `(.L_x_30) ;  /* 0x000000d400248947 */ /* 0x000fec0003800000 */
[----:B------:R-:W0:Y:S01]  /*55d0*/  LDC.64 R6, c[0x0][0x5b0] ;  /* 0x00016c00ff067b82 */ /* 0x000e220000000a00 */
[----:B------:R-:W-:Y:S01]  /*55e0*/  R2UR UR5, R4 ;  /* 0x00000000040572ca */ /* 0x000fe200000e0000 */
[----:B------:R-:W-:Y:S01]  /*55f0*/  ULDC.64 UR8, c[0x0][0x5b8] ;  /* 0x00016e0000087ab9 */ /* 0x000fe20000000a00 */
[----:B------:R-:W-:Y:S01]  /*5600*/  ISETP.GE.AND P3, PT, R20, 0x1, PT ;  /* 0x000000011400780c */ /* 0x000fe20003f66270 */
[----:B------:R-:W-:Y:S02]  /*5610*/  UIMAD UR4, UR12, UR8, URZ ;  /* 0x000000080c0472a4 */ /* 0x000fe4000f8e023f */
[----:B------:R-:W-:Y:S01]  /*5620*/  IMAD.U32 R2, RZ, RZ, UR8 ;  /* 0x00000008ff027e24 */ /* 0x000fe2000f8e00ff */
[----:B------:R-:W-:Y:S01]  /*5630*/  BSSY B1, `(.L_x_31) ;  /* 0x000000f000017945 */ /* 0x000fe20003800000 */
[----:B------:R-:W-:Y:S01]  /*5640*/  ISETP.LT.OR P1, PT, R0, 0x1, !P3 ;  /* 0x000000010000780c */ /* 0x000fe20005f21670 */
[----:B------:R-:W1:Y:S05]  /*5650*/  LDC.64 R8, c[0x0][0x5a8] ;  /* 0x00016a00ff087b82 */ /* 0x000e6a0000000a00 */
[----:B------:R-:W-:-:S02]  /*5660*/  UIMAD UR4, UR5, UR9, UR4 ;  /* 0x00000009050472a4 */ /* 0x000fc4000f8e0204 */
[----:B------:R-:W-:-:S04]  /*5670*/  IMAD.WIDE.U32 R10, R2, UR5, R10 ;  /* 0x00000005020a7c25 */ /* 0x000fc8000f8e000a */
[----:B------:R-:W-:Y:S02]  /*5680*/  IMAD.MOV.U32 R234, RZ, RZ, R10 ;  /* 0x000000ffffea7224 */ /* 0x000fe400078e000a */
[----:B------:R-:W-:Y:S02]  /*5690*/  VIADD R235, R11, UR4 ;  /* 0x000000040beb7c36 */ /* 0x000fe40008000000 */
[----:B0-----:R-:W-:Y:S02]  /*56a0*/  IMAD R15, R6, UR11, RZ ;  /* 0x0000000b060f7c24 */ /* 0x001fe4000f8e02ff */
[C---:B------:R-:W-:Y:S01]  /*56b0*/  IMAD.WIDE.U32 R2, R5.reuse, R6, R234 ;  /* 0x0000000605027225 */ /* 0x040fe200078e00ea */
[----:B------:R1:W-:Y:S03]  /*56c0*/  STL.64 [R1+0x270], R234 ;  /* 0x000270ea01007387 */ /* 0x0003e60000100a00 */
[----:B------:R-:W-:Y:S01]  /*56d0*/  IMAD R15, R5, R7, R15 ;  /* 0x00000007050f7224 */ /* 0x000fe200078e020f */
[----:B-1----:R-:W-:-:S04]  /*56e0*/  IADD3 R234, P0, R2, R8, RZ ;  /* 0x0000000802ea7210 */ /* 0x002fc80007f1e0ff */
[----:B------:R-:W-:Y:S01]  /*56f0*/  IADD3.X R235, R9, R3, R15, P0, !PT ;  /* 0x0000000309eb7210 */ /* 0x000fe200007fe40f */
[----:B------:R-:W-:Y:S08]  /*5700*/  @P1 BRA `(.L_x_32) ;  /* 0x0000000000041947 */ /* 0x000ff00003800000 */
[----:B------:R0:W5:Y:S02]  /*5710*/  LDG.E.U8 R16, desc[UR60][R234.64] ;  /* 0x0000003cea107981 */ /* 0x000164000c1e1100 */
.L_x_32:
[----:B------:R-:W-:Y:S05]  /*5720*/  BSYNC B1 ;  /* 0x0000000000017941 */ /* 0x000fea0003800000 */
.L_x_31:
[----:B------:R-:W2:Y:S01]  /*5730*/  LDL.LU R21, [R1+0x240] ;  /* 0x0002400001157983 */ /* 0x000ea20000300800 */
[----:B-----5:R-:W-:Y:S01]  /*5740*/  LOP3.LUT R2, R16, 0xffff, RZ, 0xc0, !PT ;  /* 0x0000ffff10027812 */ /* 0x020fe200078ec0ff */
[----:B------:R-:W-:Y:S01]  /*5750*/  ULDC.64 UR4, c[0x0][0x5c0] ;  /* 0x0001700000047ab9 */ /* 0x000fe20000000a00 */
[----:B------:R-:W-:Y:S01]  /*5760*/  ISETP.LT.OR P2, PT, R0, 0x2, !P3 ;  /* 0x000000020000780c */ /* 0x000fe20005f41670 */
[----:B------:R-:W-:Y:S01]  /*5770*/  BSSY B1, `(.L_x_33) ;  /* 0x000000c000017945 */ /* 0x000fe20003800000 */
[----:B------:R-:W-:-:S05]  /*5780*/  PRMT R2, R2, 0x8880, RZ ;  /* 0x0000888002027816 */ /* 0x000fca00000000ff */
[----:B------:R-:W-:Y:S01]  /*5790*/  IMAD.MOV.U32 R4, RZ, RZ, R2 ;  /* 0x000000ffff047224 */ /* 0x000fe200078e0002 */
[----:B------:R-:W-:-:S03]  /*57a0*/  IADD3 R2, P0, R12, UR4, RZ ;  /* 0x000000040c027c10 */ /* 0x000fc6000ff1e0ff */
[----:B------:R-:W-:Y:S01]  /*57b0*/  IMAD R4, R4, R18, RZ ;  /* 0x0000001204047224 */ /* 0x000fe200078e02ff */
[----:B------:R-:W-:-:S03]  /*57c0*/  IADD3.X R3, R14, UR5, RZ, P0, !PT ;  /* 0x000000050e037c10 */ /* 0x000fc600087fe4ff */
[----:B--2---:R-:W-:-:S05]  /*57d0*/  @!P1 IMAD R12, R21, R17, R4 ;  /* 0x00000011150c9224 */ /* 0x004fca00078e0204 */
[----:B------:R1:W-:Y:S01]  /*57e0*/  @!P1 STG.E.U8 desc[UR60][R2.64], R12 ;  /* 0x0000000c02009986 */ /* 0x0003e2000c10113c */
[----:B------:R-:W-:Y:S05]  /*57f0*/  @P2 BRA `(.L_x_34) ;  /* 0x00000000000c2947 */ /* 0x000fea0003800000 */
[----:B------:R-:W2:Y:S02]  /*5800*/  LDG.E.U8 R16, desc[UR60][R234.64+0x1] ;  /* 0x0000013cea107981 */ /* 0x000ea4000c1e1100 */
[----:B--2---:R-:W-:-:S05]  /*5810*/  PRMT R4, R16, 0x8880, RZ ;  /* 0x0000888010047816 */ /* 0x004fca00000000ff */
[----:B------:R-:W-:-:S07]  /*5820*/  IMAD R4, R4, R18, RZ ;  /* 0x0000001204047224 */ /* 0x000fce00078e02ff */
.L_x_34:
[----:B------:R-:W-:Y:S05]  /*5830*/  BSYNC B1 ;  /* 0x0000000000017941 */ /* 0x000fea0003800000 */
.L_x_33:
[----:B-1----:R-:W2:Y:S04]  /*5840*/  LDL.LU R12, [R1+0x244] ;  /* 0x00024400010c7983 */ /* 0x002ea80000300800 */
[----:B------:R1:W-:Y:S04]  /*5850*/  STL.64 [R1+0x2a8], R18 ;  /* 0x0002a81201007387 */ /* 0x0003e80000100a00 */
[----:B-1----:R-:W3:Y:S01]  /*5860*/  LDL.64 R18, [R1+0x270] ;  /* 0x0002700001127983 */ /* 0x002ee20000100a00 */
[----:B------:R-:W-:Y:S01]  /*5870*/  SHF.L.U64.HI R21, R6, 0x3, R7 ;  /* 0x0000000306157819 */ /* 0x000fe20000010207 */
[----:B--2---:R-:W-:-:S05]  /*5880*/  @!P2 IMAD R12, R12, R17, R4 ;  /* 0x000000110c0ca224 */ /* 0x004fca00078e0204 */
[----:B------:R1:W-:Y:S01]  /*5890*/  @!P2 STG.E.U8 desc[UR60][R2.64+0x1], R12 ;  /* 0x0000010c0200a986 */ /* 0x0003e2000c10113c */
[----:B------:R-:W-:Y:S01]  /*58a0*/  ISETP.GE.AND P2, PT, R20, 0x9, PT ;  /* 0x000000091400780c */ /* 0x000fe20003f46270 */
[----:B------:R-:W-:-:S03]  /*58b0*/  IMAD.SHL.U32 R20, R6, 0x8, RZ ;  /* 0x0000000806147824 */ /* 0x000fc600078e00ff */
[C---:B------:R-:W-:Y:S02]  /*58c0*/  ISETP.LT.OR P6, PT, R0.reuse, 0x1, !P2 ;  /* 0x000000010000780c */ /* 0x040fe400057c1670 */
[----:B------:R2:W-:Y:S01]  /*58d0*/  STL.64 [R1+0x240], R20 ;  /* 0x0002401401007387 */ /* 0x0005e20000100a00 */
[----:B------:R-:W-:Y:S01]  /*58e0*/  BSSY B1, `(.L_x_35) ;  /* 0x000000c000017945 */ /* 0x000fe20003800000 */
[----:B------:R-:W-:-:S09]  /*58f0*/  ISETP.LT.OR P0, PT, R0, 0x2, !P2 ;  /* 0x000000020000780c */ /* 0x000fd20005701670 */
[----:B-1----:R-:W-:Y:S01]  /*5900*/  @!P6 IADD3 R12, P5, R2, R23, RZ ;  /* 0x00000017020ce210 */ /* 0x002fe20007fbe0ff */
[----:B--2---:R-:W-:-:S04]  /*5910*/  IMAD.WIDE.U32 R20, R5, R6, R20 ;  /* 0x0000000605147225 */ /* 0x004fc800078e0014 */
[----:B------:R-:W-:Y:S01]  /*5920*/  IMAD.IADD R15, R15, 0x1, R21 ;  /* 0x000000010f0f7824 */ /* 0x000fe200078e0215 */
[----:B------:R-:W-:-:S04]  /*5930*/  IADD3 R20, P1, P4, R10, R8, R20 ;  /* 0x000000080a147210 */ /* 0x000fc80007c3e014 */
[----:B---3--:R-:W-:Y:S02]  /*5940*/  IADD3.X R21, R19, R9, R15, P1, P4 ;  /* 0x0000000913157210 */ /* 0x008fe40000fe840f */
[----:B------:R1:W5:Y:S01]  /*5950*/  LDL.LU.64 R18, [R1+0x2a8] ;  /* 0x0002a80001127983 */ /* 0x0003620000300a00 */
[----:B------:R-:W-:Y:S06]  /*5960*/  @P6 BRA `(.L_x_36) ;  /* 0x00000000000c6947 */ /* 0x000fec0003800000 */
[----:B------:R-:W2:Y:S02]  /*5970*/  LDG.E.U8 R16, desc[UR60][R20.64] ;  /* 0x0000003c14107981 */ /* 0x000ea4000c1e1100 */
[----:B--2---:R-:W-:-:S05]  /*5980*/  PRMT R4, R16, 0x8880, RZ ;  /* 0x0000888010047816 */ /* 0x004fca00000000ff */
[----:B-----5:R-:W-:-:S07]  /*5990*/  IMAD R4, R4, R18, RZ ;  /* 0x0000001204047224 */ /* 0x020fce00078e02ff */
.L_x_36:
[----:B------:R-:W-:Y:S05]  /*59a0*/  BSYNC B1 ;  /* 0x0000000000017941 */ /* 0x000fea0003800000 */
.L_x_35:
[----:B------:R-:W2:Y:S01]  /*59b0*/  LDL.LU R14, [R1+0x248] ;  /* 0x00024800010e7983 */ /* 0x000ea20000300800 */
[----:B-----5:R-:W-:Y:S01]  /*59c0*/  @!P6 IMAD.X R13, R3, 0x1, R19, P5 ;  /* 0x00000001030de824 */ /* 0x020fe200028e0613 */
[----:B------:R-:W-:Y:S01]  /*59d0*/  BSSY B1, `(.L_x_37) ;  /* 0x000000b000017945 */ /* 0x000fe20003800000 */
[C---:B------:R-:W-:Y:S02]  /*59e0*/  ISETP.LT.OR P4, PT, R0.reuse, 0x9, !P3 ;  /* 0x000000090000780c */ /* 0x040fe40005f81670 */
[C---:B------:R-:W-:Y:S02]  /*59f0*/  ISETP.LT.OR P5, PT, R0.reuse, 0xa, !P3 ;  /* 0x0000000a0000780c */ /* 0x040fe40005fa1670 */
[----:B------:R-:W-:Y:S01]  /*5a00*/  ISETP.LT.OR P1, PT, R0, 0x9, !P2 ;  /* 0x000000090000780c */ /* 0x000fe20005721670 */
[----:B--2---:R-:W-:-:S05]  /*5a10*/  @!P6 IMAD R14, R14, R17, R4 ;  /* 0x000000110e0ee224 */ /* 0x004fca00078e0204 */
[----:B------:R2:W-:Y:S02]  /*5a20*/  @!P6 STG.E.U8 desc[UR60][R12.64], R14 ;  /* 0x0000000e0c00e986 */ /* 0x0005e4000c10113c */
[----:B--2---:R-:W-:Y:S01]  /*5a30*/  @!P0 IADD3 R12, P6, R2, R23, RZ ;  /* 0x00000017020c8210 */ /* 0x004fe20007fde0ff */
[----:B------:R-:W-:-:S12]  /*5a40*/  @P0 BRA `(.L_x_38) ;  /* 0x00000000000c0947 */ /* 0x000fd80003800000 */
[----:B------:R-:W2:Y:S02]  /*5a50*/  LDG.E.U8 R16, desc[UR60][R20.64+0x1] ;  /* 0x0000013c14107981 */ /* 0x000ea4000c1e1100 */
[----:B--2---:R-:W-:-:S05]  /*5a60*/  PRMT R4, R16, 0x8880, RZ ;  /* 0x0000888010047816 */ /* 0x004fca00000000ff */
[----:B------:R-:W-:-:S07]  /*5a70*/  IMAD R4, R4, R18, RZ ;  /* 0x0000001204047224 */ /* 0x000fce00078e02ff */
.L_x_38:
[----:B------:R-:W-:Y:S05]  /*5a80*/  BSYNC B1 ;  /* 0x0000000000017941 */ /* 0x000fea0003800000 */
.L_x_37:
[----:B------:R-:W2:Y:S01]  /*5a90*/  LDL.LU R14, [R1+0x24c] ;  /* 0x00024c00010e7983 */ /* 0x000ea20000300800 */
[----:B------:R-:W-:Y:S01]  /*5aa0*/  @!P0 IMAD.X R13, R3, 0x1, R19, P6 ;  /* 0x00000001030d8824 */ /* 0x000fe200030e0613 */
[----:B------:R-:W-:Y:S01]  /*5ab0*/  BSSY B1, `(.L_x_39) ;  /* 0x0000007000017945 */ /* 0x000fe20003800000 */
[----:B--2---:R-:W-:-:S05]  /*5ac0*/  @!P0 IMAD R14, R14, R17, R4 ;  /* 0x000000110e0e8224 */ /* 0x004fca00078e0204 */
[----:B------:R2:W-:Y:S01]  /*5ad0*/  @!P0 STG.E.U8 desc[UR60][R12.64+0x1], R14 ;  /* 0x0000010e0c008986 */ /* 0x0005e2000c10113c */
[----:B------:R-:W-:Y:S05]  /*5ae0*/  @P4 BRA `(.L_x_40) ;  /* 0x00000000000c4947 */ /* 0x000fea0003800000 */
[----:B------:R-:W3:Y:S02]  /*5af0*/  LDG.E.U8 R16, desc[UR60][R234.64+0x8] ;  /* 0x0000083cea107981 */ /* 0x000ee4000c1e1100 */
[----:B---3--:R-:W-:-:S05]  /*5b00*/  PRMT R4, R16, 0x8880, RZ ;  /* 0x0000888010047816 */ /* 0x008fca00000000ff */
[----:B------:R-:W-:-:S07]  /*5b10*/  IMAD R4, R4, R18, RZ ;  /* 0x0000001204047224 */ /* 0x000fce00078e02ff */
.L_x_40:
[----:B------:R-:W-:Y:S05]  /*5b20*/  BSYNC B1 ;  /* 0x0000000000017941 */ /* 0x000fea0003800000 */
.L_x_39:
[----:B--2---:R-:W2:Y:S01]  /*5b30*/  LDL.LU R12, [R1+0x250] ;  /* 0x00025000010c7983 */ /* 0x004ea20000300800 */
[----:B------:R-:W-:Y:S01]  /*5b40*/  BSSY B1, `(.L_x_41) ;  /* 0x0000007000017945 */ /* 0x000fe20003800000 */
[----:B--2---:R-:W-:-:S05]  /*5b50*/  @!P4 IMAD R12, R12, R17, R4 ;  /* 0x000000110c0cc224 */ /* 0x004fca00078e0204 */
[----:B------:R2:W-:Y:S01]  /*5b60*/  @!P4 STG.E.U8 desc[UR60][R2.64+0x8], R12 ;  /* 0x0000080c0200c986 */ /* 0x0005e2000c10113c */
[----:B------:R-:W-:Y:S05]  /*5b70*/  @P5 BRA `(.L_x_42) ;  /* 0x00000000000c5947 */ /* 0x000fea0003800000 */
[----:B------:R-:W3:Y:S02]  /*5b80*/  LDG.E.U8 R16, desc[UR60][R234.64+0x9] ;  /* 0x0000093cea107981 */ /* 0x000ee4000c1e1100 */
[----:B---3--:R-:W-:-:S05]  /*5b90*/  PRMT R4, R16, 0x8880, RZ ;  /* 0x0000888010047816 */ /* 0x008fca00000000ff */
[----:B------:R-:W-:-:S07]  /*5ba0*/  IMAD R4, R4, R18, RZ ;  /* 0x0000001204047224 */ /* 0x000fce00078e02ff */
.L_x_42:
[----:B------:R-:W-:Y:S05]  /*5bb0*/  BSYNC B1 ;  /* 0x0000000000017941 */ /* 0x000fea0003800000 */
.L_x_41:
[----:B--2---:R-:W2:Y:S01]  /*5bc0*/  LDL.LU R12, [R1+0x254] ;  /* 0x00025400010c7983 */ /* 0x004ea20000300800 */
[----:B------:R-:W-:Y:S01]  /*5bd0*/  BSSY B1, `(.L_x_43) ;  /* 0x0000009000017945 */ /* 0x000fe20003800000 */
        /* <DEDUP_REMOVED lines=8> */
.L_x_44:
[----:B------:R-:W-:Y:S05]  /*5c60*/  BSYNC B1 ;  /* 0x0000000000017941 */ /* 0x000fea0003800000 */
.L_x_43:
[----:B------:R-:W2:Y:S01]  /*5c70*/  LDL.LU R14, [R1+0x258] ;  /* 0x00025800010e7983 */ /* 0x000ea20000300800 */
[----:B------:R-:W-:Y:S01]  /*5c80*/  @!P1 IMAD.X R13, R3, 0x1, R19, P4 ;  /* 0x00000001030d9824 */ /* 0x000fe200020e0613 */
[----:B------:R-:W-:Y:S01]  /*5c90*/  BSSY B1, `(.L_x_45) ;  /* 0x0000008000017945 */ /* 0x000fe20003800000 */
[----:B--2---:R-:W-:-:S05]  /*5ca0*/  @!P1 IMAD R14, R14, R17, R4 ;  /* 0x000000110e0e9224 */ /* 0x004fca00078e0204 */
[----:B------:R2:W-:Y:S02]  /*5cb0*/  @!P1 STG.E.U8 desc[UR60][R12.64+0x8], R14 ;  /* 0x0000080e0c009986 */ /* 0x0005e4000c10113c */
[----:B--2---:R-:W-:Y:S01]  /*5cc0*/  @!P0 IADD3 R12, P1, R2, R23, RZ ;  /* 0x00000017020c8210 */ /* 0x004fe20007f3e0ff */
[----:B------:R-:W-:-:S12]  /*5cd0*/  @P0 BRA `(.L_x_46) ;  /* 0x00000000000c0947 */ /* 0x000fd80003800000 */
[----:B------:R-:W2:Y:S02]  /*5ce0*/  LDG.E.U8 R16, desc[UR60][R20.64+0x9] ;  /* 0x0000093c14107981 */ /* 0x000ea4000c1e1100 */
[----:B--2---:R-:W-:-:S05]  /*5cf0*/  PRMT R4, R16, 0x8880, RZ ;  /* 0x0000888010047816 */ /* 0x004fca00000000ff */
[----:B------:R-:W-:-:S07]  /*5d00*/  IMAD R4, R4, R18, RZ ;  /* 0x0000001204047224 */ /* 0x000fce00078e02ff */
.L_x_46:
[----:B------:R-:W-:Y:S05]  /*5d10*/  BSYNC B1 ;  /* 0x0000000000017941 */ /* 0x000fea0003800000 */
.L_x_45:
[----:B------:R-:W2:Y:S04]  /*5d20*/  LDL.LU R14, [R1+0x25c] ;  /* 0x00025c00010e7983 */ /* 0x000ea80000300800 */
[----:B------:R-:W-:Y:S04]  /*5d30*/  STL.64 [R1+0x2c0], R28 ;  /* 0x0002c01c01007387 */ /* 0x000fe80000100a00 */
[----:B------:R3:W-:Y:S04]  /*5d40*/  STL.64 [R1+0x2b8], R26 ;  /* 0x0002b81a01007387 */ /* 0x0007e80000100a00 */
[----:B---3--:R-:W3:Y:S04]  /*5d50*/  LDL.64 R26, [R1+0x240] ;  /* 0x00024000011a7983 */ /* 0x008ee80000100a00 */
[----:B------:R4:W-:Y:S04]  /*5d60*/  STL.64 [R1+0x2b0], R24 ;  /* 0x0002b01801007387 */ /* 0x0009e80000100a00 */
[----:B----4-:R-:W4:Y:S04]  /*5d70*/  LDL.64 R24, [R1+0x270] ;  /* 0x0002700001187983 */ /* 0x010f280000100a00 */
[----:B------:R0:W-:Y:S04]  /*5d80*/  STL.64 [R1+0x2a8], R20 ;  /* 0x0002a81401007387 */ /* 0x0001e80000100a00 */
[----:B0-----:R-:W4:Y:S01]  /*5d90*/  LDL R21, [R1+0x268] ;  /* 0x0002680001157983 */ /* 0x001f220000100800 */
[----:B------:R-:W-:Y:S01]  /*5da0*/  @!P0 IMAD.X R13, R3, 0x1, R19, P1 ;  /* 0x00000001030d8824 */ /* 0x000fe200008e0613 */
[----:B------:R-:W-:-:S04]  /*5db0*/  LOP3.LUT R233, R233, 0xfffffeff, RZ, 0xc0, !PT ;  /* 0xfffffeffe9e97812 */ /* 0x000fc800078ec0ff */
[----:B------:R-:W-:Y:S01]  /*5dc0*/  @P2 LOP3.LUT R233, R233, 0x100, RZ, 0xfc, !PT ;  /* 0x00000100e9e92812 */ /* 0x000fe200078efcff */
[----:B--2---:R-:W-:-:S05]  /*5dd0*/  @!P0 IMAD R11, R14, R17, R4 ;  /* 0x000000110e0b8224 */ /* 0x004fca00078e0204 */
[----:B------:R0:W-:Y:S02]  /*5de0*/  @!P0 STG.E.U8 desc[UR60][R12.64+0x9], R11 ;  /* 0x0000090b0c008986 */ /* 0x0001e4000c10113c */
[C---:B0-----:R-:W-:Y:S02]  /*5df0*/  IADD3 R11, P0, R5.reuse, 0x80, RZ ;  /* 0x00000080050b7810 */ /* 0x041fe40007f1e0ff */
[----:B------:R-:W-:-:S03]  /*5e00*/  IADD3 R5, P5, R5, 0x100, RZ ;  /* 0x0000010005057810 */ /* 0x000fc60007fbe0ff */
[----:B------:R-:W-:Y:S02]  /*5e10*/  IMAD.X R12, RZ, RZ, UR11, P0 ;  /* 0x0000000bff0c7e24 */ /* 0x000fe400080e06ff */
[----:B---3--:R-:W-:-:S04]  /*5e20*/  IMAD.WIDE.U32 R28, R11, R6, R26 ;  /* 0x000000060b1c7225 */ /* 0x008fc800078e001a */
[-C--:B------:R-:W-:Y:S02]  /*5e30*/  IMAD R12, R12, R6.reuse, RZ ;  /* 0x000000060c0c7224 */ /* 0x080fe400078e02ff */
[----:B------:R-:W-:-:S04]  /*5e40*/  IMAD.WIDE.U32 R26, R5, R6, R26 ;  /* 0x00000006051a7225 */ /* 0x000fc800078e001a */
[C---:B------:R-:W-:Y:S02]  /*5e50*/  IMAD R20, R11.reuse, R7, R12 ;  /* 0x000000070b147224 */ /* 0x040fe400078e020c */
[----:B----4-:R-:W-:-:S04]  /*5e60*/  IMAD.WIDE.U32 R12, R11, R6, R24 ;  /* 0x000000060b0c7225 */ /* 0x010fc800078e0018 */
[----:B------:R-:W-:Y:S01]  /*5e70*/  IMAD.X R11, RZ, RZ, UR11, P5 ;  /* 0x0000000bff0b7e24 */ /* 0x000fe2000a8e06ff */
[----:B------:R-:W-:-:S03]  /*5e80*/  IADD3 R14, P0, R12, R8, RZ ;  /* 0x000000080c0e7210 */ /* 0x000fc60007f1e0ff */
[----:B------:R-:W-:Y:S01]  /*5e90*/  IMAD R11, R11, R6, RZ ;  /* 0x000000060b0b7224 */ /* 0x000fe200078e02ff */
[----:B------:R-:W-:Y:S01]  /*5ea0*/  IADD3.X R15, R9, R13, R20, P0, !PT ;  /* 0x0000000d090f7210 */ /* 0x000fe200007fe414 */
[----:B------:R-:W-:Y:S01]  /*5eb0*/  IMAD.IADD R13, R20, 0x1, R29 ;  /* 0x00000001140d7824 */ /* 0x000fe200078e021d */
[----:B------:R-:W-:Y:S01]  /*5ec0*/  IADD3 R12, P4, P0, R10, R8, R28 ;  /* 0x000000080a0c7210 */ /* 0x000fe2000789e01c */
[----:B------:R-:W-:-:S03]  /*5ed0*/  IMAD R7, R5, R7, R11 ;  /* 0x0000000705077224 */ /* 0x000fc600078e020b */
[----:B------:R-:W-:Y:S02]  /*5ee0*/  IADD3.X R13, R25, R9, R13, P4, P0 ;  /* 0x00000009190d7210 */ /* 0x000fe400027e040d */
[----:B------:R-:W-:Y:S01]  /*5ef0*/  ISETP.GE.AND P1, PT, R21, 0x89, PT ;  /* 0x000000891500780c */ /* 0x000fe20003f26270 */
[----:B------:R0:W-:Y:S03]  /*5f00*/  STL [R1+0x258], R7 ;  /* 0x0002580701007387 */ /* 0x0001e60000100800 */
[C---:B------:R-:W-:Y:S02]  /*5f10*/  ISETP.LT.OR P6, PT, R0.reuse, 0x1, !P1 ;  /* 0x000000010000780c */ /* 0x040fe40004fc1670 */
[----:B------:R-:W-:-:S11]  /*5f20*/  ISETP.LT.OR P5, PT, R0, 0x2, !P1 ;  /* 0x000000020000780c */ /* 0x000fd60004fa1670 */
[----:B------:R-:W-:-:S04]  /*5f30*/  @!P6 IADD3 R28, P0, P4, R23, R2, R236 ;  /* 0x00000002171ce210 */ /* 0x000fc80007c1e0ec */
[----:B------:R-:W-:-:S05]  /*5f40*/  @!P6 IADD3.X R29, R19, R3, R237, P0, P4 ;  /* 0x00000003131de210 */ /* 0x000fca00007e84ed */
[----:B------:R2:W-:Y:S01]  /*5f50*/  @!P6 STL.64 [R1+0x250], R28 ;  /* 0x0002501c0100e387 */ /* 0x0005e20000100a00 */
[----:B0-----:R-:W-:Y:S01]  /*5f60*/  IMAD.IADD R7, R7, 0x1, R27 ;  /* 0x0000000107077824 */ /* 0x001fe200078e021b */
[----:B--2---:R-:W-:-:S04]  /*5f70*/  @!P5 IADD3 R28, P0, P4, R23, R2, R236 ;  /* 0x00000002171cd210 */ /* 0x004fc80007c1e0ec */
[----:B------:R-:W-:Y:S02]  /*5f80*/  @!P5 IADD3.X R29, R19, R3, R237, P0, P4 ;  /* 0x00000003131dd210 */ /* 0x000fe400007e84ed */
[----:B------:R-:W-:-:S03]  /*5f90*/  IADD3 R10, P0, P4, R10, R8, R26 ;  /* 0x000000080a0a7210 */ /* 0x000fc60007c1e01a */
[----:B------:R0:W-:Y:S01]  /*5fa0*/  @!P5 STL.64 [R1+0x248], R28 ;  /* 0x0002481c0100d387 */ /* 0x0001e20000100a00 */
[----:B------:R-:W-:Y:S02]  /*5fb0*/  IADD3.X R11, R25, R9, R7, P0, P4 ;  /* 0x00000009190b7210 */ /* 0x000fe400007e8407 */
[----:B------:R-:W-:-:S04]  /*5fc0*/  ISETP.GE.AND P0, PT, R21, 0x81, PT ;  /* 0x000000811500780c */ /* 0x000fc80003f06270 */
[----:B------:R-:W-:Y:S01]  /*5fd0*/  ISETP.LT.OR P4, PT, R0, 0x1, !P0 ;  /* 0x000000010000780c */ /* 0x000fe20004781670 */
[----:B0-----:R0:W5:Y:S04]  /*5fe0*/  LDL.LU.64 R28, [R1+0x2c0] ;  /* 0x0002c000011c7983 */ /* 0x0011680000300a00 */
[----:B------:R0:W5:Y:S08]  /*5ff0*/  LDL.LU.64 R26, [R1+0x2b8] ;  /* 0x0002b800011a7983 */ /* 0x0001700000300a00 */
[----:B------:R-:W-:Y:S01]  /*6000*/  @!P4 IADD3 R20, P2, R2, R236, RZ ;  /* 0x000000ec0214c210 */ /* 0x000fe20007f5e0ff */
[----:B------:R0:W5:Y:S04]  /*6010*/  LDL.LU.64 R24, [R1+0x2b0] ;  /* 0x0002b00001187983 */ /* 0x0001680000300a00 */
[----:B------:R-:W-:-:S05]  /*6020*/  @!P4 IMAD.X R21, R3, 0x1, R237, P2 ;  /* 0x000000010315c824 */ /* 0x000fca00010e06ed */
[----:B------:R2:W-:Y:S04]  /*6030*/  @!P4 STL.64 [R1+0x240], R20 ;  /* 0x000240140100c387 */ /* 0x0005e80000100a00 */
[----:B--2---:R0:W5:Y:S01]  /*6040*/  LDL.LU.64 R20, [R1+0x2a8] ;  /* 0x0002a80001147983 */ /* 0x0041620000300a00 */
[----:B------:R-:W-:Y:S01]  /*6050*/  BSSY B1, `(.L_x_47) ;  /* 0x0000006000017945 */ /* 0x000fe20003800000 */
[----:B------:R-:W-:-:S03]  /*6060*/  LOP3.LUT P2, RZ, R233, 0x100, RZ, 0xc0, !PT ;  /* 0x00000100e9ff7812 */ /* 0x000fc6000784c0ff */
[----:B------:R-:W-:Y:S10]  /*6070*/  @P4 BRA `(.L_x_48) ;  /* 0x00000000000c4947 */ /* 0x000ff40003800000 */
[----:B------:R-:W2:Y:S02]  /*6080*/  LDG.E.U8 R16, desc[UR60][R14.64] ;  /* 0x0000003c0e107981 */ /* 0x000ea4000c1e1100 */
[----:B--2---:R-:W-:-:S05]  /*6090*/  PRMT R4, R16, 0x8880, RZ ;  /* 0x0000888010047816 */ /* 0x004fca00000000ff */
[----:B------:R-:W-:-:S07]  /*60a0*/  IMAD R4, R4, R18, RZ ;  /* 0x0000001204047224 */ /* 0x000fce00078e02ff */
.L_x_48:
[----:B------:R-:W-:Y:S05]  /*60b0*/  BSYNC B1 ;  /* 0x0000000000017941 */ /* 0x000fea0003800000 */
.L_x_47:
[----:B------:R-:W2:Y:S04]  /*60c0*/  LDL.LU R7, [R1+0x220] ;  /* 0x0002200001077983 */ /* 0x000ea80000300800 */
[----:B------:R3:W-:Y:S04]  /*60d0*/  STL.64 [R1+0x2a8], R2 ;  /* 0x0002a80201007387 */ /* 0x0007e80000100a00 */
[----:B---3--:R-:W3:Y:S01]  /*60e0*/  LDL.LU.64 R2, [R1+0x240] ;  /* 0x0002400001027983 */ /* 0x008ee20000300a00 */
[----:B--2---:R-:W-:-:S05]  /*60f0*/  @!P4 IMAD R7, R7, R17, R4 ;  /* 0x000000110707c224 */ /* 0x004fca00078e0204 */
[----:B---3--:R2:W-:Y:S04]  /*6100*/  @!P4 STG.E.U8 desc[UR60][R2.64], R7 ;  /* 0x000000070200c986 */ /* 0x0085e8000c10113c */
[----:B--2---:R2:W5:Y:S01]  /*6110*/  LDL.LU.64 R2, [R1+0x2a8] ;  /* 0x0002a80001027983 */ /* 0x0045620000300a00 */
[----:B------:R-:W-:Y:S01]  /*6120*/  ISETP.LT.OR P4, PT, R0, 0x2, !P0 ;  /* 0x000000020000780c */ /* 0x000fe20004781670 */
[----:B------:R-:W-:-:S12]  /*6130*/  BSSY B1, `(.L_x_49) ;  /* 0x0000005000017945 */ /* 0x000fd80003800000 */
[----:B--2---:R-:W-:Y:S05]  /*6140*/  @P4 BRA `(.L_x_50) ;  /* 0x00000000000c4947 */ /* 0x004fea0003800000 */
[----:B------:R-:W2:Y:S02]  /*6150*/  LDG.E.U8 R16, desc[UR60][R14.64+0x1] ;  /* 0x0000013c0e107981 */ /* 0x000ea4000c1e1100 */
[----:B--2---:R-:W-:-:S05]  /*6160*/  PRMT R4, R16, 0x8880, RZ ;  /* 0x0000888010047816 */ /* 0x004fca00000000ff */
[----:B------:R-:W-:-:S07]  /*6170*/  IMAD R4, R4, R18, RZ ;  /* 0x0000001204047224 */ /* 0x000fce00078e02ff */
.L_x_50:
[----:B------:R-:W-:Y:S05]  /*6180*/  BSYNC B1 ;  /* 0x0000000000017941 */ /* 0x000fea0003800000 */
.L_x_49:
[----:B------:R-:W2:Y:S01]  /*6190*/  LDL.LU R7, [R1+0x224] ;  /* 0x0002240001077983 */ /* 0x000ea20000300800 */
[----:B------:R-:W-:Y:S02]  /*61a0*/  LOP3.LUT R233, R233, 0xfffffbff, RZ, 0xc0, !PT ;  /* 0xfffffbffe9e97812 */ /* 0x000fe400078ec0ff */
[----:B------:R-:W-:Y:S01]  /*61b0*/  LOP3.LUT R232, R232, 0xfffffffe, RZ, 0xc0, !PT ;  /* 0xfffffffee8e87812 */ /* 0x000fe200078ec0ff */
[----:B------:R3:W-:Y:S01]  /*61c0*/  STL.64 [R1+0x2a8], R8 ;  /* 0x0002a80801007387 */ /* 0x0007e20000100a00 */
[----:B------:R-:W-:Y:S02]  /*61d0*/  @P3 LOP3.LUT R233, R233, 0x400, RZ, 0xfc, !PT ;  /* 0x00000400e9e93812 */ /* 0x000fe400078efcff */
[----:B------:R-:W-:Y:S02]  /*61e0*/  ISETP.LT.OR P3, PT, R0, 0x9, !P1 ;  /* 0x000000090000780c */ /* 0x000fe40004f61670 */
[----:B------:R-:W-:-:S04]  /*61f0*/  LOP3.LUT R233, R233, 0xfffffdff, RZ, 0xc0, !PT ;  /* 0xfffffdffe9e97812 */ /* 0x000fc800078ec0ff */
[----:B------:R-:W-:-:S04]  /*6200*/  @P2 LOP3.LUT R233, R233, 0x200, RZ, 0xfc, !PT ;  /* 0x00000200e9e92812 */ /* 0x000fc800078efcff */
[----:B------:R-:W-:Y:S01]  /*6210*/  LOP3.LUT R233, R233, 0xfffffeff, RZ, 0xc0, !PT ;  /* 0xfffffeffe9e97812 */ /* 0x000fe200078ec0ff */
[----:B------:R-:W-:Y:S02]  /*6220*/  BSSY B1, `(.L_x_51) ;  /* 0x0000014000017945 */ /* 0x000fe40003800000 */
[----:B------:R-:W-:Y:S02]  /*6230*/  @P3 LOP3.LUT R232, R232, 0x1, RZ, 0xfc, !PT ;  /* 0x00000001e8e83812 */ /* 0x000fe400078efcff */
[----:B------:R-:W-:Y:S02]  /*6240*/  @P0 LOP3.LUT R233, R233, 0x100, RZ, 0xfc, !PT ;  /* 0x00000100e9e90812 */ /* 0x000fe400078efcff */
[----:B---3-5:R-:W-:-:S04]  /*6250*/  @!P3 IADD3 R9, P0, P2, R236, 0x8, R2 ;  /* 0x00000008ec09b810 */ /* 0x028fc80007a1e002 */
[----:B------:R-:W-:Y:S02]  /*6260*/  @!P3 IADD3.X R8, R237, RZ, R3, P0, P2 ;  /* 0x000000ffed08b210 */ /* 0x000fe400007e4403 */
[----:B------:R-:W-:-:S03]  /*6270*/  LOP3.LUT P2, RZ, R233, 0x200, RZ, 0xc0, !PT ;  /* 0x00000200e9ff7812 */ /* 0x000fc6000784c0ff */
[----:B------:R3:W-:Y:S04]  /*6280*/  @!P3 STL [R1+0x27c], R8 ;  /* 0x00027c080100b387 */ /* 0x0007e80000100800 */
[----:B------:R4:W-:Y:S01]  /*6290*/  @!P3 STL [R1+0x25c], R9 ;  /* 0x00025c090100b387 */ /* 0x0009e20000100800 */
[----:B------:R-:W-:Y:S02]  /*62a0*/  LOP3.LUT P3, RZ, R233, 0x400, RZ, 0xc0, !PT ;  /* 0x00000400e9ff7812 */ /* 0x000fe4000786c0ff */
[----:B---3--:R-:W-:-:S05]  /*62b0*/  IADD3 R8, P0, R2, R236, RZ ;  /* 0x000000ec02087210 */ /* 0x008fca0007f1e0ff */
[----:B----4-:R-:W-:Y:S01]  /*62c0*/  IMAD.X R9, R3, 0x1, R237, P0 ;  /* 0x0000000103097824 */ /* 0x010fe200000e06ed */
[----:B------:R-:W-:-:S04]  /*62d0*/  LOP3.LUT P0, RZ, R233, 0x100, RZ, 0xc0, !PT ;  /* 0x00000100e9ff7812 */ /* 0x000fc8000780c0ff */
[----:B------:R-:W-:Y:S01]  /*62e0*/  STL.64 [R1+0x240], R8 ;  /* 0x0002400801007387 */ /* 0x000fe20000100a00 */
[----:B--2---:R-:W-:-:S05]  /*62f0*/  @!P4 IMAD R7, R7, R17, R4 ;  /* 0x000000110707c224 */ /* 0x004fca00078e0204 */
[----:B------:R2:W-:Y:S04]  /*6300*/  @!P4 STG.E.U8 desc[UR60][R8.64+0x1], R7 ;  /* 0x000001070800c986 */ /* 0x0005e8000c10113c */
[----:B--2---:R2:W5:Y:S01]  /*6310*/  LDL.LU.64 R8, [R1+0x2a8] ;  /* 0x0002a80001087983 */ /* 0x0045620000300a00 */
[----:B------:R-:W-:Y:S05]  /*6320*/  @P6 BRA `(.L_x_52) ;  /* 0x00000000000c6947 */ /* 0x000fea0003800000 */
[----:B------:R-:W3:Y:S02]  /*6330*/  LDG.E.U8 R16, desc[UR60][R12.64] ;  /* 0x0000003c0c107981 */ /* 0x000ee4000c1e1100 */
[----:B---3--:R-:W-:-:S05]  /*6340*/  PRMT R4, R16, 0x8880, RZ ;  /* 0x0000888010047816 */ /* 0x008fca00000000ff */
[----:B------:R-:W-:-:S07]  /*6350*/  IMAD R4, R4, R18, RZ ;  /* 0x0000001204047224 */ /* 0x000fce00078e02ff */
.L_x_52:
[----:B------:R-:W-:Y:S05]  /*6360*/  BSYNC B1 ;  /* 0x0000000000017941 */ /* 0x000fea0003800000 */
.L_x_51:
[----:B------:R-:W-:Y:S04]  /*6370*/  STL [R1+0x2b0], R5 ;  /* 0x0002b00501007387 */ /* 0x000fe80000100800 */
[----:B------:R-:W3:Y:S04]  /*6380*/  LDL.LU R7, [R1+0x228] ;  /* 0x0002280001077983 */ /* 0x000ee80000300800 */
[----:B-----5:R4:W-:Y:S04]  /*6390*/  STL.64 [R1+0x2a8], R8 ;  /* 0x0002a80801007387 */ /* 0x0209e80000100a00 */
[----:B----4-:R-:W4:Y:S01]  /*63a0*/  LDL.LU.64 R8, [R1+0x250] ;  /* 0x0002500001087983 */ /* 0x010f220000300a00 */
[----:B------:R-:W-:-:S02]  /*63b0*/  LOP3.LUT R233, R233, 0xfffffdff, RZ, 0xc0, !PT ;  /* 0xfffffdffe9e97812 */ /* 0x000fc400078ec0ff */
[----:B------:R-:W-:Y:S02]  /*63c0*/  ISETP.LT.OR P4, PT, R0, 0xa, !P1 ;  /* 0x0000000a0000780c */ /* 0x000fe40004f81670 */
[----:B------:R-:W-:-:S04]  /*63d0*/  @P2 LOP3.LUT R233, R233, 0x200, RZ, 0xfc, !PT ;  /* 0x00000200e9e92812 */ /* 0x000fc800078efcff */
[----:B------:R-:W-:-:S04]  /*63e0*/  LOP3.LUT R233, R233, 0xfffffeff, RZ, 0xc0, !PT ;  /* 0xfffffeffe9e97812 */ /* 0x000fc800078ec0ff */
[----:B------:R-:W-:-:S03]  /*63f0*/  @P0 LOP3.LUT R233, R233, 0x100, RZ, 0xfc, !PT ;  /* 0x00000100e9e90812 */ /* 0x000fc600078efcff */
[----:B------:R-:W-:-:S05]  /*6400*/  @!P4 IADD3 R5, P0, P2, R236, 0x9, R2 ;  /* 0x00000009ec05c810 */ /* 0x000fca0007a1e002 */
[----:B------:R0:W-:Y:S02]  /*6410*/  @!P4 STL [R1+0x278], R5 ;  /* 0x000278050100c387 */ /* 0x0001e40000100800 */
[----:B0-----:R-:W-:-:S05]  /*6420*/  @!P4 IADD3.X R5, R237, RZ, R3, P0, P2 ;  /* 0x000000ffed05c210 */ /* 0x001fca00007e4403 */
[----:B------:R0:W-:Y:S04]  /*6430*/  @!P4 STL [R1+0x280], R5 ;  /* 0x000280050100c387 */ /* 0x0001e80000100800 */
[----:B0-----:R0:W5:Y:S01]  /*6440*/  LDL.LU R5, [R1+0x2b0] ;  /* 0x0002b00001057983 */ /* 0x0011620000300800 */
[----:B------:R-:W-:Y:S01]  /*6450*/  BSSY B1, `(.L_x_53) ;  /* 0x000000a000017945 */ /* 0x000fe20003800000 */
[C---:B------:R-:W-:Y:S02]  /*6460*/  LOP3.LUT P2, RZ, R233.reuse, 0x200, RZ, 0xc0, !PT ;  /* 0x00000200e9ff7812 */ /* 0x040fe4000784c0ff */
[----:B------:R-:W-:Y:S01]  /*6470*/  LOP3.LUT P0, RZ, R233, 0x100, RZ, 0xc0, !PT ;  /* 0x00000100e9ff7812 */ /* 0x000fe2000780c0ff */
[----:B---3--:R-:W-:-:S05]  /*6480*/  @!P6 IMAD R7, R7, R17, R4 ;  /* 0x000000110707e224 */ /* 0x008fca00078e0204 */
[----:B----4-:R3:W-:Y:S04]  /*6490*/  @!P6 STG.E.U8 desc[UR60][R8.64], R7 ;  /* 0x000000070800e986 */ /* 0x0107e8000c10113c */
[----:B---3--:R0:W5:Y:S01]  /*64a0*/  LDL.LU.64 R8, [R1+0x2a8] ;  /* 0x0002a80001087983 */ /* 0x0081620000300a00 */
[----:B------:R-:W-:Y:S05]  /*64b0*/  @P5 BRA `(.L_x_54) ;  /* 0x00000000000c5947 */ /* 0x000fea0003800000 */
[----:B------:R-:W3:Y:S02]  /*64c0*/  LDG.E.U8 R16, desc[UR60][R12.64+0x1] ;  /* 0x0000013c0c107981 */ /* 0x000ee4000c1e1100 */
[----:B---3--:R-:W-:-:S05]  /*64d0*/  PRMT R4, R16, 0x8880, RZ ;  /* 0x0000888010047816 */ /* 0x008fca00000000ff */
[----:B------:R-:W-:-:S07]  /*64e0*/  IMAD R4, R4, R18, RZ ;  /* 0x0000001204047224 */ /* 0x000fce00078e02ff */
.L_x_54:
[----:B------:R-:W-:Y:S05]  /*64f0*/  BSYNC B1 ;  /* 0x0000000000017941 */ /* 0x000fea0003800000 */
.L_x_53:
[----:B------:R-:W3:Y:S04]  /*6500*/  LDL.LU R7, [R1+0x22c] ;  /* 0x00022c0001077983 */ /* 0x000ee80000300800 */
[----:B------:R4:W-:Y:S04]  /*6510*/  STL.64 [R1+0x2a8], R2 ;  /* 0x0002a80201007387 */ /* 0x0009e80000100a00 */
[----:B----4-:R-:W4:Y:S01]  /*6520*/  LDL.LU.64 R2, [R1+0x248] ;  /* 0x0002480001027983 */ /* 0x010f220000300a00 */
[----:B---3--:R-:W-:-:S05]  /*6530*/  @!P5 IMAD R7, R7, R17, R4 ;  /* 0x000000110707d224 */ /* 0x008fca00078e0204 */
[----:B----4-:R3:W-:Y:S04]  /*6540*/  @!P5 STG.E.U8 desc[UR60][R2.64+0x1], R7 ;  /* 0x000001070200d986 */ /* 0x0107e8000c10113c */
[----:B---3--:R3:W5:Y:S01]  /*6550*/  LDL.LU.64 R2, [R1+0x2a8] ;  /* 0x0002a80001027983 */ /* 0x0087620000300a00 */
[----:B------:R-:W-:Y:S01]  /*6560*/  ISETP.LT.OR P5, PT, R0, 0x9, !P0 ;  /* 0x000000090000780c */ /* 0x000fe200047a1670 */
[----:B------:R-:W-:-:S12]  /*6570*/  BSSY B1, `(.L_x_55) ;  /* 0x0000005000017945 */ /* 0x000fd80003800000 */
[----:B---3--:R-:W-:Y:S05]  /*6580*/  @P5 BRA `(.L_x_56) ;  /* 0x00000000000c5947 */ /* 0x008fea0003800000 */
[----:B------:R-:W3:Y:S02]  /*6590*/  LDG.E.U8 R16, desc[UR60][R14.64+0x8] ;  /* 0x0000083c0e107981 */ /* 0x000ee4000c1e1100 */
[----:B---3--:R-:W-:-:S05]  /*65a0*/  PRMT R4, R16, 0x8880, RZ ;  /* 0x0000888010047816 */ /* 0x008fca00000000ff */
[----:B------:R-:W-:-:S07]  /*65b0*/  IMAD R4, R4, R18, RZ ;  /* 0x0000001204047224 */ /* 0x000fce00078e02ff */
.L_x_56:
[----:B------:R-:W-:Y:S05]  /*65c0*/  BSYNC B1 ;  /* 0x0000000000017941 */ /* 0x000fea0003800000 */
.L_x_55:
[----:B------:R-:W3:Y:S04]  /*65d0*/  LDL.LU R7, [R1+0x230] ;  /* 0x0002300001077983 */ /* 0x000ee80000300800 */
[----:B-----5:R4:W-:Y:S04]  /*65e0*/  STL.64 [R1+0x2a8], R2 ;  /* 0x0002a80201007387 */ /* 0x0209e80000100a00 */
[----:B----4-:R-:W4:Y:S01]  /*65f0*/  LDL.64 R2, [R1+0x240] ;  /* 0x0002400001027983 */ /* 0x010f220000100a00 */
[----:B---3--:R-:W-:-:S05]  /*6600*/  @!P5 IMAD R7, R7, R17, R4 ;  /* 0x000000110707d224 */ /* 0x008fca00078e0204 */
[----:B----4-:R3:W-:Y:S04]  /*6610*/  @!P5 STG.E.U8 desc[UR60][R2.64+0x8], R7 ;  /* 0x000008070200d986 */ /* 0x0107e8000c10113c */
[----:B---3--:R3:W5:Y:S01]  /*6620*/  LDL.LU.64 R2, [R1+0x2a8] ;  /* 0x0002a80001027983 */ /* 0x0087620000300a00 */
[----:B------:R-:W-:Y:S01]  /*6630*/  ISETP.LT.OR P6, PT, R0, 0xa, !P0 ;  /* 0x0000000a0000780c */ /* 0x000fe200047c1670 */
[----:B------:R-:W-:Y:S01]  /*6640*/  BSSY B1, `(.L_x_57) ;  /* 0x0000007000017945 */ /* 0x000fe20003800000 */
[----:B------:R-:W-:-:S11]  /*6650*/  LOP3.LUT R232, R232, 0xffffffbf, RZ, 0xc0, !PT ;  /* 0xffffffbfe8e87812 */ /* 0x000fd600078ec0ff */
[----:B------:R-:W-:Y:S01]  /*6660*/  @P6 LOP3.LUT R232, R232, 0x40, RZ, 0xfc, !PT ;  /* 0x00000040e8e86812 */ /* 0x000fe200078efcff */
[----:B---3--:R-:W-:Y:S06]  /*6670*/  @P6 BRA `(.L_x_58) ;  /* 0x00000000000c6947 */ /* 0x008fec0003800000 */
[----:B------:R-:W3:Y:S02]  /*6680*/  LDG.E.U8 R16, desc[UR60][R14.64+0x9] ;  /* 0x0000093c0e107981 */ /* 0x000ee4000c1e1100 */
[----:B---3--:R-:W-:-:S05]  /*6690*/  PRMT R4, R16, 0x8880, RZ ;  /* 0x0000888010047816 */ /* 0x008fca00000000ff */
[----:B------:R-:W-:-:S07]  /*66a0*/  IMAD R4, R4, R18, RZ ;  /* 0x0000001204047224 */ /* 0x000fce00078e02ff */
.L_x_58:
[----:B------:R-:W-:Y:S05]  /*66b0*/  BSYNC B1 ;  /* 0x0000000000017941 */ /* 0x000fea0003800000 */
.L_x_57:
[----:B------:R-:W-:Y:S04]  /*66c0*/  STL.64 [R1+0x510], R168 ;  /* 0x000510a801007387 */ /* 0x000fe80000100a00 */
[----:B------:R-:W-:Y:S04]  /*66d0*/  STL.64 [R1+0x508], R170 ;  /* 0x000508aa01007387 */ /* 0x000fe80000100a00 */
[----:B------:R3:W-:Y:S04]  /*66e0*/  STL.64 [R1+0x500], R172 ;  /* 0x000500ac01007387 */ /* 0x0007e80000100a00 */
[----:B---3--:R-:W3:Y:S04]  /*66f0*/  LDL.LU R173, [R1+0x258] ;  /* 0x0002580001ad7983 */ /* 0x008ee80000300800 */
[----:B------:R-:W4:Y:S04]  /*6700*/  LDL.LU R172, [R1+0x268] ;  /* 0x0002680001ac7983 */ /* 0x000f280000300800 */
[----:B------:R-:W-:Y:S04]  /*6710*/  STL [R1+0x4f8], R175 ;  /* 0x0004f8af01007387 */ /* 0x000fe80000100800 */
[----:B------:R-:W-:Y:S04]  /*6720*/  STL.64 [R1+0x4f0], R160 ;  /* 0x0004f0a001007387 */ /* 0x000fe80000100a00 */
[----:B------:R0:W-:Y:S04]  /*6730*/  STL.64 [R1+0x4e8], R162 ;  /* 0x0004e8a201007387 */ /* 0x0001e80000100a00 */
[----:B0-----:R-:W2:Y:S04]  /*6740*/  LDL.LU.64 R162, [R1+0x240] ;  /* 0x0002400001a27983 */ /* 0x001ea80000300a00 */
[----:B------:R-:W-:Y:S04]  /*6750*/  STL.64 [R1+0x4e0], R164 ;  /* 0x0004e0a401007387 */ /* 0x000fe80000100a00 */
[----:B------:R-:W-:Y:S04]  /*6760*/  STL.64 [R1+0x4d8], R166 ;  /* 0x0004d8a601007387 */ /* 0x000fe80000100a00 */
[----:B------:R0:W-:Y:S04]  /*6770*/  STL.64 [R1+0x4d0], R152 ;  /* 0x0004d09801007387 */ /* 0x0001e80000100a00 */
[----:B0-----:R-:W3:Y:S04]  /*6780*/  LDL R153, [R1+0x260] ;  /* 0x0002600001997983 */ /* 0x001ee80000100800 */
[----:B------:R-:W-:Y:S04]  /*6790*/  STL [R1+0x4c8], R156 ;  /* 0x0004c89c01007387 */ /* 0x000fe80000100800 */
[----:B------:R-:W-:Y:S04]  /*67a0*/  STL.64 [R1+0x4c0], R154 ;  /* 0x0004c09a01007387 */ /* 0x000fe80000100a00 */
[----:B------:R0:W-:Y:S04]  /*67b0*/  STL [R1+0x4b8], R157 ;  /* 0x0004b89d01007387 */ /* 0x0001e80000100800 */
[----:B0-----:R-:W3:Y:S04]  /*67c0*/  LDL.LU R157, [R1+0x238] ;  /* 0x00023800019d7983 */ /* 0x001ee80000300800 */
[----:B------:R0:W-:Y:S04]  /*67d0*/  STL.64 [R1+0x4b0], R158 ;  /* 0x0004b09e01007387 */ /* 0x0001e80000100a00 */
[----:B0-----:R-:W3:Y:S04]  /*67e0*/  LDL.LU R158, [R1+0x25c] ;  /* 0x00025c00019e7983 */ /* 0x001ee80000300800 */
[----:B------:R-:W3:Y:S04]  /*67f0*/  LDL.LU R159, [R1+0x27c] ;  /* 0x00027c00019f7983 */ /* 0x000ee80000300800 */
[----:B------:R0:W-:Y:S04]  /*6800*/  STL.64 [R1+0x4a8], R144 ;  /* 0x0004a89001007387 */ /* 0x0001e80000100a00 */
[----:B0-----:R-:W3:Y:S04]  /*6810*/  LDL.LU R145, [R1+0x234] ;  /* 0x0002340001917983 */ /* 0x001ee80000300800 */
[----:B------:R0:W-:Y:S04]  /*6820*/  STL.64 [R1+0x4a0], R146 ;  /* 0x0004a09201007387 */ /* 0x0001e80000100a00 */
[----:B0-----:R-:W3:Y:S04]  /*6830*/  LDL.LU.64 R146, [R1+0x270] ;  /* 0x0002700001927983 */ /* 0x001ee80000300a00 */
        /* <DEDUP_REMOVED lines=60> */
[----:B------:R0:W-:Y:S04]  /*6c00*/  STL.64 [R1+0x2b0], R28 ;  /* 0x0002b01c01007387 */ /* 0x0001e80000100a00 */
[----:B0-----:R-:W3:Y:S01]  /*6c10*/  LDL R29, [R1+0x264] ;  /* 0x00026400011d7983 */ /* 0x001ee20000100800 */
[----:B------:R-:W-:-:S02]  /*6c20*/  LOP3.LUT R233, R233, 0xfffdffff, RZ, 0xc0, !PT ;  /* 0xfffdffffe9e97812 */ /* 0x000fc400078ec0ff */
[----:B----4-:R-:W-:Y:S01]  /*6c30*/  ISETP.GE.AND P5, PT, R172, 0x109, PT ;  /* 0x00000109ac00780c */ /* 0x010fe20003fa6270 */
[----:B------:R2:W-:Y:S01]  /*6c40*/  STL.64 [R1+0x2a8], R30 ;  /* 0x0002a81e01007387 */ /* 0x0005e20000100a00 */
[----:B------:R-:W-:-:S03]  /*6c50*/  @P4 LOP3.LUT R233, R233, 0x20000, RZ, 0xfc, !PT ;  /* 0x00020000e9e94812 */ /* 0x000fc600078efcff */
[----:B------:R-:W4:Y:S01]  /*6c60*/  LDL.LU R152, [R1+0x278] ;  /* 0x0002780001987983 */ /* 0x000f220000300800 */
[----:B------:R-:W-:-:S03]  /*6c70*/  LOP3.LUT R233, R233, 0xffffefff, RZ, 0xc0, !PT ;  /* 0xffffefffe9e97812 */ /* 0x000fc600078ec0ff */
[----:B------:R-:W4:Y:S01]  /*6c80*/  LDL.LU R169, [R1+0x280] ;  /* 0x0002800001a97983 */ /* 0x000f220000300800 */
[----:B------:R-:W-:Y:S02]  /*6c90*/  @P3 LOP3.LUT R233, R233, 0x1000, RZ, 0xfc, !PT ;  /* 0x00001000e9e93812 */ /* 0x000fe400078efcff */
[C---:B------:R-:W-:Y:S01]  /*6ca0*/  ISETP.LT.OR P3, PT, R0.reuse, 0x1, !P5 ;  /* 0x000000010000780c */ /* 0x040fe20006f61670 */
[----:B--2---:R-:W-:Y:S01]  /*6cb0*/  IMAD.MOV.U32 R30, RZ, RZ, R162 ;  /* 0x000000ffff1e7224 */ /* 0x004fe200078e00a2 */
[----:B------:R-:W-:Y:S01]  /*6cc0*/  LOP3.LUT R233, R233, 0xfffff7ff, RZ, 0xc0, !PT ;  /* 0xfffff7ffe9e97812 */ /* 0x000fe200078ec0ff */
[----:B------:R-:W-:Y:S01]  /*6cd0*/  IMAD.MOV.U32 R31, RZ, RZ, R163 ;  /* 0x000000ffff1f7224 */ /* 0x000fe200078e00a3 */
[----:B------:R-:W2:Y:S02]  /*6ce0*/  LDL.LU R156, [R1+0x23c] ;  /* 0x00023c00019c7983 */ /* 0x000ea40000300800 */
[----:B------:R-:W-:Y:S02]  /*6cf0*/  @P2 LOP3.LUT R233, R233, 0x800, RZ, 0xfc, !PT ;  /* 0x00000800e9e92812 */ /* 0x000fe400078efcff */
[----:B------:R-:W-:-:S02]  /*6d00*/  ISETP.LT.OR P2, PT, R0, 0x2, !P5 ;  /* 0x000000020000780c */ /* 0x000fc40006f41670 */
[----:B------:R-:W-:-:S04]  /*6d10*/  LOP3.LUT R233, R233, 0xfffffbff, RZ, 0xc0, !PT ;  /* 0xfffffbffe9e97812 */ /* 0x000fc800078ec0ff */
[----:B------:R-:W-:-:S04]  /*6d20*/  @P0 LOP3.LUT R233, R233, 0x400, RZ, 0xfc, !PT ;  /* 0x00000400e9e90812 */ /* 0x000fc800078efcff */
[----:B------:R-:W-:-:S04]  /*6d30*/  LOP3.LUT R233, R233, 0xffff7fff, RZ, 0xc0, !PT ;  /* 0xffff7fffe9e97812 */ /* 0x000fc800078ec0ff */
[----:B------:R-:W-:-:S04]  /*6d40*/  @P3 LOP3.LUT R233, R233, 0x8000, RZ, 0xfc, !PT ;  /* 0x00008000e9e93812 */ /* 0x000fc800078efcff */
[----:B------:R-:W-:Y:S01]  /*6d50*/  LOP3.LUT R233, R233, 0xfffeffff, RZ, 0xc0, !PT ;  /* 0xfffeffffe9e97812 */ /* 0x000fe200078ec0ff */
[----:B---3--:R-:W-:-:S03]  /*6d60*/  IMAD.WIDE.U32 R6, R5, R6, R146 ;  /* 0x0000000605067225 */ /* 0x008fc600078e0092 */
[----:B------:R-:W-:-:S04]  /*6d70*/  @P2 LOP3.LUT R233, R233, 0x10000, RZ, 0xfc, !PT ;  /* 0x00010000e9e92812 */ /* 0x000fc800078efcff */
[----:B------:R-:W-:Y:S02]  /*6d80*/  LOP3.LUT R233, R233, 0xffffdfff, RZ, 0xc0, !PT ;  /* 0xffffdfffe9e97812 */ /* 0x000fe400078ec0ff */
[----:B-----5:R-:W-:-:S04]  /*6d90*/  @!P3 IADD3 R154, P4, P6, R23, R2, R29 ;  /* 0x00000002179ab210 */ /* 0x020fc80007e9e01d */
[-C--:B------:R-:W-:Y:S02]  /*6da0*/  @!P3 IADD3.X R155, R19, R3.reuse, R153, P4, P6 ;  /* 0x00000003139bb210 */ /* 0x080fe400027ec499 */
[----:B------:R-:W-:Y:S02]  /*6db0*/  @!P2 IADD3 R166, P0, P6, R23, R2, R29 ;  /* 0x0000000217a6a210 */ /* 0x000fe40007e1e01d */
[----:B------:R-:W-:Y:S02]  /*6dc0*/  LOP3.LUT P3, RZ, R232, 0x1, RZ, 0xc0, !PT ;  /* 0x00000001e8ff7812 */ /* 0x000fe4000786c0ff */
[----:B------:R-:W-:Y:S02]  /*6dd0*/  @!P2 IADD3.X R167, R19, R3, R153, P0, P6 ;  /* 0x0000000313a7a210 */ /* 0x000fe400007ec499 */
[----:B------:R-:W-:Y:S02]  /*6de0*/  ISETP.LT.OR P0, PT, R0, 0x9, !P5 ;  /* 0x000000090000780c */ /* 0x000fe40006f01670 */
[----:B------:R-:W-:-:S11]  /*6df0*/  LOP3.LUT P2, RZ, R232, 0x40, RZ, 0xc0, !PT ;  /* 0x00000040e8ff7812 */ /* 0x000fd6000784c0ff */
[----:B------:R-:W-:Y:S02]  /*6e00*/  @!P0 IADD3 R164, P4, P6, R29, 0x8, R2 ;  /* 0x000000081da48810 */ /* 0x000fe40007e9e002 */
[----:B------:R-:W-:Y:S02]  /*6e10*/  @P0 LOP3.LUT R233, R233, 0x2000, RZ, 0xfc, !PT ;  /* 0x00002000e9e90812 */ /* 0x000fe400078efcff */
[----:B------:R-:W-:Y:S02]  /*6e20*/  @!P0 IADD3.X R165, R153, RZ, R3, P4, P6 ;  /* 0x000000ff99a58210 */ /* 0x000fe400027ec403 */
[----:B------:R-:W-:Y:S02]  /*6e30*/  ISETP.LT.OR P6, PT, R0, 0xa, !P5 ;  /* 0x0000000a0000780c */ /* 0x000fe40006fc1670 */
[----:B------:R-:W-:-:S11]  /*6e40*/  LOP3.LUT R233, R233, 0xffffbfff, RZ, 0xc0, !PT ;  /* 0xffffbfffe9e97812 */ /* 0x000fd600078ec0ff */
[----:B------:R-:W-:Y:S02]  /*6e50*/  @!P6 IADD3 R175, P4, P0, R29, 0x9, R2 ;  /* 0x000000091dafe810 */ /* 0x000fe4000789e002 */
[----:B------:R-:W-:Y:S02]  /*6e60*/  @P6 LOP3.LUT R233, R233, 0x4000, RZ, 0xfc, !PT ;  /* 0x00004000e9e96812 */ /* 0x000fe400078efcff */
[----:B------:R-:W-:Y:S02]  /*6e70*/  @!P6 IADD3.X R168, R153, RZ, R3, P4, P0 ;  /* 0x000000ff99a8e210 */ /* 0x000fe400027e0403 */
[----:B------:R-:W-:-:S13]  /*6e80*/  ISETP.LT.OR P6, PT, R0, 0x12, !P1 ;  /* 0x000000120000780c */ /* 0x000fda0004fc1670 */
[----:B------:R-:W-:-:S04]  /*6e90*/  @!P6 IADD3 R160, P0, P4, R23, R2, R236 ;  /* 0x0000000217a0e210 */ /* 0x000fc80007c1e0ec */
[----:B------:R-:W-:Y:S02]  /*6ea0*/  @!P6 IADD3.X R161, R19, R3, R237, P0, P4 ;  /* 0x0000000313a1e210 */ /* 0x000fe400007e84ed */
        /* <DEDUP_REMOVED lines=12> */
[----:B------:R-:W-:Y:S01]  /*6f70*/  IADD3 R8, P0, R6, R8, RZ ;  /* 0x0000000806087210 */ /* 0x000fe20007f1e0ff */
[----:B------:R-:W-:-:S05]  /*6f80*/  @!P2 IMAD R6, R145, R17, R4 ;  /* 0x000000119106a224 */ /* 0x000fca00078e0204 */
[----:B------:R0:W-:Y:S04]  /*6f90*/  @!P2 STG.E.U8 desc[UR60][R30.64+0x9], R6 ;  /* 0x000009061e00a986 */ /* 0x0001e8000c10113c */
[----:B------:R-:W0:Y:S01]  /*6fa0*/  @!P3 LDG.E.U8 R16, desc[UR60][R12.64+0x8] ;  /* 0x0000083c0c10b981 */ /* 0x000e22000c1e1100 */
[----:B------:R-:W-:Y:S02]  /*6fb0*/  ISETP.LT.OR P6, PT, R0, 0x1a, !P5 ;  /* 0x0000001a0000780c */ /* 0x000fe40006fc1670 */
[----:B------:R-:W-:Y:S02]  /*6fc0*/  IADD3.X R9, R9, R7, R173, P0, !PT ;  /* 0x0000000709097210 */ /* 0x000fe400007fe4ad */
[----:B------:R-:W-:Y:S01]  /*6fd0*/  LOP3.LUT P4, RZ, R233, 0x20000, RZ, 0xc0, !PT ;  /* 0x00020000e9ff7812 */ /* 0x000fe2000788c0ff */
[----:B------:R-:W3:Y:S08]  /*6fe0*/  LDL.LU R173, [R1+0x200] ;  /* 0x0002000001ad7983 */ /* 0x000ef00000300800 */
[----:B------:R-:W-:-:S04]  /*6ff0*/  @!P6 IADD3 R78, P0, P2, R23, R2, R29 ;  /* 0x00000002174ee210 */ /* 0x000fc80007a1e01d */
[----:B------:R-:W-:Y:S02]  /*7000*/  @!P6 IADD3.X R79, R19, R3, R153, P0, P2 ;  /* 0x00000003134fe210 */ /* 0x000fe400007e4499 */
[----:B0-----:R-:W-:-:S05]  /*7010*/  @!P3 PRMT R6, R16, 0x8880, RZ ;  /* 0x000088801006b816 */ /* 0x001fca00000000ff */
[----:B------:R-:W-:Y:S01]  /*7020*/  @!P3 IMAD R4, R6, R18, RZ ;  /* 0x000000120604b224 */ /* 0x000fe200078e02ff */
[----:B------:R-:W-:-:S03]  /*7030*/  @!P3 IADD3 R6, P0, R158, R23, RZ ;  /* 0x000000179e06b210 */ /* 0x000fc60007f1e0ff */
[----:B------:R-:W-:Y:S02]  /*7040*/  @!P3 IMAD R24, R157, R17, R4 ;  /* 0x000000119d18b224 */ /* 0x000fe400078e0204 */
[----:B------:R-:W-:-:S05]  /*7050*/  @!P3 IMAD.X R7, R159, 0x1, R19, P0 ;  /* 0x000000019f07b824 */ /* 0x000fca00000e0613 */
[----:B------:R4:W-:Y:S04]  /*7060*/  @!P3 STG.E.U8 desc[UR60][R6.64], R24 ;  /* 0x000000180600b986 */ /* 0x0009e8000c10113c */
[----:B------:R-:W2:Y:S01]  /*7070*/  @!P4 LDG.E.U8 R16, desc[UR60][R12.64+0x9] ;  /* 0x0000093c0c10c981 */ /* 0x000ea2000c1e1100 */
[----:B------:R-:W-:-:S13]  /*7080*/  ISETP.LT.OR P3, PT, R0, 0x21, !P1 ;  /* 0x000000210000780c */ /* 0x000fda0004f61670 */
[----:B------:R-:W-:-:S04]  /*7090*/  @!P3 IADD3 R76, P0, P2, R23, R2, R236 ;  /* 0x00000002174cb210 */ /* 0x000fc80007a1e0ec */
[----:B------:R-:W-:Y:S02]  /*70a0*/  @!P3 IADD3.X R77, R19, R3, R237, P0, P2 ;  /* 0x00000003134db210 */ /* 0x000fe400007e44ed */
[----:B----4-:R-:W-:Y:S02]  /*70b0*/  @!P4 IADD3 R6, P0, R152, R23, RZ ;  /* 0x000000179806c210 */ /* 0x010fe40007f1e0ff */
[----:B------:R-:W4:Y:S03]  /*70c0*/  LDL.LU R152, [R1+0x204] ;  /* 0x0002040001987983 */ /* 0x000f260000300800 */
[----:B------:R-:W-:Y:S01]  /*70d0*/  @!P4 IMAD.X R7, R169, 0x1, R19, P0 ;  /* 0x00000001a907c824 */ /* 0x000fe200000e0613 */
[----:B--2---:R-:W-:Y:S01]  /*70e0*/  @!P4 PRMT R24, R16, 0x8880, RZ ;  /* 0x000088801018c816 */ /* 0x004fe200000000ff */
[----:B------:R-:W2:Y:S04]  /*70f0*/  LDL.LU R169, [R1+0x208] ;  /* 0x0002080001a97983 */ /* 0x000ea80000300800 */
[----:B------:R-:W-:-:S04]  /*7100*/  @!P4 IMAD R4, R24, R18, RZ ;  /* 0x000000121804c224 */ /* 0x000fc800078e02ff */
[----:B------:R-:W-:-:S05]  /*7110*/  @!P4 IMAD R24, R156, R17, R4 ;  /* 0x000000119c18c224 */ /* 0x000fca00078e0204 */
[----:B------:R0:W-:Y:S01]  /*7120*/  @!P4 STG.E.U8 desc[UR60][R6.64], R24 ;  /* 0x000000180600c986 */ /* 0x0001e2000c10113c */
[----:B------:R-:W-:Y:S02]  /*7130*/  ISETP.GE.AND P4, PT, R172, 0x101, PT ;  /* 0x00000101ac00780c */ /* 0x000fe40003f86270 */
[----:B------:R-:W-:Y:S01]  /*7140*/  ISETP.LT.OR P2, PT, R0, 0x22, !P1 ;  /* 0x000000220000780c */ /* 0x000fe20004f41670 */
[----:B------:R-:W2:Y:S01]  /*7150*/  LDL.LU R172, [R1+0x20c] ;  /* 0x00020c0001ac7983 */ /* 0x000ea20000300800 */
[----:B0-----:R-:W-:-:S05]  /*7160*/  IADD3 R6, P0, R2, R29, RZ ;  /* 0x0000001d02067210 */ /* 0x001fca0007f1e0ff */
[----:B------:R-:W-:Y:S01]  /*7170*/  IMAD.X R7, R3, 0x1, R153, P0 ;  /* 0x0000000103077824 */ /* 0x000fe200000e0699 */
[----:B------:R-:W-:-:S13]  /*7180*/  ISETP.LT.OR P0, PT, R0, 0x1, !P4 ;  /* 0x000000010000780c */ /* 0x000fda0006701670 */
[----:B------:R-:W3:Y:S02]  /*7190*/  @!P0 LDG.E.U8 R16, desc[UR60][R8.64] ;  /* 0x0000003c08108981 */ /* 0x000ee4000c1e1100 */
[----:B---3--:R-:W-:-:S05]  /*71a0*/  @!P0 PRMT R24, R16, 0x8880, RZ ;  /* 0x0000888010188816 */ /* 0x008fca00000000ff */
[----:B------:R-:W-:-:S04]  /*71b0*/  @!P0 IMAD R4, R24, R18, RZ ;  /* 0x0000001218048224 */ /* 0x000fc800078e02ff */
[----:B------:R-:W-:Y:S01]  /*71c0*/  @!P0 IMAD R24, R173, R17, R4 ;  /* 0x00000011ad188224 */ /* 0x000fe200078e0204 */
[----:B------:R-:W-:Y:S01]  /*71d0*/  @!P2 IADD3 R74, P6, P3, R23, R2, R236 ;  /* 0x00000002174aa210 */ /* 0x000fe20007bde0ec */
[----:B------:R-:W3:Y:S04]  /*71e0*/  LDL.LU R173, [R1+0x210] ;  /* 0x0002100001ad7983 */ /* 0x000ee80000300800 */
[----:B------:R0:W-:Y:S01]  /*71f0*/  @!P0 STG.E.U8 desc[UR60][R6.64], R24 ;  /* 0x0000001806008986 */ /* 0x0001e2000c10113c */
[----:B------:R-:W-:-:S13]  /*7200*/  ISETP.LT.OR P0, PT, R0, 0x2, !P4 ;  /* 0x000000020000780c */ /* 0x000fda0006701670 */
[----:B------:R-:W0:Y:S01]  /*7210*/  @!P0 LDG.E.U8 R16, desc[UR60][R8.64+0x1] ;  /* 0x0000013c08108981 */ /* 0x000e22000c1e1100 */
[----:B------:R-:W-:Y:S02]  /*7220*/  @!P2 IADD3.X R75, R19, R3, R237, P6, P3 ;  /* 0x00000003134ba210 */ /* 0x000fe400037e64ed */
[----:B------:R-:W-:Y:S02]  /*7230*/  LOP3.LUT P3, RZ, R233, 0x8000, RZ, 0xc0, !PT ;  /* 0x00008000e9ff7812 */ /* 0x000fe4000786c0ff */
[----:B0-----:R-:W-:-:S05]  /*7240*/  @!P0 PRMT R24, R16, 0x8880, RZ ;  /* 0x0000888010188816 */ /* 0x001fca00000000ff */
[----:B------:R-:W-:-:S04]  /*7250*/  @!P0 IMAD R4, R24, R18, RZ ;  /* 0x0000001218048224 */ /* 0x000fc800078e02ff */
[----:B----4-:R-:W-:-:S05]  /*7260*/  @!P0 IMAD R24, R152, R17, R4 ;  /* 0x0000001198188224 */ /* 0x010fca00078e0204 */
[----:B------:R0:W-:Y:S04]  /*7270*/  @!P0 STG.E.U8 desc[UR60][R6.64+0x1], R24 ;  /* 0x0000011806008986 */ /* 0x0001e8000c10113c */
[----:B------:R-:W0:Y:S01]  /*7280*/  @!P3 LDG.E.U8 R16, desc[UR60][R10.64] ;  /* 0x0000003c0a10b981 */ /* 0x000e22000c1e1100 */
[----:B------:R-:W-:Y:S02]  /*7290*/  LOP3.LUT P2, RZ, R233, 0x10000, RZ, 0xc0, !PT ;  /* 0x00010000e9ff7812 */ /* 0x000fe4000784c0ff */
[----:B------:R-:W-:Y:S02]  /*72a0*/  ISETP.LT.OR P6, PT, R0, 0x29, !P1 ;  /* 0x000000290000780c */ /* 0x000fe40004fc1670 */
[----:B0-----:R-:W-:-:S05]  /*72b0*/  @!P3 PRMT R24, R16, 0x8880, RZ ;  /* 0x000088801018b816 */ /* 0x001fca00000000ff */
[----:B------:R-:W-:-:S04]  /*72c0*/  @!P3 IMAD R4, R24, R18, RZ ;  /* 0x000000121804b224 */ /* 0x000fc800078e02ff */
[----:B--2---:R-:W-:Y:S02]  /*72d0*/  @!P3 IMAD R24, R169, R17, R4 ;  /* 0x00000011a918b224 */ /* 0x004fe400078e0204 */
[----:B------:R-:W2:Y:S04]  /*72e0*/  LDL.LU R169, [R1+0x214] ;  /* 0x0002140001a97983 */ /* 0x000ea80000300800 */
[----:B------:R0:W-:Y:S04]  /*72f0*/  @!P3 STG.E.U8 desc[UR60][R154.64], R24 ;  /* 0x000000189a00b986 */ /* 0x0001e8000c10113c */
[----:B------:R-:W0:Y:S01]  /*7300*/  @!P2 LDG.E.U8 R16, desc[UR60][R10.64+0x1] ;  /* 0x0000013c0a10a981 */ /* 0x000e22000c1e1100 */
[----:B------:R-:W-:-:S04]  /*7310*/  @!P6 IADD3 R72, P0, P3, R23, R2, R236 ;  /* 0x000000021748e210 */ /* 0x000fc80007b1e0ec */
[----:B------:R-:W-:Y:S02]  /*7320*/  @!P6 IADD3.X R73, R19, R3, R237, P0, P3 ;  /* 0x000000031349e210 */ /* 0x000fe400007e64ed */
[----:B------:R-:W-:-:S13]  /*7330*/  ISETP.LT.OR P6, PT, R0, 0x2a, !P1 ;  /* 0x0000002a0000780c */ /* 0x000fda0004fc1670 */
[----:B------:R-:W-:-:S04]  /*7340*/  @!P6 IADD3 R70, P0, P3, R23, R2, R236 ;  /* 0x000000021746e210 */ /* 0x000fc80007b1e0ec */
[----:B------:R-:W-:Y:S02]  /*7350*/  @!P6 IADD3.X R71, R19, R3, R237, P0, P3 ;  /* 0x000000031347e210 */ /* 0x000fe400007e64ed */
[----:B------:R-:W-:Y:S02]  /*7360*/  ISETP.LT.OR P3, PT, R0, 0x21, !P5 ;  /* 0x000000210000780c */ /* 0x000fe40006f61670 */
[----:B0-----:R-:W-:-:S05]  /*7370*/  @!P2 PRMT R24, R16, 0x8880, RZ ;  /* 0x000088801018a816 */ /* 0x001fca00000000ff */
[----:B------:R-:W-:-:S04]  /*7380*/  @!P2 IMAD R4, R24, R18, RZ ;  /* 0x000000121804a224 */ /* 0x000fc800078e02ff */
[----:B------:R-:W-:Y:S01]  /*7390*/  @!P2 IMAD R24, R172, R17, R4 ;  /* 0x00000011ac18a224 */ /* 0x000fe200078e0204 */
[----:B------:R-:W-:Y:S01]  /*73a0*/  LOP3.LUT P6, RZ, R233, 0x4000, RZ, 0xc0, !PT ;  /* 0x00004000e9ff7812 */ /* 0x000fe200078cc0ff */
[----:B------:R-:W4:Y:S04]  /*73b0*/  LDL.LU R172, [R1+0x218] ;  /* 0x0002180001ac7983 */ /* 0x000f280000300800 */
[----:B------:R0:W-:Y:S01]  /*73c0*/  @!P2 STG.E.U8 desc[UR60][R166.64+0x1], R24 ;  /* 0x00000118a600a986 */ /* 0x0001e2000c10113c */
[----:B------:R-:W-:-:S04]  /*73d0*/  @!P3 IADD3 R68, P0, P2, R23, R2, R29 ;  /* 0x000000021744b210 */ /* 0x000fc80007a1e01d */
[----:B------:R-:W-:Y:S02]  /*73e0*/  @!P3 IADD3.X R69, R19, R3, R153, P0, P2 ;  /* 0x000000031345b210 */ /* 0x000fe400007e4499 */
[----:B------:R-:W-:-:S13]  /*73f0*/  ISETP.LT.OR P0, PT, R0, 0x9, !P4 ;  /* 0x000000090000780c */ /* 0x000fda0006701670 */
[----:B------:R-:W0:Y:S01]  /*7400*/  @!P0 LDG.E.U8 R16, desc[UR60][R8.64+0x8] ;  /* 0x0000083c08108981 */ /* 0x000e22000c1e1100 */
[----:B------:R-:W-:Y:S02]  /*7410*/  ISETP.LT.OR P2, PT, R0, 0xa, !P4 ;  /* 0x0000000a0000780c */ /* 0x000fe40006741670 */
[----:B0-----:R-:W-:-:S05]  /*7420*/  @!P0 PRMT R24, R16, 0x8880, RZ ;  /* 0x0000888010188816 */ /* 0x001fca00000000ff */
[----:B------:R-:W-:-:S04]  /*7430*/  @!P0 IMAD R4, R24, R18, RZ ;  /* 0x0000001218048224 */ /* 0x000fc800078e02ff */
[----:B---3--:R-:W-:Y:S01]  /*7440*/  @!P0 IMAD R24, R173, R17, R4 ;  /* 0x00000011ad188224 */ /* 0x008fe200078e0204 */
[----:B------:R-:W-:Y:S01]  /*7450*/  LOP3.LUT R233, R233, 0xfffffdff, RZ, 0xc0, !PT ;  /* 0xfffffdffe9e97812 */ /* 0x000fe200078ec0ff */
[----:B------:R-:W3:Y:S04]  /*7460*/  LDL.LU R173, [R1+0x21c] ;  /* 0x00021c0001ad7983 */ /* 0x000ee80000300800 */
[----:B------:R0:W-:Y:S04]  /*7470*/  @!P0 STG.E.U8 desc[UR60][R6.64+0x8], R24 ;  /* 0x0000081806008986 */ /* 0x0001e8000c10113c */
[----:B------:R-:W0:Y:S01]  /*7480*/  @!P2 LDG.E.U8 R16, desc[UR60][R8.64+0x9] ;  /* 0x0000093c0810a981 */ /* 0x000e22000c1e1100 */
[----:B------:R-:W-:-:S02]  /*7490*/  ISETP.LT.OR P0, PT, R0, 0x22, !P5 ;  /* 0x000000220000780c */ /* 0x000fc40006f01670 */
[----:B------:R-:W-:-:S11]  /*74a0*/  @P4 LOP3.LUT R233, R233, 0x200, RZ, 0xfc, !PT ;  /* 0x00000200e9e94812 */ /* 0x000fd600078efcff */
[----:B------:R-:W-:-:S04]  /*74b0*/  @!P0 IADD3 R66, P4, P3, R23, R2, R29 ;  /* 0x0000000217428210 */ /* 0x000fc80007b9e01d */
[----:B------:R-:W-:Y:S02]  /*74c0*/  @!P0 IADD3.X R67, R19, R3, R153, P4, P3 ;  /* 0x0000000313438210 */ /* 0x000fe400027e6499 */
[----:B------:R-:W-:Y:S02]  /*74d0*/  LOP3.LUT P0, RZ, R233, 0x2000, RZ, 0xc0, !PT ;  /* 0x00002000e9ff7812 */ /* 0x000fe4000780c0ff */
[----:B0-----:R-:W-:-:S05]  /*74e0*/  @!P2 PRMT R24, R16, 0x8880, RZ ;  /* 0x000088801018a816 */ /* 0x001fca00000000ff */
[----:B------:R-:W-:-:S04]  /*74f0*/  @!P2 IMAD R4, R24, R18, RZ ;  /* 0x000000121804a224 */ /* 0x000fc800078e02ff */
[----:B--2---:R-:W-:Y:S01]  /*7500*/  @!P2 IMAD R24, R169, R17, R4 ;  /* 0x00000011a918a224 */ /* 0x004fe200078e0204 */
[----:B------:R-:W-:Y:S01]  /*7510*/  ISETP.LT.OR P4, PT, R0, 0x29, !P5 ;  /* 0x000000290000780c */ /* 0x000fe20006f81670 */
[----:B------:R-:W2:Y:S04]  /*7520*/  LDL.LU R169, [R1+0x1e0] ;  /* 0x0001e00001a97983 */ /* 0x000ea80000300800 */
[----:B------:R0:W-:Y:S04]  /*7530*/  @!P2 STG.E.U8 desc[UR60][R6.64+0x9], R24 ;  /* 0x000009180600a986 */ /* 0x0001e8000c10113c */
[----:B------:R-:W0:Y:S01]  /*7540*/  @!P0 LDG.E.U8 R16, desc[UR60][R10.64+0x8] ;  /* 0x0000083c0a108981 */ /* 0x000e22000c1e1100 */
[----:B------:R-:W-:-:S05]  /*7550*/  @!P0 IADD3 R32, P2, R164, R23, RZ ;  /* 0x00000017a4208210 */ /* 0x000fca0007f5e0ff */
[----:B------:R-:W-:Y:S01]  /*7560*/  @!P0 IMAD.X R33, R165, 0x1, R19, P2 ;  /* 0x00000001a5218824 */ /* 0x000fe200010e0613 */
[----:B0-----:R-:W-:-:S05]  /*7570*/  @!P0 PRMT R24, R16, 0x8880, RZ ;  /* 0x0000888010188816 */ /* 0x001fca00000000ff */
[----:B------:R-:W-:-:S04]  /*7580*/  @!P0 IMAD R4, R24, R18, RZ ;  /* 0x0000001218048224 */ /* 0x000fc800078e02ff */
[----:B----4-:R-:W-:Y:S01]  /*7590*/  @!P0 IMAD R24, R172, R17, R4 ;  /* 0x00000011ac188224 */ /* 0x010fe200078e0204 */
[----:B------:R-:W-:Y:S01]  /*75a0*/  LOP3.LUT P3, RZ, R233, 0x1000, RZ, 0xc0, !PT ;  /* 0x00001000e9ff7812 */ /* 0x000fe2000786c0ff */
[----:B------:R-:W4:Y:S04]  /*75b0*/  LDL.LU R172, [R1+0x1e4] ;  /* 0x0001e40001ac7983 */ /* 0x000f280000300800 */
[----:B------:R0:W-:Y:S04]  /*75c0*/  @!P0 STG.E.U8 desc[UR60][R32.64], R24 ;  /* 0x0000001820008986 */ /* 0x0001e8000c10113c */
[----:B------:R-:W3:Y:S01]  /*75d0*/  @!P6 LDG.E.U8 R16, desc[UR60][R10.64+0x9] ;  /* 0x0000093c0a10e981 */ /* 0x000ee2000c1e1100 */
[----:B------:R-:W-:-:S04]  /*75e0*/  @!P4 IADD3 R64, P0, P2, R23, R2, R29 ;  /* 0x000000021740c210 */ /* 0x000fc80007a1e01d */
[----:B------:R-:W-:Y:S02]  /*75f0*/  @!P4 IADD3.X R65, R19, R3, R153, P0, P2 ;  /* 0x000000031341c210 */ /* 0x000fe400007e4499 */
[----:B------:R-:W-:-:S13]  /*7600*/  ISETP.LT.OR P2, PT, R0, 0x2a, !P5 ;  /* 0x0000002a0000780c */ /* 0x000fda0006f41670 */
[----:B------:R-:W-:-:S04]  /*7610*/  @!P2 IADD3 R62, P0, P4, R23, R2, R29 ;  /* 0x00000002173ea210 */ /* 0x000fc80007c1e01d */
[----:B------:R-:W-:Y:S02]  /*7620*/  @!P2 IADD3.X R63, R19, R3, R153, P0, P4 ;  /* 0x00000003133fa210 */ /* 0x000fe400007e8499 */
[----:B0-----:R-:W-:-:S05]  /*7630*/  @!P6 IADD3 R32, P0, R175, R23, RZ ;  /* 0x00000017af20e210 */ /* 0x001fca0007f1e0ff */
[----:B------:R-:W-:Y:S01]  /*7640*/  @!P6 IMAD.X R33, R168, 0x1, R19, P0 ;  /* 0x00000001a821e824 */ /* 0x000fe200000e0613 */
[----:B---3--:R-:W-:Y:S01]  /*7650*/  @!P6 PRMT R24, R16, 0x8880, RZ ;  /* 0x000088801018e816 */ /* 0x008fe200000000ff */
[----:B------:R-:W3:Y:S04]  /*7660*/  LDL.LU R168, [R1+0x1e8] ;  /* 0x0001e80001a87983 */ /* 0x000ee80000300800 */
[----:B------:R-:W-:-:S04]  /*7670*/  @!P6 IMAD R4, R24, R18, RZ ;  /* 0x000000121804e224 */ /* 0x000fc800078e02ff */
[----:B------:R-:W-:-:S05]  /*7680*/  @!P6 IMAD R24, R173, R17, R4 ;  /* 0x00000011ad18e224 */ /* 0x000fca00078e0204 */
[----:B------:R0:W-:Y:S01]  /*7690*/  @!P6 STG.E.U8 desc[UR60][R32.64], R24 ;  /* 0x000000182000e986 */ /* 0x0001e2000c10113c */
[----:B------:R-:W-:-:S13]  /*76a0*/  ISETP.LT.OR P6, PT, R0, 0x11, !P3 ;  /* 0x000000110000780c */ /* 0x000fda0005fc1670 */
[----:B------:R-:W0:Y:S01]  /*76b0*/  @!P6 LDG.E.U8 R16, desc[UR60][R234.64+0x10] ;  /* 0x0000103cea10e981 */ /* 0x000e22000c1e1100 */
[----:B------:R-:W-:Y:S02]  /*76c0*/  ISETP.LT.OR P4, PT, R0, 0x31, !P1 ;  /* 0x000000310000780c */ /* 0x000fe40004f81670 */
[----:B0-----:R-:W-:-:S05]  /*76d0*/  @!P6 PRMT R24, R16, 0x8880, RZ ;  /* 0x000088801018e816 */ /* 0x001fca00000000ff */
[----:B------:R-:W-:-:S04]  /*76e0*/  @!P6 IMAD R4, R24, R18, RZ ;  /* 0x000000121804e224 */ /* 0x000fc800078e02ff */
[----:B--2---:R-:W-:Y:S01]  /*76f0*/  @!P6 IMAD R24, R169, R17, R4 ;  /* 0x00000011a918e224 */ /* 0x004fe200078e0204 */
[----:B------:R-:W-:Y:S01]  /*7700*/  LOP3.LUT P2, RZ, R233, 0x800, RZ, 0xc0, !PT ;  /* 0x00000800e9ff7812 */ /* 0x000fe2000784c0ff */
[----:B------:R-:W2:Y:S04]  /*7710*/  LDL.LU R169, [R1+0x1ec] ;  /* 0x0001ec0001a97983 */ /* 0x000ea80000300800 */
[----:B------:R0:W-:Y:S01]  /*7720*/  @!P6 STG.E.U8 desc[UR60][R2.64+0x10], R24 ;  /* 0x000010180200e986 */ /* 0x0001e2000c10113c */
[----:B------:R-:W-:-:S03]  /*7730*/  @!P4 IADD3 R60, P0, P6, R23, R2, R236 ;  /* 0x00000002173cc210 */ /* 0x000fc60007e1e0ec */
[----:B------:R-:W2:Y:S01]  /*7740*/  LDL.LU R173, [R1+0x1f0] ;  /* 0x0001f00001ad7983 */ /* 0x000ea20000300800 */
[----:B------:R-:W-:Y:S02]  /*7750*/  @!P4 IADD3.X R61, R19, R3, R237, P0, P6 ;  /* 0x00000003133dc210 */ /* 0x000fe400007ec4ed */
[----:B------:R-:W-:-:S13]  /*7760*/  ISETP.LT.OR P6, PT, R0, 0x12, !P3 ;  /* 0x000000120000780c */ /* 0x000fda0005fc1670 */
[----:B------:R-:W0:Y:S02]  /*7770*/  @!P6 LDG.E.U8 R16, desc[UR60][R234.64+0x11] ;  /* 0x0000113cea10e981 */ /* 0x000e24000c1e1100 */
[----:B0-----:R-:W-:-:S05]  /*7780*/  @!P6 PRMT R24, R16, 0x8880, RZ ;  /* 0x000088801018e816 */ /* 0x001fca00000000ff */
[----:B------:R-:W-:-:S04]  /*7790*/  @!P6 IMAD R4, R24, R18, RZ ;  /* 0x000000121804e224 */ /* 0x000fc800078e02ff */
[----:B----4-:R-:W-:-:S05]  /*77a0*/  @!P6 IMAD R24, R172, R17, R4 ;  /* 0x00000011ac18e224 */ /* 0x010fca00078e0204 */
[----:B------:R0:W-:Y:S01]  /*77b0*/  @!P6 STG.E.U8 desc[UR60][R2.64+0x11], R24 ;  /* 0x000011180200e986 */ /* 0x0001e2000c10113c */
[----:B------:R-:W-:-:S13]  /*77c0*/  ISETP.LT.OR P6, PT, R0, 0x11, !P2 ;  /* 0x000000110000780c */ /* 0x000fda00057c1670 */
[----:B------:R-:W0:Y:S01]  /*77d0*/  @!P6 LDG.E.U8 R16, desc[UR60][R20.64+0x10] ;  /* 0x0000103c1410e981 */ /* 0x000e22000c1e1100 */
[----:B------:R-:W-:Y:S02]  /*77e0*/  ISETP.LT.OR P4, PT, R0, 0x32, !P1 ;  /* 0x000000320000780c */ /* 0x000fe40004f81670 */
[----:B------:R-:W-:-:S05]  /*77f0*/  @!P6 IADD3 R32, P0, R2, R23, RZ ;  /* 0x000000170220e210 */ /* 0x000fca0007f1e0ff */
[----:B------:R-:W-:Y:S01]  /*7800*/  @!P6 IMAD.X R33, R3, 0x1, R19, P0 ;  /* 0x000000010321e824 */ /* 0x000fe200000e0613 */
[----:B0-----:R-:W-:-:S05]  /*7810*/  @!P6 PRMT R24, R16, 0x8880, RZ ;  /* 0x000088801018e816 */ /* 0x001fca00000000ff */
[----:B------:R-:W-:-:S04]  /*7820*/  @!P6 IMAD R4, R24, R18, RZ ;  /* 0x000000121804e224 */ /* 0x000fc800078e02ff */
[----:B---3--:R-:W-:Y:S02]  /*7830*/  @!P6 IMAD R24, R168, R17, R4 ;  /* 0x00000011a818e224 */ /* 0x008fe400078e0204 */
[----:B------:R-:W3:Y:S04]  /*7840*/  LDL.LU R168, [R1+0x1f4] ;  /* 0x0001f40001a87983 */ /* 0x000ee80000300800 */
[----:B------:R0:W-:Y:S01]  /*7850*/  @!P6 STG.E.U8 desc[UR60][R32.64+0x10], R24 ;  /* 0x000010182000e986 */ /* 0x0001e2000c10113c */
[----:B------:R-:W-:-:S04]  /*7860*/  @!P4 IADD3 R58, P0, P6, R23, R2, R236 ;  /* 0x00000002173ac210 */ /* 0x000fc80007e1e0ec */
[----:B------:R-:W-:Y:S02]  /*7870*/  @!P4 IADD3.X R59, R19, R3, R237, P0, P6 ;  /* 0x00000003133bc210 */ /* 0x000fe400007ec4ed */
[----:B------:R-:W-:-:S13]  /*7880*/  ISETP.LT.OR P6, PT, R0, 0x12, !P2 ;  /* 0x000000120000780c */ /* 0x000fda00057c1670 */
[----:B------:R-:W4:Y:S01]  /*7890*/  @!P6 LDG.E.U8 R16, desc[UR60][R20.64+0x11] ;  /* 0x0000113c1410e981 */ /* 0x000f22000c1e1100 */
[----:B0-----:R-:W-:-:S05]  /*78a0*/  @!P6 IADD3 R32, P0, R2, R23, RZ ;  /* 0x000000170220e210 */ /* 0x001fca0007f1e0ff */
[----:B------:R-:W-:Y:S01]  /*78b0*/  @!P6 IMAD.X R33, R3, 0x1, R19, P0 ;  /* 0x000000010321e824 */ /* 0x000fe200000e0613 */
[----:B----4-:R-:W-:-:S05]  /*78c0*/  @!P6 PRMT R24, R16, 0x8880, RZ ;  /* 0x000088801018e816 */ /* 0x010fca00000000ff */
[----:B------:R-:W-:-:S04]  /*78d0*/  @!P6 IMAD R4, R24, R18, RZ ;  /* 0x000000121804e224 */ /* 0x000fc800078e02ff */
[----:B--2---:R-:W-:Y:S01]  /*78e0*/  @!P6 IMAD R24, R169, R17, R4 ;  /* 0x00000011a918e224 */ /* 0x004fe200078e0204 */
[C---:B------:R-:W-:Y:S01]  /*78f0*/  ISETP.LT.OR P0, PT, R0.reuse, 0x39, !P1 ;  /* 0x000000390000780c */ /* 0x040fe20004f01670 */
[----:B------:R-:W2:Y:S04]  /*7900*/  LDL.LU R169, [R1+0x1f8] ;  /* 0x0001f80001a97983 */ /* 0x000ea80000300800 */
[----:B------:R0:W-:Y:S01]  /*7910*/  @!P6 STG.E.U8 desc[UR60][R32.64+0x11], R24 ;  /* 0x000011182000e986 */ /* 0x0001e2000c10113c */
[----:B------:R-:W-:-:S13]  /*7920*/  ISETP.LT.OR P6, PT, R0, 0x19, !P3 ;  /* 0x000000190000780c */ /* 0x000fda0005fc1670 */
[----:B------:R-:W0:Y:S02]  /*7930*/  @!P6 LDG.E.U8 R16, desc[UR60][R234.64+0x18] ;  /* 0x0000183cea10e981 */ /* 0x000e24000c1e1100 */
[----:B0-----:R-:W-:-:S05]  /*7940*/  @!P6 PRMT R24, R16, 0x8880, RZ ;  /* 0x000088801018e816 */ /* 0x001fca00000000ff */
[----:B------:R-:W-:-:S04]  /*7950*/  @!P6 IMAD R4, R24, R18, RZ ;  /* 0x000000121804e224 */ /* 0x000fc800078e02ff */
[----:B------:R-:W-:Y:S02]  /*7960*/  @!P6 IMAD R24, R173, R17, R4 ;  /* 0x00000011ad18e224 */ /* 0x000fe400078e0204 */
[----:B------:R-:W4:Y:S04]  /*7970*/  LDL.LU R173, [R1+0x1fc] ;  /* 0x0001fc0001ad7983 */ /* 0x000f280000300800 */
[----:B------:R0:W-:Y:S01]  /*7980*/  @!P6 STG.E.U8 desc[UR60][R2.64+0x18], R24 ;  /* 0x000018180200e986 */ /* 0x0001e2000c10113c */
[----:B------:R-:W-:-:S04]  /*7990*/  @!P0 IADD3 R56, P4, P6, R23, R2, R236 ;  /* 0x0000000217388210 */ /* 0x000fc80007e9e0ec */
[----:B------:R-:W-:Y:S02]  /*79a0*/  @!P0 IADD3.X R57, R19, R3, R237, P4, P6 ;  /* 0x0000000313398210 */ /* 0x000fe400027ec4ed */
[----:B------:R-:W-:-:S13]  /*79b0*/  ISETP.LT.OR P6, PT, R0, 0x1a, !P3 ;  /* 0x0000001a0000780c */ /* 0x000fda0005fc1670 */
[----:B------:R-:W0:Y:S02]  /*79c0*/  @!P6 LDG.E.U8 R16, desc[UR60][R234.64+0x19] ;  /* 0x0000193cea10e981 */ /* 0x000e24000c1e1100 */
[----:B0-----:R-:W-:-:S05]  /*79d0*/  @!P6 PRMT R24, R16, 0x8880, RZ ;  /* 0x000088801018e816 */ /* 0x001fca00000000ff */
[----:B------:R-:W-:-:S04]  /*79e0*/  @!P6 IMAD R4, R24, R18, RZ ;  /* 0x000000121804e224 */ /* 0x000fc800078e02ff */
[----:B---3--:R-:W-:Y:S01]  /*79f0*/  @!P6 IMAD R24, R168, R17, R4 ;  /* 0x00000011a818e224 */ /* 0x008fe200078e0204 */
[----:B------:R-:W-:Y:S01]  /*7a00*/  LOP3.LUT P0, RZ, R233, 0x400, RZ, 0xc0, !PT ;  /* 0x00000400e9ff7812 */ /* 0x000fe2000780c0ff */
[----:B------:R-:W3:Y:S04]  /*7a10*/  LDL.LU R168, [R1+0x1c0] ;  /* 0x0001c00001a87983 */ /* 0x000ee80000300800 */
[----:B------:R0:W-:Y:S01]  /*7a20*/  @!P6 STG.E.U8 desc[UR60][R2.64+0x19], R24 ;  /* 0x000019180200e986 */ /* 0x0001e2000c10113c */
[----:B------:R-:W-:-:S13]  /*7a30*/  ISETP.LT.OR P6, PT, R0, 0x19, !P2 ;  /* 0x000000190000780c */ /* 0x000fda00057c1670 */
[----:B------:R-:W0:Y:S01]  /*7a40*/  @!P6 LDG.E.U8 R16, desc[UR60][R20.64+0x18] ;  /* 0x0000183c1410e981 */ /* 0x000e22000c1e1100 */
[----:B------:R-:W-:-:S05]  /*7a50*/  @!P6 IADD3 R32, P4, R2, R23, RZ ;  /* 0x000000170220e210 */ /* 0x000fca0007f9e0ff */
[----:B------:R-:W-:Y:S01]  /*7a60*/  @!P6 IMAD.X R33, R3, 0x1, R19, P4 ;  /* 0x000000010321e824 */ /* 0x000fe200020e0613 */
[----:B------:R-:W-:Y:S02]  /*7a70*/  ISETP.LT.OR P4, PT, R0, 0x3a, !P1 ;  /* 0x0000003a0000780c */ /* 0x000fe40004f81670 */
[----:B------:R-:W-:-:S04]  /*7a80*/  LOP3.LUT R233, R233, 0xffffff7f, RZ, 0xc0, !PT ;  /* 0xffffff7fe9e97812 */ /* 0x000fc800078ec0ff */
[----:B------:R-:W-:Y:S02]  /*7a90*/  @P3 LOP3.LUT R233, R233, 0x80, RZ, 0xfc, !PT ;  /* 0x00000080e9e93812 */ /* 0x000fe400078efcff */
[----:B0-----:R-:W-:-:S05]  /*7aa0*/  @!P6 PRMT R24, R16, 0x8880, RZ ;  /* 0x000088801018e816 */ /* 0x001fca00000000ff */
[----:B------:R-:W-:-:S04]  /*7ab0*/  @!P6 IMAD R4, R24, R18, RZ ;  /* 0x000000121804e224 */ /* 0x000fc800078e02ff */
[----:B--2---:R-:W-:Y:S01]  /*7ac0*/  @!P6 IMAD R24, R169, R17, R4 ;  /* 0x00000011a918e224 */ /* 0x004fe200078e0204 */
[----:B------:R-:W-:Y:S01]  /*7ad0*/  LOP3.LUT R233, R233, 0xfffffeff, RZ, 0xc0, !PT ;  /* 0xfffffeffe9e97812 */ /* 0x000fe200078ec0ff */
[----:B------:R-:W2:Y:S04]  /*7ae0*/  LDL.LU R169, [R1+0x1c4] ;  /* 0x0001c40001a97983 */ /* 0x000ea80000300800 */
[----:B------:R0:W-:Y:S01]  /*7af0*/  @!P6 STG.E.U8 desc[UR60][R32.64+0x18], R24 ;  /* 0x000018182000e986 */ /* 0x0001e2000c10113c */
[----:B------:R-:W-:-:S04]  /*7b00*/  @!P4 IADD3 R54, P3, P6, R23, R2, R236 ;  /* 0x000000021736c210 */ /* 0x000fc80007e7e0ec */
[----:B------:R-:W-:Y:S02]  /*7b10*/  @!P4 IADD3.X R55, R19, R3, R237, P3, P6 ;  /* 0x000000031337c210 */ /* 0x000fe40001fec4ed */
[----:B------:R-:W-:-:S13]  /*7b20*/  ISETP.LT.OR P6, PT, R0, 0x1a, !P2 ;  /* 0x0000001a0000780c */ /* 0x000fda00057c1670 */
[----:B------:R-:W4:Y:S01]  /*7b30*/  @!P6 LDG.E.U8 R16, desc[UR60][R20.64+0x19] ;  /* 0x0000193c1410e981 */ /* 0x000f22000c1e1100 */
[----:B0-----:R-:W-:-:S05]  /*7b40*/  @!P6 IADD3 R32, P3, R2, R23, RZ ;  /* 0x000000170220e210 */ /* 0x001fca0007f7e0ff */
[----:B------:R-:W-:Y:S01]  /*7b50*/  @!P6 IMAD.X R33, R3, 0x1, R19, P3 ;  /* 0x000000010321e824 */ /* 0x000fe200018e0613 */
[----:B------:R-:W-:Y:S02]  /*7b60*/  ISETP.LT.OR P3, PT, R0, 0x31, !P5 ;  /* 0x000000310000780c */ /* 0x000fe40006f61670 */
[----:B------:R-:W-:Y:S02]  /*7b70*/  @P2 LOP3.LUT R233, R233, 0x100, RZ, 0xfc, !PT ;  /* 0x00000100e9e92812 */ /* 0x000fe400078efcff */
[----:B----4-:R-:W-:-:S05]  /*7b80*/  @!P6 PRMT R24, R16, 0x8880, RZ ;  /* 0x000088801018e816 */ /* 0x010fca00000000ff */
        /* <DEDUP_REMOVED lines=11> */
[C---:B------:R-:W-:Y:S01]  /*7c40*/  ISETP.LT.OR P4, PT, R0.reuse, 0x32, !P5 ;  /* 0x000000320000780c */ /* 0x040fe20006f81670 */
[----:B------:R-:W3:Y:S04]  /*7c50*/  LDL.LU R168, [R1+0x1cc] ;  /* 0x0001cc0001a87983 */ /* 0x000ee80000300800 */
[----:B------:R0:W-:Y:S01]  /*7c60*/  @!P6 STG.E.U8 desc[UR60][R30.64+0x10], R24 ;  /* 0x000010181e00e986 */ /* 0x0001e2000c10113c */
[----:B------:R-:W-:-:S13]  /*7c70*/  ISETP.LT.OR P6, PT, R0, 0x12, !P0 ;  /* 0x000000120000780c */ /* 0x000fda00047c1670 */
[----:B------:R-:W0:Y:S02]  /*7c80*/  @!P6 LDG.E.U8 R16, desc[UR60][R14.64+0x11] ;  /* 0x0000113c0e10e981 */ /* 0x000e24000c1e1100 */
[----:B0-----:R-:W-:-:S05]  /*7c90*/  @!P6 PRMT R24, R16, 0x8880, RZ ;  /* 0x000088801018e816 */ /* 0x001fca00000000ff */
[----:B------:R-:W-:-:S04]  /*7ca0*/  @!P6 IMAD R4, R24, R18, RZ ;  /* 0x000000121804e224 */ /* 0x000fc800078e02ff */
[----:B--2---:R-:W-:Y:S01]  /*7cb0*/  @!P6 IMAD R24, R169, R17, R4 ;  /* 0x00000011a918e224 */ /* 0x004fe200078e0204 */
[----:B------:R-:W-:Y:S01]  /*7cc0*/  @!P4 IADD3 R50, P2, P3, R23, R2, R29 ;  /* 0x000000021732c210 */ /* 0x000fe20007b5e01d */
[----:B------:R-:W2:Y:S04]  /*7cd0*/  LDL.LU R169, [R1+0x1d0] ;  /* 0x0001d00001a97983 */ /* 0x000ea80000300800 */
[----:B------:R0:W-:Y:S01]  /*7ce0*/  @!P6 STG.E.U8 desc[UR60][R30.64+0x11], R24 ;  /* 0x000011181e00e986 */ /* 0x0001e2000c10113c */
[C---:B------:R-:W-:Y:S02]  /*7cf0*/  ISETP.LT.OR P6, PT, R0.reuse, 0x11, !P1 ;  /* 0x000000110000780c */ /* 0x040fe40004fc1670 */
[----:B------:R-:W-:Y:S01]  /*7d00*/  @!P4 IADD3.X R51, R19, R3, R153, P2, P3 ;  /* 0x000000031333c210 */ /* 0x000fe200017e6499 */
[----:B------:R-:W2:Y:S10]  /*7d10*/  LDL.LU R172, [R1+0x1d4] ;  /* 0x0001d40001ac7983 */ /* 0x000eb40000300800 */
[----:B------:R-:W0:Y:S01]  /*7d20*/  @!P6 LDG.E.U8 R16, desc[UR60][R12.64+0x10] ;  /* 0x0000103c0c10e981 */ /* 0x000e22000c1e1100 */
[----:B------:R-:W-:-:S02]  /*7d30*/  ISETP.LT.OR P4, PT, R0, 0x12, !P1 ;  /* 0x000000120000780c */ /* 0x000fc40004f81670 */
[----:B------:R-:W-:-:S05]  /*7d40*/  @!P6 IADD3 R32, P2, R23, R162, RZ ;  /* 0x000000a21720e210 */ /* 0x000fca0007f5e0ff */
[----:B------:R-:W-:Y:S01]  /*7d50*/  @!P6 IMAD.X R33, R19, 0x1, R163, P2 ;  /* 0x000000011321e824 */ /* 0x000fe200010e06a3 */
[----:B------:R-:W-:Y:S02]  /*7d60*/  ISETP.LT.OR P3, PT, R0, 0x39, !P5 ;  /* 0x000000390000780c */ /* 0x000fe40006f61670 */
[----:B0-----:R-:W-:-:S05]  /*7d70*/  @!P6 PRMT R24, R16, 0x8880, RZ ;  /* 0x000088801018e816 */ /* 0x001fca00000000ff */
[----:B------:R-:W-:-:S04]  /*7d80*/  @!P6 IMAD R4, R24, R18, RZ ;  /* 0x000000121804e224 */ /* 0x000fc800078e02ff */
[----:B----4-:R-:W-:Y:S02]  /*7d90*/  @!P6 IMAD R24, R173, R17, R4 ;  /* 0x00000011ad18e224 */ /* 0x010fe400078e0204 */
[----:B------:R-:W4:Y:S04]  /*7da0*/  LDL.LU R173, [R1+0x1d8] ;  /* 0x0001d80001ad7983 */ /* 0x000f280000300800 */
[----:B------:R0:W-:Y:S04]  /*7db0*/  @!P6 STG.E.U8 desc[UR60][R32.64+0x10], R24 ;  /* 0x000010182000e986 */ /* 0x0001e8000c10113c */
[----:B------:R-:W0:Y:S01]  /*7dc0*/  @!P4 LDG.E.U8 R16, desc[UR60][R12.64+0x11] ;  /* 0x0000113c0c10c981 */ /* 0x000e22000c1e1100 */
        /* <DEDUP_REMOVED lines=11> */
[----:B---3--:R-:W-:Y:S01]  /*7e80*/  @!P4 IMAD R24, R168, R17, R4 ;  /* 0x00000011a818c224 */ /* 0x008fe200078e0204 */
[----:B------:R-:W-:Y:S01]  /*7e90*/  ISETP.LT.OR P3, PT, R0, 0x19, !P1 ;  /* 0x000000190000780c */ /* 0x000fe20004f61670 */
[----:B------:R-:W3:Y:S04]  /*7ea0*/  LDL.LU R168, [R1+0x1dc] ;  /* 0x0001dc0001a87983 */ /* 0x000ee80000300800 */
[----:B------:R0:W-:Y:S04]  /*7eb0*/  @!P4 STG.E.U8 desc[UR60][R160.64+0x11], R24 ;  /* 0x00001118a000c986 */ /* 0x0001e8000c10113c */
[----:B------:R-:W0:Y:S02]  /*7ec0*/  @!P6 LDG.E.U8 R16, desc[UR60][R14.64+0x18] ;  /* 0x0000183c0e10e981 */ /* 0x000e24000c1e1100 */
[----:B0-----:R-:W-:-:S05]  /*7ed0*/  @!P6 PRMT R24, R16, 0x8880, RZ ;  /* 0x000088801018e816 */ /* 0x001fca00000000ff */
        /* <DEDUP_REMOVED lines=9> */
[----:B------:R-:W-:-:S05]  /*7f70*/  @!P6 IMAD R24, R172, R17, R4 ;  /* 0x00000011ac18e224 */ /* 0x000fca00078e0204 */
[----:B------:R0:W-:Y:S04]  /*7f80*/  @!P6 STG.E.U8 desc[UR60][R30.64+0x19], R24 ;  /* 0x000019181e00e986 */ /* 0x0001e8000c10113c */
[----:B------:R-:W0:Y:S01]  /*7f90*/  @!P3 LDG.E.U8 R16, desc[UR60][R12.64+0x18] ;  /* 0x0000183c0c10b981 */ /* 0x000e22000c1e1100 */
[----:B------:R-:W-:-:S04]  /*7fa0*/  LOP3.LUT R233, R233, 0xffffffbf, RZ, 0xc0, !PT ;  /* 0xffffffbfe9e97812 */ /* 0x000fc800078ec0ff */
[----:B------:R-:W-:Y:S02]  /*7fb0*/  @P0 LOP3.LUT R233, R233, 0x40, RZ, 0xfc, !PT ;  /* 0x00000040e9e90812 */ /* 0x000fe400078efcff */
[----:B------:R-:W-:-:S04]  /*7fc0*/  @!P4 IADD3 R42, P0, P2, R23, R2, R236 ;  /* 0x00000002172ac210 */ /* 0x000fc80007a1e0ec */
[----:B------:R-:W-:Y:S02]  /*7fd0*/  @!P4 IADD3.X R43, R19, R3, R237, P0, P2 ;  /* 0x00000003132bc210 */ /* 0x000fe400007e44ed */
[----:B------:R-:W-:Y:S02]  /*7fe0*/  ISETP.LT.OR P2, PT, R0, 0x49, !P1 ;  /* 0x000000490000780c */ /* 0x000fe40004f41670 */
[----:B0-----:R-:W-:-:S05]  /*7ff0*/  @!P3 PRMT R24, R16, 0x8880, RZ ;  /* 0x000088801018b816 */ /* 0x001fca00000000ff */
[----:B------:R-:W-:-:S04]  /*8000*/  @!P3 IMAD R4, R24, R18, RZ ;  /* 0x000000121804b224 */ /* 0x000fc800078e02ff */
[----:B----4-:R-:W-:-:S05]  /*8010*/  @!P3 IMAD R24, R173, R17, R4 ;  /* 0x00000011ad18b224 */ /* 0x010fca00078e0204 */
[----:B------:R0:W-:Y:S01]  /*8020*/  @!P3 STG.E.U8 desc[UR60][R170.64+0x18], R24 ;  /* 0x00001818aa00b986 */ /* 0x0001e2000c10113c */
[----:B------:R-:W-:Y:S02]  /*8030*/  ISETP.LT.OR P3, PT, R0, 0x1a, !P1 ;  /* 0x0000001a0000780c */ /* 0x000fe40004f61670 */
[----:B------:R-:W-:Y:S02]  /*8040*/  @!P2 IADD3 R40, P0, P6, R23, R2, R236 ;  /* 0x000000021728a210 */ /* 0x000fe40007e1e0ec */
[----:B------:R-:W-:Y:S01]  /*8050*/  LOP3.LUT P4, RZ, R233, 0x200, RZ, 0xc0, !PT ;  /* 0x00000200e9ff7812 */ /* 0x000fe2000788c0ff */
[----:B0-----:R-:W4:Y:S08]  /*8060*/  LDL.LU R171, [R1+0x1a4] ;  /* 0x0001a40001ab7983 */ /* 0x001f300000300800 */
[----:B------:R-:W3:Y:S01]  /*8070*/  @!P3 LDG.E.U8 R16, desc[UR60][R12.64+0x19] ;  /* 0x0000193c0c10b981 */ /* 0x000ee2000c1e1100 */
[----:B------:R-:W-:-:S02]  /*8080*/  @!P2 IADD3.X R41, R19, R3, R237, P0, P6 ;  /* 0x000000031329a210 */ /* 0x000fc400007ec4ed */
[----:B------:R-:W-:-:S13]  /*8090*/  ISETP.LT.OR P2, PT, R0, 0x4a, !P1 ;  /* 0x0000004a0000780c */ /* 0x000fda0004f41670 */
[----:B------:R-:W-:-:S04]  /*80a0*/  @!P2 IADD3 R38, P0, P6, R23, R2, R236 ;  /* 0x000000021726a210 */ /* 0x000fc80007e1e0ec */
[----:B------:R-:W-:Y:S02]  /*80b0*/  @!P2 IADD3.X R39, R19, R3, R237, P0, P6 ;  /* 0x000000031327a210 */ /* 0x000fe400007ec4ed */
[----:B------:R-:W-:-:S13]  /*80c0*/  ISETP.LT.OR P2, PT, R0, 0x41, !P5 ;  /* 0x000000410000780c */ /* 0x000fda0006f41670 */
[----:B------:R-:W-:-:S04]  /*80d0*/  @!P2 IADD3 R36, P0, P6, R23, R2, R29 ;  /* 0x000000021724a210 */ /* 0x000fc80007e1e01d */
[----:B------:R-:W-:Y:S02]  /*80e0*/  @!P2 IADD3.X R37, R19, R3, R153, P0, P6 ;  /* 0x000000031325a210 */ /* 0x000fe400007ec499 */
[----:B------:R-:W-:Y:S02]  /*80f0*/  ISETP.LT.OR P6, PT, R0, 0x11, !P4 ;  /* 0x000000110000780c */ /* 0x000fe400067c1670 */
[----:B---3--:R-:W-:-:S05]  /*8100*/  @!P3 PRMT R24, R16, 0x8880, RZ ;  /* 0x000088801018b816 */ /* 0x008fca00000000ff */
[----:B------:R-:W-:-:S04]  /*8110*/  @!P3 IMAD R4, R24, R18, RZ ;  /* 0x000000121804b224 */ /* 0x000fc800078e02ff */
[----:B------:R-:W-:Y:S02]  /*8120*/  @!P3 IMAD R24, R168, R17, R4 ;  /* 0x00000011a818b224 */ /* 0x000fe400078e0204 */
        /* <DEDUP_REMOVED lines=13> */
[----:B----4-:R-:W-:Y:S01]  /*8200*/  @!P6 IMAD R24, R171, R17, R4 ;  /* 0x00000011ab18e224 */ /* 0x010fe200078e0204 */
[----:B------:R-:W-:Y:S01]  /*8210*/  @!P3 IADD3 R34, P0, P2, R23, R2, R29 ;  /* 0x000000021722b210 */ /* 0x000fe20007a1e01d */
[----:B------:R-:W4:Y:S04]  /*8220*/  LDL.LU R171, [R1+0x1b0] ;  /* 0x0001b00001ab7983 */ /* 0x000f280000300800 */
[----:B------:R0:W-:Y:S01]  /*8230*/  @!P6 STG.E.U8 desc[UR60][R6.64+0x11], R24 ;  /* 0x000011180600e986 */ /* 0x0001e2000c10113c */
[C---:B------:R-:W-:Y:S02]  /*8240*/  ISETP.LT.OR P6, PT, R0.reuse, 0x11, !P5 ;  /* 0x000000110000780c */ /* 0x040fe40006fc1670 */
[----:B------:R-:W-:Y:S01]  /*8250*/  @!P3 IADD3.X R35, R19, R3, R153, P0, P2 ;  /* 0x000000031323b210 */ /* 0x000fe200007e4499 */
[----:B------:R-:W4:Y:S10]  /*8260*/  LDL.LU R172, [R1+0x1b4] ;  /* 0x0001b40001ac7983 */ /* 0x000f340000300800 */
[----:B------:R-:W0:Y:S01]  /*8270*/  @!P6 LDG.E.U8 R16, desc[UR60][R10.64+0x10] ;  /* 0x0000103c0a10e981 */ /* 0x000e22000c1e1100 */
[----:B------:R-:W-:-:S02]  /*8280*/  ISETP.LT.OR P3, PT, R0, 0x12, !P5 ;  /* 0x000000120000780c */ /* 0x000fc40006f61670 */
[----:B------:R-:W-:Y:S01]  /*8290*/  @!P6 IADD3 R26, P0, R23, R6, RZ ;  /* 0x00000006171ae210 */ /* 0x000fe20007f1e0ff */
[----:B------:R-:W4:Y:S04]  /*82a0*/  LDL.LU R173, [R1+0x1b8] ;  /* 0x0001b80001ad7983 */ /* 0x000f280000300800 */
[----:B------:R-:W-:Y:S01]  /*82b0*/  @!P6 IMAD.X R27, R19, 0x1, R7, P0 ;  /* 0x00000001131be824 */ /* 0x000fe200000e0607 */
[----:B------:R-:W-:Y:S01]  /*82c0*/  ISETP.LT.OR P2, PT, R0, 0x49, !P5 ;  /* 0x000000490000780c */ /* 0x000fe20006f41670 */
[----:B------:R-:W4:Y:S01]  /*82d0*/  LDL.LU R161, [R1+0x1bc] ;  /* 0x0001bc0001a17983 */ /* 0x000f220000300800 */
[----:B------:R-:W-:Y:S02]  /*82e0*/  LOP3.LUT R232, R232, 0xfdffffff, RZ, 0xc0, !PT ;  /* 0xfdffffffe8e87812 */ /* 0x000fe400078ec0ff */
[----:B------:R-:W-:Y:S01]  /*82f0*/  LOP3.LUT R233, R233, 0xffffffef, RZ, 0xc0, !PT ;  /* 0xffffffefe9e97812 */ /* 0x000fe200078ec0ff */
[----:B------:R-:W4:Y:S01]  /*8300*/  LDL.LU R175, [R1+0x180] ;  /* 0x0001800001af7983 */ /* 0x000f220000300800 */
[----:B0-----:R-:W-:-:S03]  /*8310*/  @!P6 PRMT R24, R16, 0x8880, RZ ;  /* 0x000088801018e816 */ /* 0x001fc600000000ff */
[----:B------:R-:W4:Y:S02]  /*8320*/  LDL.LU R162, [R1+0x184] ;  /* 0x0001840001a27983 */ /* 0x000f240000300800 */
[----:B------:R-:W-:Y:S01]  /*8330*/  @!P6 IMAD R4, R24, R18, RZ ;  /* 0x000000121804e224 */ /* 0x000fe200078e02ff */
[----:B------:R-:W-:Y:S01]  /*8340*/  @P4 LOP3.LUT R233, R233, 0x10, RZ, 0xfc, !PT ;  /* 0x00000010e9e94812 */ /* 0x000fe200078efcff */
[----:B------:R-:W4:Y:S02]  /*8350*/  LDL.LU R163, [R1+0x188] ;  /* 0x0001880001a37983 */ /* 0x000f240000300800 */
[----:B---3--:R-:W-:-:S05]  /*8360*/  @!P6 IMAD R24, R168, R17, R4 ;  /* 0x00000011a818e224 */ /* 0x008fca00078e0204 */
[----:B------:R0:W-:Y:S04]  /*8370*/  @!P6 STG.E.U8 desc[UR60][R26.64+0x10], R24 ;  /* 0x000010181a00e986 */ /* 0x0001e8000c10113c */
[----:B------:R-:W3:Y:S01]  /*8380*/  @!P3 LDG.E.U8 R16, desc[UR60][R10.64+0x11] ;  /* 0x0000113c0a10b981 */ /* 0x000ee2000c1e1100 */
[----:B------:R-:W-:-:S04]  /*8390*/  @!P2 IADD3 R32, P0, P6, R23, R2, R29 ;  /* 0x000000021720a210 */ /* 0x000fc80007e1e01d */
[----:B------:R-:W-:Y:S02]  /*83a0*/  @!P2 IADD3.X R33, R19, R3, R153, P0, P6 ;  /* 0x000000031321a210 */ /* 0x000fe400007ec499 */
[----:B------:R-:W-:-:S13]  /*83b0*/  ISETP.LT.OR P2, PT, R0, 0x4a, !P5 ;  /* 0x0000004a0000780c */ /* 0x000fda0006f41670 */
[----:B0-----:R-:W-:-:S04]  /*83c0*/  @!P2 IADD3 R26, P0, P6, R23, R2, R29 ;  /* 0x00000002171aa210 */ /* 0x001fc80007e1e01d */
[----:B------:R-:W-:Y:S02]  /*83d0*/  @!P2 IADD3.X R27, R19, R3, R153, P0, P6 ;  /* 0x00000003131ba210 */ /* 0x000fe400007ec499 */
[----:B------:R-:W-:-:S13]  /*83e0*/  ISETP.LT.OR P2, PT, R0, 0x51, !P1 ;  /* 0x000000510000780c */ /* 0x000fda0004f41670 */
[----:B------:R-:W-:Y:S02]  /*83f0*/  @!P2 IADD3 R168, P0, P6, R23, R2, R236 ;  /* 0x0000000217a8a210 */ /* 0x000fe40007e1e0ec */
[----:B---3--:R-:W-:-:S05]  /*8400*/  @!P3 PRMT R24, R16, 0x8880, RZ ;  /* 0x000088801018b816 */ /* 0x008fca00000000ff */
[----:B------:R-:W-:-:S04]  /*8410*/  @!P3 IMAD R4, R24, R18, RZ ;  /* 0x000000121804b224 */ /* 0x000fc800078e02ff */
[----:B--2---:R-:W-:Y:S01]  /*8420*/  @!P3 IMAD R24, R169, R17, R4 ;  /* 0x00000011a918b224 */ /* 0x004fe200078e0204 */
[----:B------:R-:W-:Y:S02]  /*8430*/  @!P2 IADD3.X R169, R19, R3, R237, P0, P6 ;  /* 0x0000000313a9a210 */ /* 0x000fe400007ec4ed */
[----:B------:R-:W-:Y:S02]  /*8440*/  ISETP.LT.OR P6, PT, R0, 0x19, !P4 ;  /* 0x000000190000780c */ /* 0x000fe400067c1670 */
[----:B------:R0:W-:Y:S11]  /*8450*/  @!P3 STG.E.U8 desc[UR60][R82.64+0x11], R24 ;  /* 0x000011185200b986 */ /* 0x0001f6000c10113c */
        /* <DEDUP_REMOVED lines=8> */
[----:B0-----:R-:W-:-:S05]  /*84e0*/  @!P6 PRMT R24, R16, 0x8880, RZ ;  /* 0x000088801018e816 */ /* 0x001fca00000000ff */
[----:B------:R-:W-:-:S04]  /*84f0*/  @!P6 IMAD R4, R24, R18, RZ ;  /* 0x000000121804e224 */ /* 0x000fc800078e02ff */
[----:B------:R-:W-:-:S05]  /*8500*/  @!P6 IMAD R24, R172, R17, R4 ;  /* 0x00000011ac18e224 */ /* 0x000fca00078e0204 */
[----:B------:R0:W-:Y:S04]  /*8510*/  @!P6 STG.E.U8 desc[UR60][R6.64+0x19], R24 ;  /* 0x000019180600e986 */ /* 0x0001e8000c10113c */
[----:B------:R-:W0:Y:S01]  /*8520*/  @!P3 LDG.E.U8 R16, desc[UR60][R10.64+0x18] ;  /* 0x0000183c0a10b981 */ /* 0x000e22000c1e1100 */
[----:B------:R-:W-:Y:S02]  /*8530*/  @P2 LOP3.LUT R232, R232, 0x2000000, RZ, 0xfc, !PT ;  /* 0x02000000e8e82812 */ /* 0x000fe400078efcff */
[----:B------:R-:W-:-:S13]  /*8540*/  ISETP.LT.OR P2, PT, R0, 0x52, !P1 ;  /* 0x000000520000780c */ /* 0x000fda0004f41670 */
[----:B------:R-:W-:-:S04]  /*8550*/  @!P2 IADD3 R170, P0, P4, R23, R2, R236 ;  /* 0x0000000217aaa210 */ /* 0x000fc80007c1e0ec */
[----:B------:R-:W-:Y:S02]  /*8560*/  @!P2 IADD3.X R171, R19, R3, R237, P0, P4 ;  /* 0x0000000313aba210 */ /* 0x000fe400007e84ed */
[----:B------:R-:W-:Y:S02]  /*8570*/  ISETP.LT.OR P0, PT, R0, 0x1a, !P5 ;  /* 0x0000001a0000780c */ /* 0x000fe40006f01670 */
[----:B0-----:R-:W-:-:S05]  /*8580*/  @!P3 PRMT R24, R16, 0x8880, RZ ;  /* 0x000088801018b816 */ /* 0x001fca00000000ff */
[----:B------:R-:W-:-:S04]  /*8590*/  @!P3 IMAD R4, R24, R18, RZ ;  /* 0x000000121804b224 */ /* 0x000fc800078e02ff */
[----:B------:R-:W-:-:S05]  /*85a0*/  @!P3 IMAD R24, R173, R17, R4 ;  /* 0x00000011ad18b224 */ /* 0x000fca00078e0204 */
[----:B------:R0:W-:Y:S04]  /*85b0*/  @!P3 STG.E.U8 desc[UR60][R80.64+0x18], R24 ;  /* 0x000018185000b986 */ /* 0x0001e8000c10113c */
[----:B------:R-:W0:Y:S01]  /*85c0*/  @!P0 LDG.E.U8 R16, desc[UR60][R10.64+0x19] ;  /* 0x0000193c0a108981 */ /* 0x000e22000c1e1100 */
[----:B------:R-:W-:Y:S02]  /*85d0*/  ISETP.LT.OR P4, PT, R0, 0x59, !P1 ;  /* 0x000000590000780c */ /* 0x000fe40004f81670 */
[----:B------:R-:W-:-:S04]  /*85e0*/  LOP3.LUT R232, R232, 0xffbfffff, RZ, 0xc0, !PT ;  /* 0xffbfffffe8e87812 */ /* 0x000fc800078ec0ff */
[----:B------:R-:W-:-:S07]  /*85f0*/  @P2 LOP3.LUT R232, R232, 0x400000, RZ, 0xfc, !PT ;  /* 0x00400000e8e82812 */ /* 0x000fce00078efcff */
[----:B------:R-:W-:-:S04]  /*8600*/  @!P4 IADD3 R172, P3, P6, R23, R2, R236 ;  /* 0x0000000217acc210 */ /* 0x000fc80007e7e0ec */
[----:B------:R-:W-:Y:S02]  /*8610*/  @!P4 IADD3.X R173, R19, R3, R237, P3, P6 ;  /* 0x0000000313adc210 */ /* 0x000fe40001fec4ed */
[----:B------:R-:W-:Y:S02]  /*8620*/  ISETP.LT.OR P3, PT, R0, 0x5a, !P1 ;  /* 0x0000005a0000780c */ /* 0x000fe40004f61670 */
[----:B------:R-:W-:-:S04]  /*8630*/  LOP3.LUT R232, R232, 0xfeffffff, RZ, 0xc0, !PT ;  /* 0xfeffffffe8e87812 */ /* 0x000fc800078ec0ff */
[----:B------:R-:W-:-:S04]  /*8640*/  @P4 LOP3.LUT R232, R232, 0x1000000, RZ, 0xfc, !PT ;  /* 0x01000000e8e84812 */ /* 0x000fc800078efcff */
[----:B------:R-:W-:-:S03]  /*8650*/  LOP3.LUT R232, R232, 0xff7fffff, RZ, 0xc0, !PT ;  /* 0xff7fffffe8e87812 */ /* 0x000fc600078ec0ff */
[----:B------:R-:W-:Y:S02]  /*8660*/  @!P3 IADD3 R156, P4, P6, R23, R2, R236 ;  /* 0x00000002179cb210 */ /* 0x000fe40007e9e0ec */
[----:B------:R-:W-:Y:S02]  /*8670*/  @P3 LOP3.LUT R232, R232, 0x800000, RZ, 0xfc, !PT ;  /* 0x00800000e8e83812 */ /* 0x000fe400078efcff */
[----:B------:R-:W-:Y:S02]  /*8680*/  @!P3 IADD3.X R157, R19, R3, R237, P4, P6 ;  /* 0x00000003139db210 */ /* 0x000fe400027ec4ed */
[----:B------:R-:W-:-:S04]  /*8690*/  LOP3.LUT P3, RZ, R233, 0x80, RZ, 0xc0, !PT ;  /* 0x00000080e9ff7812 */ /* 0x000fc8000786c0ff */
[----:B------:R-:W-:Y:S02]  /*86a0*/  ISETP.LT.OR P6, PT, R0, 0x21, !P3 ;  /* 0x000000210000780c */ /* 0x000fe40005fc1670 */
[----:B0-----:R-:W-:-:S05]  /*86b0*/  @!P0 PRMT R24, R16, 0x8880, RZ ;  /* 0x0000888010188816 */ /* 0x001fca00000000ff */
[----:B------:R-:W-:-:S04]  /*86c0*/  @!P0 IMAD R4, R24, R18, RZ ;  /* 0x0000001218048224 */ /* 0x000fc800078e02ff */
[----:B------:R-:W-:-:S05]  /*86d0*/  @!P0 IMAD R24, R161, R17, R4 ;  /* 0x00000011a1188224 */ /* 0x000fca00078e0204 */
[----:B------:R0:W-:Y:S04]  /*86e0*/  @!P0 STG.E.U8 desc[UR60][R78.64+0x19], R24 ;  /* 0x000019184e008986 */ /* 0x0001e8000c10113c */
[----:B------:R-:W0:Y:S01]  /*86f0*/  @!P6 LDG.E.U8 R16, desc[UR60][R234.64+0x20] ;  /* 0x0000203cea10e981 */ /* 0x000e22000c1e1100 */
[----:B------:R-:W-:Y:S02]  /*8700*/  ISETP.LT.OR P4, PT, R0, 0x51, !P5 ;  /* 0x000000510000780c */ /* 0x000fe40006f81670 */
[----:B0-----:R-:W-:-:S05]  /*8710*/  @!P6 PRMT R24, R16, 0x8880, RZ ;  /* 0x000088801018e816 */ /* 0x001fca00000000ff */
[----:B------:R-:W-:-:S04]  /*8720*/  @!P6 IMAD R4, R24, R18, RZ ;  /* 0x000000121804e224 */ /* 0x000fc800078e02ff */
[----:B------:R-:W-:Y:S01]  /*8730*/  @!P6 IMAD R24, R175, R17, R4 ;  /* 0x00000011af18e224 */ /* 0x000fe200078e0204 */
[----:B------:R-:W-:Y:S01]  /*8740*/  LOP3.LUT P2, RZ, R233, 0x100, RZ, 0xc0, !PT ;  /* 0x00000100e9ff7812 */ /* 0x000fe2000784c0ff */
[----:B------:R-:W2:Y:S04]  /*8750*/  LDL.LU R175, [R1+0x18c] ;  /* 0x00018c0001af7983 */ /* 0x000ea80000300800 */
[----:B------:R0:W-:Y:S01]  /*8760*/  @!P6 STG.E.U8 desc[UR60][R2.64+0x20], R24 ;  /* 0x000020180200e986 */ /* 0x0001e2000c10113c */
[----:B------:R-:W-:Y:S02]  /*8770*/  @!P4 IADD3 R160, P0, P6, R23, R2, R29 ;  /* 0x0000000217a0c210 */ /* 0x000fe40007e1e01d */
[----:B------:R-:W-:Y:S01]  /*8780*/  LOP3.LUT R232, R232, 0xfbffffff, RZ, 0xc0, !PT ;  /* 0xfbffffffe8e87812 */ /* 0x000fe200078ec0ff */
[----:B------:R-:W3:Y:S01]  /*8790*/  LDL.LU R165, [R1+0x190] ;  /* 0x0001900001a57983 */ /* 0x000ee20000300800 */
[----:B------:R-:W-:-:S02]  /*87a0*/  @!P4 IADD3.X R161, R19, R3, R153, P0, P6 ;  /* 0x0000000313a1c210 */ /* 0x000fc400007ec499 */
[----:B------:R-:W-:Y:S01]  /*87b0*/  ISETP.LT.OR P6, PT, R0, 0x22, !P3 ;  /* 0x000000220000780c */ /* 0x000fe20005fc1670 */
[----:B------:R-:W4:-:S12]  /*87c0*/  LDL.LU R167, [R1+0x194] ;  /* 0x0001940001a77983 */ /* 0x000f180000300800 */
[----:B------:R-:W0:Y:S02]  /*87d0*/  @!P6 LDG.E.U8 R16, desc[UR60][R234.64+0x21] ;  /* 0x0000213cea10e981 */ /* 0x000e24000c1e1100 */
[----:B0-----:R-:W-:-:S05]  /*87e0*/  @!P6 PRMT R24, R16, 0x8880, RZ ;  /* 0x000088801018e816 */ /* 0x001fca00000000ff */
[----:B------:R-:W-:-:S04]  /*87f0*/  @!P6 IMAD R4, R24, R18, RZ ;  /* 0x000000121804e224 */ /* 0x000fc800078e02ff */
[----:B------:R-:W-:-:S05]  /*8800*/  @!P6 IMAD R24, R162, R17, R4 ;  /* 0x00000011a218e224 */ /* 0x000fca00078e0204 */
[----:B------:R0:W-:Y:S01]  /*8810*/  @!P6 STG.E.U8 desc[UR60][R2.64+0x21], R24 ;  /* 0x000021180200e986 */ /* 0x0001e2000c10113c */
[----:B------:R-:W-:-:S13]  /*8820*/  ISETP.LT.OR P6, PT, R0, 0x21, !P2 ;  /* 0x000000210000780c */ /* 0x000fda00057c1670 */
[----:B------:R-:W0:Y:S01]  /*8830*/  @!P6 LDG.E.U8 R16, desc[UR60][R20.64+0x20] ;  /* 0x0000203c1410e981 */ /* 0x000e22000c1e1100 */
[----:B------:R-:W-:Y:S02]  /*8840*/  @P4 LOP3.LUT R232, R232, 0x4000000, RZ, 0xfc, !PT ;  /* 0x04000000e8e84812 */ /* 0x000fe400078efcff */
[----:B------:R-:W-:Y:S02]  /*8850*/  ISETP.LT.OR P4, PT, R0, 0x52, !P5 ;  /* 0x000000520000780c */ /* 0x000fe40006f81670 */
[----:B------:R-:W-:-:S05]  /*8860*/  @!P6 IADD3 R78, P0, R2, R23, RZ ;  /* 0x00000017024ee210 */ /* 0x000fca0007f1e0ff */
[----:B------:R-:W-:Y:S01]  /*8870*/  @!P6 IMAD.X R79, R3, 0x1, R19, P0 ;  /* 0x00000001034fe824 */ /* 0x000fe200000e0613 */
[----:B0-----:R-:W-:-:S05]  /*8880*/  @!P6 PRMT R24, R16, 0x8880, RZ ;  /* 0x000088801018e816 */ /* 0x001fca00000000ff */
[----:B------:R-:W-:-:S04]  /*8890*/  @!P6 IMAD R4, R24, R18, RZ ;  /* 0x000000121804e224 */ /* 0x000fc800078e02ff */
[----:B------:R-:W-:-:S05]  /*88a0*/  @!P6 IMAD R24, R163, R17, R4 ;  /* 0x00000011a318e224 */ /* 0x000fca00078e0204 */
[----:B------:R0:W-:Y:S01]  /*88b0*/  @!P6 STG.E.U8 desc[UR60][R78.64+0x20], R24 ;  /* 0x000020184e00e986 */ /* 0x0001e2000c10113c */
[----:B------:R-:W-:-:S04]  /*88c0*/  @!P4 IADD3 R162, P0, P6, R23, R2, R29 ;  /* 0x0000000217a2c210 */ /* 0x000fc80007e1e01d */
[----:B------:R-:W-:Y:S02]  /*88d0*/  @!P4 IADD3.X R163, R19, R3, R153, P0, P6 ;  /* 0x0000000313a3c210 */ /* 0x000fe400007ec499 */
[----:B------:R-:W-:-:S13]  /*88e0*/  ISETP.LT.OR P6, PT, R0, 0x22, !P2 ;  /* 0x000000220000780c */ /* 0x000fda00057c1670 */
[----:B------:R-:W2:Y:S01]  /*88f0*/  @!P6 LDG.E.U8 R16, desc[UR60][R20.64+0x21] ;  /* 0x0000213c1410e981 */ /* 0x000ea2000c1e1100 */
[----:B0-----:R-:W-:-:S05]  /*8900*/  @!P6 IADD3 R78, P0, R2, R23, RZ ;  /* 0x00000017024ee210 */ /* 0x001fca0007f1e0ff */
[----:B------:R-:W-:Y:S01]  /*8910*/  @!P6 IMAD.X R79, R3, 0x1, R19, P0 ;  /* 0x00000001034fe824 */ /* 0x000fe200000e0613 */
[----:B--2---:R-:W-:-:S05]  /*8920*/  @!P6 PRMT R24, R16, 0x8880, RZ ;  /* 0x000088801018e816 */ /* 0x004fca00000000ff */
[----:B------:R-:W-:-:S04]  /*8930*/  @!P6 IMAD R4, R24, R18, RZ ;  /* 0x000000121804e224 */ /* 0x000fc800078e02ff */
[----:B------:R-:W-:Y:S01]  /*8940*/  @!P6 IMAD R24, R175, R17, R4 ;  /* 0x00000011af18e224 */ /* 0x000fe200078e0204 */
[C---:B------:R-:W-:Y:S01]  /*8950*/  ISETP.LT.OR P0, PT, R0.reuse, 0x59, !P5 ;  /* 0x000000590000780c */ /* 0x040fe20006f01670 */
[----:B------:R-:W2:Y:S04]  /*8960*/  LDL.LU R175, [R1+0x198] ;  /* 0x0001980001af7983 */ /* 0x000ea80000300800 */
[----:B------:R0:W-:Y:S01]  /*8970*/  @!P6 STG.E.U8 desc[UR60][R78.64+0x21], R24 ;  /* 0x000021184e00e986 */ /* 0x0001e2000c10113c */
[----:B------:R-:W-:Y:S02]  /*8980*/  ISETP.LT.OR P6, PT, R0, 0x29, !P3 ;  /* 0x000000290000780c */ /* 0x000fe40005fc1670 */
[----:B------:R-:W-:Y:S01]  /*8990*/  LOP3.LUT R232, R232, 0xffdfffff, RZ, 0xc0, !PT ;  /* 0xffdfffffe8e87812 */ /* 0x000fe200078ec0ff */
[----:B------:R-:W2:Y:S10]  /*89a0*/  LDL.LU R166, [R1+0x19c] ;  /* 0x00019c0001a67983 */ /* 0x000eb40000300800 */
[----:B------:R-:W0:Y:S01]  /*89b0*/  @!P6 LDG.E.U8 R16, desc[UR60][R234.64+0x28] ;  /* 0x0000283cea10e981 */ /* 0x000e22000c1e1100 */
[----:B------:R-:W-:-:S02]  /*89c0*/  @P4 LOP3.LUT R232, R232, 0x200000, RZ, 0xfc, !PT ;  /* 0x00200000e8e84812 */ /* 0x000fc400078efcff */
[----:B0-----:R-:W-:-:S05]  /*89d0*/  @!P6 PRMT R24, R16, 0x8880, RZ ;  /* 0x000088801018e816 */ /* 0x001fca00000000ff */
[----:B------:R-:W-:-:S04]  /*89e0*/  @!P6 IMAD R4, R24, R18, RZ ;  /* 0x000000121804e224 */ /* 0x000fc800078e02ff */
[----:B---3--:R-:W-:-:S05]  /*89f0*/  @!P6 IMAD R24, R165, R17, R4 ;  /* 0x00000011a518e224 */ /* 0x008fca00078e0204 */
[----:B------:R0:W-:Y:S01]  /*8a00*/  @!P6 STG.E.U8 desc[UR60][R2.64+0x28], R24 ;  /* 0x000028180200e986 */ /* 0x0001e2000c10113c */
[----:B------:R-:W-:-:S04]  /*8a10*/  @!P0 IADD3 R164, P4, P6, R23, R2, R29 ;  /* 0x0000000217a48210 */ /* 0x000fc80007e9e01d */
[----:B------:R-:W-:Y:S02]  /*8a20*/  @!P0 IADD3.X R165, R19, R3, R153, P4, P6 ;  /* 0x0000000313a58210 */ /* 0x000fe400027ec499 */
[----:B------:R-:W-:-:S13]  /*8a30*/  ISETP.LT.OR P6, PT, R0, 0x2a, !P3 ;  /* 0x0000002a0000780c */ /* 0x000fda0005fc1670 */
[----:B------:R-:W0:Y:S02]  /*8a40*/  @!P6 LDG.E.U8 R16, desc[UR60][R234.64+0x29] ;  /* 0x0000293cea10e981 */ /* 0x000e24000c1e1100 */
[----:B0-----:R-:W-:-:S05]  /*8a50*/  @!P6 PRMT R24, R16, 0x8880, RZ ;  /* 0x000088801018e816 */ /* 0x001fca00000000ff */
[----:B------:R-:W-:-:S04]  /*8a60*/  @!P6 IMAD R4, R24, R18, RZ ;  /* 0x000000121804e224 */ /* 0x000fc800078e02ff */
[----:B----4-:R-:W-:Y:S01]  /*8a70*/  @!P6 IMAD R24, R167, R17, R4 ;  /* 0x00000011a718e224 */ /* 0x010fe200078e0204 */
[----:B------:R-:W-:Y:S01]  /*8a80*/  LOP3.LUT R232, R232, 0xffefffff, RZ, 0xc0, !PT ;  /* 0xffefffffe8e87812 */ /* 0x000fe200078ec0ff */
[----:B------:R-:W3:Y:S04]  /*8a90*/  LDL.LU R167, [R1+0x160] ;  /* 0x0001600001a77983 */ /* 0x000ee80000300800 */
[----:B------:R0:W-:Y:S01]  /*8aa0*/  @!P6 STG.E.U8 desc[UR60][R2.64+0x29], R24 ;  /* 0x000029180200e986 */ /* 0x0001e2000c10113c */
[----:B------:R-:W-:-:S13]  /*8ab0*/  ISETP.LT.OR P6, PT, R0, 0x29, !P2 ;  /* 0x000000290000780c */ /* 0x000fda00057c1670 */
[----:B------:R-:W0:Y:S01]  /*8ac0*/  @!P6 LDG.E.U8 R16, desc[UR60][R20.64+0x28] ;  /* 0x0000283c1410e981 */ /* 0x000e22000c1e1100 */
[----:B------:R-:W-:-:S05]  /*8ad0*/  @!P6 IADD3 R78, P4, R2, R23, RZ ;  /* 0x00000017024ee210 */ /* 0x000fca0007f9e0ff */
[----:B------:R-:W-:Y:S01]  /*8ae0*/  @!P6 IMAD.X R79, R3, 0x1, R19, P4 ;  /* 0x00000001034fe824 */ /* 0x000fe200020e0613 */
[----:B------:R-:W-:Y:S02]  /*8af0*/  ISETP.LT.OR P4, PT, R0, 0x5a, !P5 ;  /* 0x0000005a0000780c */ /* 0x000fe40006f81670 */
[----:B------:R-:W-:Y:S02]  /*8b00*/  @P0 LOP3.LUT R232, R232, 0x100000, RZ, 0xfc, !PT ;  /* 0x00100000e8e80812 */ /* 0x000fe400078efcff */
[C---:B------:R-:W-:Y:S02]  /*8b10*/  LOP3.LUT P0, RZ, R233.reuse, 0x40, RZ, 0xc0, !PT ;  /* 0x00000040e9ff7812 */ /* 0x040fe4000780c0ff */
        /* <DEDUP_REMOVED lines=15> */
[----:B------:R-:W-:-:S04]  /*8c10*/  @P5 LOP3.LUT R233, R233, 0x20, RZ, 0xfc, !PT ;  /* 0x00000020e9e95812 */ /* 0x000fc800078efcff */
[----:B------:R-:W-:-:S04]  /*8c20*/  LOP3.LUT R233, R233, 0xfffffffb, RZ, 0xc0, !PT ;  /* 0xfffffffbe9e97812 */ /* 0x000fc800078ec0ff */
[----:B------:R-:W-:Y:S02]  /*8c30*/  @P2 LOP3.LUT R233, R233, 0x4, RZ, 0xfc, !PT ;  /* 0x00000004e9e92812 */ /* 0x000fe400078efcff */
[----:B----4-:R-:W-:-:S05]  /*8c40*/  @!P6 PRMT R24, R16, 0x8880, RZ ;  /* 0x000088801018e816 */ /* 0x010fca00000000ff */
[----:B------:R-:W-:-:S04]  /*8c50*/  @!P6 IMAD R4, R24, R18, RZ ;  /* 0x000000121804e224 */ /* 0x000fc800078e02ff */
[----:B------:R-:W-:Y:S01]  /*8c60*/  @!P6 IMAD R24, R166, R17, R4 ;  /* 0x00000011a618e224 */ /* 0x000fe200078e0204 */
[----:B------:R-:W-:Y:S01]  /*8c70*/  LOP3.LUT R232, R232, 0xfff7ffff, RZ, 0xc0, !PT ;  /* 0xfff7ffffe8e87812 */ /* 0x000fe200078ec0ff */
        /* <DEDUP_REMOVED lines=9> */
[----:B------:R-:W-:Y:S01]  /*8d10*/  @P4 LOP3.LUT R232, R232, 0x80000, RZ, 0xfc, !PT ;  /* 0x00080000e8e84812 */ /* 0x000fe200078efcff */
[----:B------:R-:W3:Y:S04]  /*8d20*/  LDL.LU R167, [R1+0x16c] ;  /* 0x00016c0001a77983 */ /* 0x000ee80000300800 */
[----:B------:R0:W-:Y:S01]  /*8d30*/  @!P6 STG.E.U8 desc[UR60][R30.64+0x20], R24 ;  /* 0x000020181e00e986 */ /* 0x0001e2000c10113c */
[----:B------:R-:W-:-:S13]  /*8d40*/  ISETP.LT.OR P6, PT, R0, 0x22, !P0 ;  /* 0x000000220000780c */ /* 0x000fda00047c1670 */
[----:B------:R-:W0:Y:S01]  /*8d50*/  @!P6 LDG.E.U8 R16, desc[UR60][R14.64+0x21] ;  /* 0x0000213c0e10e981 */ /* 0x000e22000c1e1100 */
[----:B------:R-:W-:Y:S02]  /*8d60*/  ISETP.LT.OR P4, PT, R0, 0x21, !P1 ;  /* 0x000000210000780c */ /* 0x000fe40004f81670 */
[----:B0-----:R-:W-:-:S05]  /*8d70*/  @!P6 PRMT R24, R16, 0x8880, RZ ;  /* 0x000088801018e816 */ /* 0x001fca00000000ff */
[----:B------:R-:W-:-:S04]  /*8d80*/  @!P6 IMAD R4, R24, R18, RZ ;  /* 0x000000121804e224 */ /* 0x000fc800078e02ff */
[----:B--2---:R-:W-:Y:S01]  /*8d90*/  @!P6 IMAD R24, R175, R17, R4 ;  /* 0x00000011af18e224 */ /* 0x004fe200078e0204 */
[----:B------:R-:W-:Y:S01]  /*8da0*/  ISETP.LT.OR P5, PT, R0, 0x62, !P1 ;  /* 0x000000620000780c */ /* 0x000fe20004fa1670 */
[----:B------:R-:W2:Y:S04]  /*8db0*/  LDL.LU R175, [R1+0x170] ;  /* 0x0001700001af7983 */ /* 0x000ea80000300800 */
[----:B------:R0:W-:Y:S04]  /*8dc0*/  @!P6 STG.E.U8 desc[UR60][R30.64+0x21], R24 ;  /* 0x000021181e00e986 */ /* 0x0001e8000c10113c */
[----:B------:R-:W0:Y:S01]  /*8dd0*/  @!P4 LDG.E.U8 R16, desc[UR60][R12.64+0x20] ;  /* 0x0000203c0c10c981 */ /* 0x000e22000c1e1100 */
[----:B------:R-:W-:-:S04]  /*8de0*/  LOP3.LUT R232, R232, 0x7fffffff, RZ, 0xc0, !PT ;  /* 0x7fffffffe8e87812 */ /* 0x000fc800078ec0ff */
[----:B------:R-:W-:Y:S02]  /*8df0*/  @P3 LOP3.LUT R232, R232, 0x80000000, RZ, 0xfc, !PT ;  /* 0x80000000e8e83812 */ /* 0x000fe400078efcff */
[----:B------:R-:W-:-:S04]  /*8e00*/  @!P5 IADD3 R144, P2, P3, R23, R2, R236 ;  /* 0x000000021790d210 */ /* 0x000fc80007b5e0ec */
[----:B------:R-:W-:Y:S02]  /*8e10*/  @!P5 IADD3.X R145, R19, R3, R237, P2, P3 ;  /* 0x000000031391d210 */ /* 0x000fe400017e64ed */
[----:B------:R-:W-:Y:S02]  /*8e20*/  ISETP.LT.OR P3, PT, R0, 0x69, !P1 ;  /* 0x000000690000780c */ /* 0x000fe40004f61670 */
[----:B------:R-:W-:Y:S02]  /*8e30*/  LOP3.LUT R232, R232, 0xefffffff, RZ, 0xc0, !PT ;  /* 0xefffffffe8e87812 */ /* 0x000fe400078ec0ff */
[----:B0-----:R-:W-:-:S05]  /*8e40*/  @!P4 PRMT R24, R16, 0x8880, RZ ;  /* 0x000088801018c816 */ /* 0x001fca00000000ff */
[----:B------:R-:W-:-:S04]  /*8e50*/  @!P4 IMAD R4, R24, R18, RZ ;  /* 0x000000121804c224 */ /* 0x000fc800078e02ff */
[----:B----4-:R-:W-:Y:S01]  /*8e60*/  @!P4 IMAD R24, R166, R17, R4 ;  /* 0x00000011a618c224 */ /* 0x010fe200078e0204 */
[----:B------:R-:W-:Y:S01]  /*8e70*/  @P5 LOP3.LUT R232, R232, 0x10000000, RZ, 0xfc, !PT ;  /* 0x10000000e8e85812 */ /* 0x000fe200078efcff */
[----:B------:R-:W4:Y:S04]  /*8e80*/  LDL.LU R166, [R1+0x174] ;  /* 0x0001740001a67983 */ /* 0x000f280000300800 */
[----:B------:R0:W-:Y:S01]  /*8e90*/  @!P4 STG.E.U8 desc[UR60][R76.64+0x20], R24 ;  /* 0x000020184c00c986 */ /* 0x0001e2000c10113c */
[----:B------:R-:W-:-:S13]  /*8ea0*/  ISETP.LT.OR P4, PT, R0, 0x22, !P1 ;  /* 0x000000220000780c */ /* 0x000fda0004f81670 */
[----:B------:R-:W0:Y:S01]  /*8eb0*/  @!P4 LDG.E.U8 R16, desc[UR60][R12.64+0x21] ;  /* 0x0000213c0c10c981 */ /* 0x000e22000c1e1100 */
[----:B------:R-:W-:Y:S02]  /*8ec0*/  LOP3.LUT R232, R232, 0xbfffffff, RZ, 0xc0, !PT ;  /* 0xbfffffffe8e87812 */ /* 0x000fe400078ec0ff */
[----:B------:R-:W-:Y:S02]  /*8ed0*/  @!P3 IADD3 R146, P2, P6, R23, R2, R236 ;  /* 0x000000021792b210 */ /* 0x000fe40007e5e0ec */
[----:B------:R-:W-:Y:S02]  /*8ee0*/  @P3 LOP3.LUT R232, R232, 0x40000000, RZ, 0xfc, !PT ;  /* 0x40000000e8e83812 */ /* 0x000fe400078efcff */
[----:B------:R-:W-:Y:S02]  /*8ef0*/  @!P3 IADD3.X R147, R19, R3, R237, P2, P6 ;  /* 0x000000031393b210 */ /* 0x000fe400017ec4ed */
[----:B------:R-:W-:Y:S02]  /*8f00*/  ISETP.LT.OR P3, PT, R0, 0x6a, !P1 ;  /* 0x0000006a0000780c */ /* 0x000fe40004f61670 */
[----:B------:R-:W-:-:S02]  /*8f10*/  LOP3.LUT R232, R232, 0xdfffffff, RZ, 0xc0, !PT ;  /* 0xdfffffffe8e87812 */ /* 0x000fc400078ec0ff */
[----:B------:R-:W-:-:S09]  /*8f20*/  LOP3.LUT P5, RZ, R233, 0x20, RZ, 0xc0, !PT ;  /* 0x00000020e9ff7812 */ /* 0x000fd200078ac0ff */
[----:B------:R-:W-:Y:S02]  /*8f30*/  @!P3 IADD3 R148, P2, P6, R23, R2, R236 ;  /* 0x000000021794b210 */ /* 0x000fe40007e5e0ec */
[----:B------:R-:W-:Y:S02]  /*8f40*/  @P3 LOP3.LUT R232, R232, 0x20000000, RZ, 0xfc, !PT ;  /* 0x20000000e8e83812 */ /* 0x000fe400078efcff */
        /* <DEDUP_REMOVED lines=8> */
[----:B------:R-:W-:Y:S01]  /*8fd0*/  LOP3.LUT R5, R5, 0xffffffef, RZ, 0xc0, !PT ;  /* 0xffffffef05057812 */ /* 0x000fe200078ec0ff */
[----:B------:R-:W3:Y:S04]  /*8fe0*/  LDL.LU R167, [R1+0x178] ;  /* 0x0001780001a77983 */ /* 0x000ee80000300800 */
[----:B------:R0:W-:Y:S04]  /*8ff0*/  @!P4 STG.E.U8 desc[UR60][R74.64+0x21], R24 ;  /* 0x000021184a00c986 */ /* 0x0001e8000c10113c */
[----:B------:R-:W0:Y:S02]  /*9000*/  @!P6 LDG.E.U8 R16, desc[UR60][R14.64+0x28] ;  /* 0x0000283c0e10e981 */ /* 0x000e24000c1e1100 */
[----:B0-----:R-:W-:-:S05]  /*9010*/  @!P6 PRMT R24, R16, 0x8880, RZ ;  /* 0x000088801018e816 */ /* 0x001fca00000000ff */
[----:B------:R-:W-:-:S04]  /*9020*/  @!P6 IMAD R4, R24, R18, RZ ;  /* 0x000000121804e224 */ /* 0x000fc800078e02ff */
[----:B--2---:R-:W-:Y:S01]  /*9030*/  @!P6 IMAD R24, R175, R17, R4 ;  /* 0x00000011af18e224 */ /* 0x004fe200078e0204 */
[----:B------:R-:W-:Y:S01]  /*9040*/  @P3 LOP3.LUT R5, R5, 0x10, RZ, 0xfc, !PT ;  /* 0x0000001005053812 */ /* 0x000fe200078efcff */
[----:B------:R-:W2:Y:S04]  /*9050*/  LDL.LU R175, [R1+0x17c] ;  /* 0x00017c0001af7983 */ /* 0x000ea80000300800 */
[----:B------:R0:W-:Y:S01]  /*9060*/  @!P6 STG.E.U8 desc[UR60][R30.64+0x28], R24 ;  /* 0x000028181e00e986 */ /* 0x0001e2000c10113c */
[----:B------:R-:W-:-:S13]  /*9070*/  ISETP.LT.OR P6, PT, R0, 0x2a, !P0 ;  /* 0x0000002a0000780c */ /* 0x000fda00047c1670 */
[----:B------:R-:W0:Y:S01]  /*9080*/  @!P6 LDG.E.U8 R16, desc[UR60][R14.64+0x29] ;  /* 0x0000293c0e10e981 */ /* 0x000e22000c1e1100 */
[----:B------:R-:W-:Y:S02]  /*9090*/  ISETP.LT.OR P3, PT, R0, 0x29, !P1 ;  /* 0x000000290000780c */ /* 0x000fe40004f61670 */
[----:B0-----:R-:W-:-:S05]  /*90a0*/  @!P6 PRMT R24, R16, 0x8880, RZ ;  /* 0x000088801018e816 */ /* 0x001fca00000000ff */
[----:B------:R-:W-:-:S04]  /*90b0*/  @!P6 IMAD R4, R24, R18, RZ ;  /* 0x000000121804e224 */ /* 0x000fc800078e02ff */
[----:B----4-:R-:W-:Y:S01]  /*90c0*/  @!P6 IMAD R24, R166, R17, R4 ;  /* 0x00000011a618e224 */ /* 0x010fe200078e0204 */
[----:B------:R-:W-:Y:S01]  /*90d0*/  ISETP.LT.OR P4, PT, R0, 0x62, !P5 ;  /* 0x000000620000780c */ /* 0x000fe20006f81670 */
[----:B------:R-:W4:Y:S04]  /*90e0*/  LDL.LU R166, [R1+0x140] ;  /* 0x0001400001a67983 */ /* 0x000f280000300800 */
        /* <DEDUP_REMOVED lines=21> */
[----:B------:R-:W-:-:S11]  /*9240*/  LOP3.LUT R5, R5, 0xfffffffd, RZ, 0xc0, !PT ;  /* 0xfffffffd05057812 */ /* 0x000fd600078ec0ff */
[----:B------:R-:W-:Y:S02]  /*9250*/  @!P2 IADD3 R140, P0, P6, R23, R2, R29 ;  /* 0x00000002178ca210 */ /* 0x000fe40007e1e01d */
[----:B------:R-:W-:Y:S02]  /*9260*/  @P2 LOP3.LUT R5, R5, 0x2, RZ, 0xfc, !PT ;  /* 0x0000000205052812 */ /* 0x000fe400078efcff */
[----:B------:R-:W-:Y:S02]  /*9270*/  @!P2 IADD3.X R141, R19, R3, R153, P0, P6 ;  /* 0x00000003138da210 */ /* 0x000fe400007ec499 */
[----:B------:R-:W-:Y:S02]  /*9280*/  ISETP.LT.OR P2, PT, R0, 0x71, !P1 ;  /* 0x000000710000780c */ /* 0x000fe40004f41670 */
[----:B------:R-:W-:-:S11]  /*9290*/  LOP3.LUT P4, RZ, R233, 0x10, RZ, 0xc0, !PT ;  /* 0x00000010e9ff7812 */ /* 0x000fd6000788c0ff */
[----:B------:R-:W-:-:S04]  /*92a0*/  @!P2 IADD3 R142, P0, P6, R23, R2, R236 ;  /* 0x00000002178ea210 */ /* 0x000fc80007e1e0ec */
[----:B------:R-:W-:Y:S02]  /*92b0*/  @!P2 IADD3.X R143, R19, R3, R237, P0, P6 ;  /* 0x00000003138fa210 */ /* 0x000fe400007ec4ed */
[----:B------:R-:W-:Y:S02]  /*92c0*/  ISETP.LT.OR P6, PT, R0, 0x21, !P4 ;  /* 0x000000210000780c */ /* 0x000fe400067c1670 */
[----:B0-----:R-:W-:-:S05]  /*92d0*/  @!P3 PRMT R24, R16, 0x8880, RZ ;  /* 0x000088801018b816 */ /* 0x001fca00000000ff */
[----:B------:R-:W-:-:S04]  /*92e0*/  @!P3 IMAD R4, R24, R18, RZ ;  /* 0x000000121804b224 */ /* 0x000fc800078e02ff */
[----:B--2---:R-:W-:Y:S02]  /*92f0*/  @!P3 IMAD R24, R175, R17, R4 ;  /* 0x00000011af18b224 */ /* 0x004fe400078e0204 */
[----:B------:R-:W2:Y:S04]  /*9300*/  LDL.LU R175, [R1+0x148] ;  /* 0x0001480001af7983 */ /* 0x000ea80000300800 */
[----:B------:R0:W-:Y:S04]  /*9310*/  @!P3 STG.E.U8 desc[UR60][R70.64+0x29], R24 ;  /* 0x000029184600b986 */ /* 0x0001e8000c10113c */
[----:B------:R-:W0:Y:S02]  /*9320*/  @!P6 LDG.E.U8 R16, desc[UR60][R8.64+0x20] ;  /* 0x0000203c0810e981 */ /* 0x000e24000c1e1100 */
[----:B0-----:R-:W-:-:S05]  /*9330*/  @!P6 PRMT R24, R16, 0x8880, RZ ;  /* 0x000088801018e816 */ /* 0x001fca00000000ff */
[----:B------:R-:W-:-:S04]  /*9340*/  @!P6 IMAD R4, R24, R18, RZ ;  /* 0x000000121804e224 */ /* 0x000fc800078e02ff */
[----:B----4-:R-:W-:Y:S01]  /*9350*/  @!P6 IMAD R24, R166, R17, R4 ;  /* 0x00000011a618e224 */ /* 0x010fe200078e0204 */
[C---:B------:R-:W-:Y:S01]  /*9360*/  ISETP.LT.OR P3, PT, R0.reuse, 0x21, !P5 ;  /* 0x000000210000780c */ /* 0x040fe20006f61670 */
[----:B------:R-:W4:Y:S04]  /*9370*/  LDL.LU R166, [R1+0x14c] ;  /* 0x00014c0001a67983 */ /* 0x000f280000300800 */
[----:B------:R0:W-:Y:S01]  /*9380*/  @!P6 STG.E.U8 desc[UR60][R6.64+0x20], R24 ;  /* 0x000020180600e986 */ /* 0x0001e2000c10113c */
[----:B------:R-:W-:-:S13]  /*9390*/  ISETP.LT.OR P6, PT, R0, 0x22, !P4 ;  /* 0x000000220000780c */ /* 0x000fda00067c1670 */
[----:B------:R-:W0:Y:S02]  /*93a0*/  @!P6 LDG.E.U8 R16, desc[UR60][R8.64+0x21] ;  /* 0x0000213c0810e981 */ /* 0x000e24000c1e1100 */
[----:B0-----:R-:W-:-:S05]  /*93b0*/  @!P6 PRMT R24, R16, 0x8880, RZ ;  /* 0x000088801018e816 */ /* 0x001fca00000000ff */
[----:B------:R-:W-:-:S04]  /*93c0*/  @!P6 IMAD R4, R24, R18, RZ ;  /* 0x000000121804e224 */ /* 0x000fc800078e02ff */
[----:B---3--:R-:W-:Y:S01]  /*93d0*/  @!P6 IMAD R24, R167, R17, R4 ;  /* 0x00000011a718e224 */ /* 0x008fe200078e0204 */
[----:B------:R-:W-:Y:S01]  /*93e0*/  LOP3.LUT R233, R233, 0xfffffff7, RZ, 0xc0, !PT ;  /* 0xfffffff7e9e97812 */ /* 0x000fe200078ec0ff */
[----:B------:R-:W3:Y:S04]  /*93f0*/  LDL.LU R167, [R1+0x150] ;  /* 0x0001500001a77983 */ /* 0x000ee80000300800 */
[----:B------:R0:W-:Y:S04]  /*9400*/  @!P6 STG.E.U8 desc[UR60][R6.64+0x21], R24 ;  /* 0x000021180600e986 */ /* 0x0001e8000c10113c */
[----:B------:R-:W0:Y:S01]  /*9410*/  @!P3 LDG.E.U8 R16, desc[UR60][R10.64+0x20] ;  /* 0x0000203c0a10b981 */ /* 0x000e22000c1e1100 */
[----:B------:R-:W-:-:S02]  /*9420*/  @P4 LOP3.LUT R233, R233, 0x8, RZ, 0xfc, !PT ;  /* 0x00000008e9e94812 */ /* 0x000fc400078efcff */
[----:B------:R-:W-:Y:S02]  /*9430*/  ISETP.LT.OR P4, PT, R0, 0x72, !P1 ;  /* 0x000000720000780c */ /* 0x000fe40004f81670 */
[----:B------:R-:W-:-:S04]  /*9440*/  LOP3.LUT R5, R5, 0xfffffeff, RZ, 0xc0, !PT ;  /* 0xfffffeff05057812 */ /* 0x000fc800078ec0ff */
[----:B------:R-:W-:-:S07]  /*9450*/  @P2 LOP3.LUT R5, R5, 0x100, RZ, 0xfc, !PT ;  /* 0x0000010005052812 */ /* 0x000fce00078efcff */
[----:B------:R-:W-:-:S04]  /*9460*/  @!P4 IADD3 R128, P0, P2, R23, R2, R236 ;  /* 0x000000021780c210 */ /* 0x000fc80007a1e0ec */
[----:B------:R-:W-:Y:S02]  /*9470*/  @!P4 IADD3.X R129, R19, R3, R237, P0, P2 ;  /* 0x000000031381c210 */ /* 0x000fe400007e44ed */
[----:B------:R-:W-:Y:S02]  /*9480*/  ISETP.LT.OR P2, PT, R0, 0x79, !P1 ;  /* 0x000000790000780c */ /* 0x000fe40004f41670 */
[----:B0-----:R-:W-:-:S05]  /*9490*/  @!P3 PRMT R24, R16, 0x8880, RZ ;  /* 0x000088801018b816 */ /* 0x001fca00000000ff */
[----:B------:R-:W-:-:S04]  /*94a0*/  @!P3 IMAD R4, R24, R18, RZ ;  /* 0x000000121804b224 */ /* 0x000fc800078e02ff */
[----:B--2---:R-:W-:Y:S01]  /*94b0*/  @!P3 IMAD R24, R175, R17, R4 ;  /* 0x00000011af18b224 */ /* 0x004fe200078e0204 */
[----:B------:R-:W-:Y:S01]  /*94c0*/  LOP3.LUT R5, R5, 0xffffffbf, RZ, 0xc0, !PT ;  /* 0xffffffbf05057812 */ /* 0x000fe200078ec0ff */
[----:B------:R-:W2:Y:S04]  /*94d0*/  LDL.LU R175, [R1+0x154] ;  /* 0x0001540001af7983 */ /* 0x000ea80000300800 */
[----:B------:R0:W-:Y:S01]  /*94e0*/  @!P3 STG.E.U8 desc[UR60][R68.64+0x20], R24 ;  /* 0x000020184400b986 */ /* 0x0001e2000c10113c */
[----:B------:R-:W-:-:S13]  /*94f0*/  ISETP.LT.OR P3, PT, R0, 0x22, !P5 ;  /* 0x000000220000780c */ /* 0x000fda0006f61670 */
[----:B------:R-:W0:Y:S01]  /*9500*/  @!P3 LDG.E.U8 R16, desc[UR60][R10.64+0x21] ;  /* 0x0000213c0a10b981 */ /* 0x000e22000c1e1100 */
[----:B------:R-:W-:Y:S02]  /*9510*/  @P4 LOP3.LUT R5, R5, 0x40, RZ, 0xfc, !PT ;  /* 0x0000004005054812 */ /* 0x000fe400078efcff */
[----:B------:R-:W-:Y:S02]  /*9520*/  @!P2 IADD3 R130, P0, P6, R23, R2, R236 ;  /* 0x000000021782a210 */ /* 0x000fe40007e1e0ec */
[----:B------:R-:W-:Y:S02]  /*9530*/  LOP3.LUT R5, R5, 0xffffffdf, RZ, 0xc0, !PT ;  /* 0xffffffdf05057812 */ /* 0x000fe400078ec0ff */
[----:B------:R-:W-:Y:S02]  /*9540*/  @!P2 IADD3.X R131, R19, R3, R237, P0, P6 ;  /* 0x000000031383a210 */ /* 0x000fe400007ec4ed */
[----:B------:R-:W-:Y:S02]  /*9550*/  @P2 LOP3.LUT R5, R5, 0x20, RZ, 0xfc, !PT ;  /* 0x0000002005052812 */ /* 0x000fe400078efcff */
[----:B------:R-:W-:-:S02]  /*9560*/  ISETP.LT.OR P2, PT, R0, 0x7a, !P1 ;  /* 0x0000007a0000780c */ /* 0x000fc40004f41670 */
        /* <DEDUP_REMOVED lines=11> */
[----:B----4-:R-:W-:Y:S02]  /*9620*/  @!P3 IMAD R24, R166, R17, R4 ;  /* 0x00000011a618b224 */ /* 0x010fe400078e0204 */
[----:B------:R-:W4:Y:S04]  /*9630*/  LDL.LU R166, [R1+0x158] ;  /* 0x0001580001a67983 */ /* 0x000f280000300800 */
[----:B------:R0:W-:Y:S04]  /*9640*/  @!P3 STG.E.U8 desc[UR60][R66.64+0x21], R24 ;  /* 0x000021184200b986 */ /* 0x0001e8000c10113c */
        /* <DEDUP_REMOVED lines=8> */
[----:B------:R-:W0:Y:S01]  /*96d0*/  @!P6 LDG.E.U8 R16, desc[UR60][R8.64+0x29] ;  /* 0x0000293c0810e981 */ /* 0x000e22000c1e1100 */
[----:B------:R-:W-:Y:S02]  /*96e0*/  LOP3.LUT R5, R5, 0xffffff7f, RZ, 0xc0, !PT ;  /* 0xffffff7f05057812 */ /* 0x000fe400078ec0ff */
[----:B0-----:R-:W-:-:S05]  /*96f0*/  @!P6 PRMT R24, R16, 0x8880, RZ ;  /* 0x000088801018e816 */ /* 0x001fca00000000ff */
[----:B------:R-:W-:-:S04]  /*9700*/  @!P6 IMAD R4, R24, R18, RZ ;  /* 0x000000121804e224 */ /* 0x000fc800078e02ff */
[----:B--2---:R-:W-:Y:S01]  /*9710*/  @!P6 IMAD R24, R175, R17, R4 ;  /* 0x00000011af18e224 */ /* 0x004fe200078e0204 */
[----:B------:R-:W-:Y:S01]  /*9720*/  @P2 LOP3.LUT R5, R5, 0x80, RZ, 0xfc, !PT ;  /* 0x0000008005052812 */ /* 0x000fe200078efcff */
[----:B------:R-:W2:Y:S04]  /*9730*/  LDL.LU R175, [R1+0x120] ;  /* 0x0001200001af7983 */ /* 0x000ea80000300800 */
[----:B------:R0:W-:Y:S04]  /*9740*/  @!P6 STG.E.U8 desc[UR60][R6.64+0x29], R24 ;  /* 0x000029180600e986 */ /* 0x0001e8000c10113c */
[----:B------:R-:W0:Y:S01]  /*9750*/  @!P3 LDG.E.U8 R16, desc[UR60][R10.64+0x28] ;  /* 0x0000283c0a10b981 */ /* 0x000e22000c1e1100 */
[----:B------:R-:W-:-:S02]  /*9760*/  ISETP.LT.OR P2, PT, R0, 0x72, !P5 ;  /* 0x000000720000780c */ /* 0x000fc40006f41670 */
[----:B------:R-:W-:-:S04]  /*9770*/  LOP3.LUT R22, R22, 0xbfffffff, RZ, 0xc0, !PT ;  /* 0xbfffffff16167812 */ /* 0x000fc800078ec0ff */
[----:B------:R-:W-:-:S07]  /*9780*/  @P4 LOP3.LUT R22, R22, 0x40000000, RZ, 0xfc, !PT ;  /* 0x4000000016164812 */ /* 0x000fce00078efcff */
[----:B------:R-:W-:-:S04]  /*9790*/  @!P2 IADD3 R120, P0, P4, R23, R2, R29 ;  /* 0x000000021778a210 */ /* 0x000fc80007c1e01d */
[----:B------:R-:W-:Y:S02]  /*97a0*/  @!P2 IADD3.X R121, R19, R3, R153, P0, P4 ;  /* 0x000000031379a210 */ /* 0x000fe400007e8499 */
[C---:B------:R-:W-:Y:S02]  /*97b0*/  ISETP.LT.OR P0, PT, R0.reuse, 0x2a, !P5 ;  /* 0x0000002a0000780c */ /* 0x040fe40006f01670 */
[----:B------:R-:W-:Y:S02]  /*97c0*/  ISETP.LT.OR P4, PT, R0, 0x79, !P5 ;  /* 0x000000790000780c */ /* 0x000fe40006f81670 */
[----:B0-----:R-:W-:-:S05]  /*97d0*/  @!P3 PRMT R24, R16, 0x8880, RZ ;  /* 0x000088801018b816 */ /* 0x001fca00000000ff */
[----:B------:R-:W-:-:S04]  /*97e0*/  @!P3 IMAD R4, R24, R18, RZ ;  /* 0x000000121804b224 */ /* 0x000fc800078e02ff */
[----:B----4-:R-:W-:Y:S01]  /*97f0*/  @!P3 IMAD R24, R166, R17, R4 ;  /* 0x00000011a618b224 */ /* 0x010fe200078e0204 */
[----:B------:R-:W-:Y:S01]  /*9800*/  LOP3.LUT R232, R232, 0xf7ffffff, RZ, 0xc0, !PT ;  /* 0xf7ffffffe8e87812 */ /* 0x000fe200078ec0ff */
[----:B------:R-:W4:Y:S04]  /*9810*/  LDL.LU R166, [R1+0x124] ;  /* 0x0001240001a67983 */ /* 0x000f280000300800 */
[----:B------:R0:W-:Y:S04]  /*9820*/  @!P3 STG.E.U8 desc[UR60][R64.64+0x28], R24 ;  /* 0x000028184000b986 */ /* 0x0001e8000c10113c */
[----:B------:R-:W0:Y:S01]  /*9830*/  @!P0 LDG.E.U8 R16, desc[UR60][R10.64+0x29] ;  /* 0x0000293c0a108981 */ /* 0x000e22000c1e1100 */
[----:B------:R-:W-:-:S02]  /*9840*/  @!P4 IADD3 R122, P3, P6, R23, R2, R29 ;  /* 0x00000002177ac210 */ /* 0x000fc40007e7e01d */
[----:B------:R-:W-:Y:S02]  /*9850*/  @P2 LOP3.LUT R232, R232, 0x8000000, RZ, 0xfc, !PT ;  /* 0x08000000e8e82812 */ /* 0x000fe400078efcff */
        /* <DEDUP_REMOVED lines=20> */
[----:B------:R-:W-:Y:S01]  /*99a0*/  LOP3.LUT P2, RZ, R233, 0x4, RZ, 0xc0, !PT ;  /* 0x00000004e9ff7812 */ /* 0x000fe2000784c0ff */
[----:B------:R-:W2:Y:S04]  /*99b0*/  LDL.LU R175, [R1+0x12c] ;  /* 0x00012c0001af7983 */ /* 0x000ea80000300800 */
        /* <DEDUP_REMOVED lines=9> */
[----:B------:R-:W4:Y:S04]  /*9a50*/  LDL.LU R166, [R1+0x130] ;  /* 0x0001300001a67983 */ /* 0x000f280000300800 */
        /* <DEDUP_REMOVED lines=9> */
[----:B---3--:R-:W-:Y:S01]  /*9af0*/  @!P6 IMAD R24, R167, R17, R4 ;  /* 0x00000011a718e224 */ /* 0x008fe200078e0204 */
[----:B------:R-:W-:Y:S01]  /*9b00*/  LOP3.LUT R5, R5, 0xffffdfff, RZ, 0xc0, !PT ;  /* 0xffffdfff05057812 */ /* 0x000fe200078ec0ff */
[----:B------:R-:W3:Y:S04]  /*9b10*/  LDL.LU R167, [R1+0x134] ;  /* 0x0001340001a77983 */ /* 0x000ee80000300800 */
        /* <DEDUP_REMOVED lines=13> */
[----:B------:R-:W-:-:S13]  /*9bf0*/  ISETP.LT.OR P6, PT, R0, 0x39, !P3 ;  /* 0x000000390000780c */ /* 0x000fda0005fc1670 */
[----:B------:R-:W0:Y:S01]  /*9c00*/  @!P6 LDG.E.U8 R16, desc[UR60][R234.64+0x38] ;  /* 0x0000383cea10e981 */ /* 0x000e22000c1e1100 */
[----:B------:R-:W-:Y:S02]  /*9c10*/  @P4 LOP3.LUT R5, R5, 0x2000, RZ, 0xfc, !PT ;  /* 0x0000200005054812 */ /* 0x000fe400078efcff */
[----:B0-----:R-:W-:-:S05]  /*9c20*/  @!P6 PRMT R24, R16, 0x8880, RZ ;  /* 0x000088801018e816 */ /* 0x001fca00000000ff */
[----:B------:R-:W-:-:S04]  /*9c30*/  @!P6 IMAD R4, R24, R18, RZ ;  /* 0x000000121804e224 */ /* 0x000fc800078e02ff */
[----:B----4-:R-:W-:Y:S01]  /*9c40*/  @!P6 IMAD R24, R166, R17, R4 ;  /* 0x00000011a618e224 */ /* 0x010fe200078e0204 */
        /* <DEDUP_REMOVED lines=15> */
[----:B------:R-:W-:-:S05]  /*9d40*/  @!P6 IADD3 R62, P4, R2, R23, RZ ;  /* 0x00000017023ee210 */ /* 0x000fca0007f9e0ff */
[----:B------:R-:W-:Y:S01]  /*9d50*/  @!P6 IMAD.X R63, R3, 0x1, R19, P4 ;  /* 0x00000001033fe824 */ /* 0x000fe200020e0613 */
[----:B------:R-:W-:Y:S02]  /*9d60*/  ISETP.LT.OR P4, PT, R0, 0x8a, !P1 ;  /* 0x0000008a0000780c */ /* 0x000fe40004f81670 */
        /* <DEDUP_REMOVED lines=13> */
[----:B------:R-:W-:Y:S02]  /*9e40*/  LOP3.LUT R5, R5, 0xffffefff, RZ, 0xc0, !PT ;  /* 0xffffefff05057812 */ /* 0x000fe400078ec0ff */
[----:B------:R-:W-:Y:S02]  /*9e50*/  @P2 LOP3.LUT R22, R22, 0x10000000, RZ, 0xfc, !PT ;  /* 0x1000000016162812 */ /* 0x000fe400078efcff */
[----:B------:R-:W-:Y:S02]  /*9e60*/  @P0 LOP3.LUT R5, R5, 0x1000, RZ, 0xfc, !PT ;  /* 0x0000100005050812 */ /* 0x000fe400078efcff */
[----:B------:R-:W-:Y:S02]  /*9e70*/  LOP3.LUT P0, RZ, R233, 0x1, RZ, 0xc0, !PT ;  /* 0x00000001e9ff7812 */ /* 0x000fe4000780c0ff */
        /* <DEDUP_REMOVED lines=22> */
[----:B------:R-:W-:Y:S01]  /*9fe0*/  LOP3.LUT R22, R22, 0x7fffffff, RZ, 0xc0, !PT ;  /* 0x7fffffff16167812 */ /* 0x000fe200078ec0ff */
[----:B------:R-:W2:Y:S04]  /*9ff0*/  LDL.LU R175, [R1+0x110] ;  /* 0x0001100001af7983 */ /* 0x000ea80000300800 */
        /* <DEDUP_REMOVED lines=26> */
[----:B------:R-:W-:-:S04]  /*a1a0*/  LOP3.LUT R5, R5, 0xfffffdff, RZ, 0xc0, !PT ;  /* 0xfffffdff05057812 */ /* 0x000fc800078ec0ff */
[----:B------:R-:W-:Y:S02]  /*a1b0*/  @P0 LOP3.LUT R5, R5, 0x200, RZ, 0xfc, !PT ;  /* 0x0000020005050812 */ /* 0x000fe400078efcff */
[----:B------:R-:W-:-:S05]  /*a1c0*/  LOP3.LUT P0, RZ, R22, 0x80000000, RZ, 0xc0, !PT ;  /* 0x8000000016ff7812 */ /* 0x000fca000780c0ff */
        /* <DEDUP_REMOVED lines=38> */
[----:B------:R-:W-:-:S04]  /*a430*/  LOP3.LUT R5, R5, 0xfffeffff, RZ, 0xc0, !PT ;  /* 0xfffeffff05057812 */ /* 0x000fc800078ec0ff */
[----:B------:R-:W-:Y:S02]  /*a440*/  @P4 LOP3.LUT R5, R5, 0x10000, RZ, 0xfc, !PT ;  /* 0x0001000005054812 */ /* 0x000fe400078efcff */
[----:B------:R-:W-:Y:S02]  /*a450*/  @!P2 IADD3 R98, P0, P6, R23, R2, R236 ;  /* 0x000000021762a210 */ /* 0x000fe40007e1e0ec */
[----:B------:R-:W-:Y:S02]  /*a460*/  LOP3.LUT R5, R5, 0xffff7fff, RZ, 0xc0, !PT ;  /* 0xffff7fff05057812 */ /* 0x000fe400078ec0ff */
[----:B------:R-:W-:Y:S02]  /*a470*/  LOP3.LUT P4, RZ, R22, 0x40000000, RZ, 0xc0, !PT ;  /* 0x4000000016ff7812 */ /* 0x000fe4000788c0ff */
[----:B------:R-:W-:Y:S02]  /*a480*/  @P2 LOP3.LUT R5, R5, 0x8000, RZ, 0xfc, !PT ;  /* 0x0000800005052812 */ /* 0x000fe400078efcff */
[----:B------:R-:W-:-:S02]  /*a490*/  @!P2 IADD3.X R99, R19, R3, R237, P0, P6 ;  /* 0x000000031363a210 */ /* 0x000fc400007ec4ed */
[----:B------:R-:W-:Y:S02]  /*a4a0*/  ISETP.LT.OR P2, PT, R0, 0x9a, !P1 ;  /* 0x0000009a0000780c */ /* 0x000fe40004f41670 */
[----:B------:R-:W-:-:S04]  /*a4b0*/  LOP3.LUT R22, R22, 0xdfffffff, RZ, 0xc0, !PT ;  /* 0xdfffffff16167812 */ /* 0x000fc800078ec0ff */
[----:B------:R-:W-:Y:S02]  /*a4c0*/  @P1 LOP3.LUT R22, R22, 0x20000000, RZ, 0xfc, !PT ;  /* 0x2000000016161812 */ /* 0x000fe400078efcff */
[----:B------:R-:W-:-:S05]  /*a4d0*/  ISETP.LT.OR P1, PT, R0, 0x91, !P5 ;  /* 0x000000910000780c */ /* 0x000fca0006f21670 */
[----:B------:R-:W-:-:S04]  /*a4e0*/  @!P2 IADD3 R100, P0, P6, R23, R2, R236 ;  /* 0x000000021764a210 */ /* 0x000fc80007e1e0ec */
[----:B------:R-:W-:-:S04]  /*a4f0*/  @!P2 IADD3.X R101, R19, R3, R237, P0, P6 ;  /* 0x000000031365a210 */ /* 0x000fc800007ec4ed */
        /* <DEDUP_REMOVED lines=45> */
[----:B------:R-:W-:Y:S02]  /*a7d0*/  LOP3.LUT R232, R232, 0xfffffff7, RZ, 0xc0, !PT ;  /* 0xfffffff7e8e87812 */ /* 0x000fe400078ec0ff */
        /* <DEDUP_REMOVED lines=118> */
[----:B---3--:R-:W-:-:S05]  /*af40*/  @!P6 IMAD R24, R167, R17, R4 ;  /* 0x00000011a718e224 */ /* 0x008fca00078e0204 */
        /* <DEDUP_REMOVED lines=16> */
[----:B------:R-:W-:Y:S02]  /*b050*/  @!P4 IADD3 R76, P3, P6, R23, R2, R29 ;  /* 0x00000002174cc210 */ /* 0x000fe40007e7e01d */
[----:B------:R-:W-:Y:S01]  /*b060*/  @P5 LOP3.LUT R22, R22, 0x2000000, RZ, 0xfc, !PT ;  /* 0x0200000016165812 */ /* 0x000fe200078efcff */
[----:B------:R-:W3:Y:S01]  /*b070*/  LDL.LU R167, [R1+0xa4] ;  /* 0x0000a40001a77983 */ /* 0x000ee20000300800 */
[----:B------:R-:W-:-:S02]  /*b080*/  @!P4 IADD3.X R77, R19, R3, R153, P3, P6 ;  /* 0x00000003134dc210 */ /* 0x000fc40001fec499 */
[----:B------:R-:W-:-:S13]  /*b090*/  ISETP.LT.OR P6, PT, R0, 0x4a, !P2 ;  /* 0x0000004a0000780c */ /* 0x000fda00057c1670 */
[----:B------:R-:W4:Y:S01]  /*b0a0*/  @!P6 LDG.E.U8 R16, desc[UR60][R20.64+0x49] ;  /* 0x0000493c1410e981 */ /* 0x000f22000c1e1100 */
[----:B0-----:R-:W-:-:S05]  /*b0b0*/  @!P6 IADD3 R46, P3, R2, R23, RZ ;  /* 0x00000017022ee210 */ /* 0x001fca0007f7e0ff */
[----:B------:R-:W-:Y:S01]  /*b0c0*/  @!P6 IMAD.X R47, R3, 0x1, R19, P3 ;  /* 0x00000001032fe824 */ /* 0x000fe200018e0613 */
[----:B------:R-:W-:Y:S02]  /*b0d0*/  ISETP.LT.OR P3, PT, R0, 0xb1, !P1 ;  /* 0x000000b10000780c */ /* 0x000fe40004f61670 */
        /* <DEDUP_REMOVED lines=23> */
[----:B---3--:R-:W-:Y:S01]  /*b250*/  @!P6 IMAD R24, R167, R17, R4 ;  /* 0x00000011a718e224 */ /* 0x008fe200078e0204 */
[----:B------:R-:W-:Y:S01]  /*b260*/  ISETP.LT.OR P5, PT, R0, 0xb2, !P1 ;  /* 0x000000b20000780c */ /* 0x000fe20004fa1670 */
[----:B------:R-:W3:Y:S04]  /*b270*/  LDL.LU R167, [R1+0xb0] ;  /* 0x0000b00001a77983 */ /* 0x000ee80000300800 */
        /* <DEDUP_REMOVED lines=35> */
[----:B------:R0:W-:Y:S04]  /*b4b0*/  @!P4 STG.E.U8 desc[UR60][R42.64+0x41], R24 ;  /* 0x000041182a00c986 */ /* 0x0001e8000c10113c */
        /* <DEDUP_REMOVED lines=47> */
[----:B---3--:R-:W-:Y:S02]  /*b7b0*/  @!P3 IMAD R24, R167, R17, R4 ;  /* 0x00000011a718b224 */ /* 0x008fe400078e0204 */
[----:B------:R-:W3:Y:S04]  /*b7c0*/  LDL.LU R167, [R1+0x88] ;  /* 0x0000880001a77983 */ /* 0x000ee80000300800 */
        /* <DEDUP_REMOVED lines=12> */
[----:B--2---:R-:W-:Y:S01]  /*b890*/  @!P6 IMAD R24, R175, R17, R4 ;  /* 0x00000011af18e224 */ /* 0x004fe200078e0204 */
[----:B------:R-:W-:Y:S01]  /*b8a0*/  LOP3.LUT R22, R22, 0xfffffffd, RZ, 0xc0, !PT ;  /* 0xfffffffd16167812 */ /* 0x000fe200078ec0ff */
[----:B------:R-:W2:Y:S04]  /*b8b0*/  LDL.LU R175, [R1+0x90] ;  /* 0x0000900001af7983 */ /* 0x000ea80000300800 */
[----:B------:R0:W-:Y:S04]  /*b8c0*/  @!P6 STG.E.U8 desc[UR60][R6.64+0x41], R24 ;  /* 0x000041180600e986 */ /* 0x0001e8000c10113c */
[----:B------:R-:W0:Y:S01]  /*b8d0*/  @!P3 LDG.E.U8 R16, desc[UR60][R10.64+0x40] ;  /* 0x0000403c0a10b981 */ /* 0x000e22000c1e1100 */
[----:B------:R-:W-:-:S04]  /*b8e0*/  @P2 LOP3.LUT R22, R22, 0x2, RZ, 0xfc, !PT ;  /* 0x0000000216162812 */ /* 0x000fc800078efcff */
[----:B------:R-:W-:-:S04]  /*b8f0*/  LOP3.LUT R22, R22, 0xff7fffff, RZ, 0xc0, !PT ;  /* 0xff7fffff16167812 */ /* 0x000fc800078ec0ff */
[----:B------:R-:W-:Y:S02]  /*b900*/  @P4 LOP3.LUT R22, R22, 0x800000, RZ, 0xfc, !PT ;  /* 0x0080000016164812 */ /* 0x000fe400078efcff */
[----:B------:R-:W-:Y:S02]  /*b910*/  ISETP.LT.OR P4, PT, R0, 0xc2, !P1 ;  /* 0x000000c20000780c */ /* 0x000fe40004f81670 */
[----:B------:R-:W-:-:S11]  /*b920*/  LOP3.LUT R5, R5, 0x7fffffff, RZ, 0xc0, !PT ;  /* 0x7fffffff05057812 */ /* 0x000fd600078ec0ff */
[----:B------:R-:W-:Y:S02]  /*b930*/  @!P4 IADD3 R48, P0, P2, R23, R2, R236 ;  /* 0x000000021730c210 */ /* 0x000fe40007a1e0ec */
[----:B0-----:R-:W-:-:S05]  /*b940*/  @!P3 PRMT R24, R16, 0x8880, RZ ;  /* 0x000088801018b816 */ /* 0x001fca00000000ff */
[----:B------:R-:W-:-:S04]  /*b950*/  @!P3 IMAD R4, R24, R18, RZ ;  /* 0x000000121804b224 */ /* 0x000fc800078e02ff */
[----:B---3--:R-:W-:Y:S01]  /*b960*/  @!P3 IMAD R24, R167, R17, R4 ;  /* 0x00000011a718b224 */ /* 0x008fe200078e0204 */
[----:B------:R-:W-:Y:S01]  /*b970*/  @!P4 IADD3.X R49, R19, R3, R237, P0, P2 ;  /* 0x000000031331c210 */ /* 0x000fe200007e44ed */
[----:B------:R-:W3:Y:S04]  /*b980*/  LDL.LU R167, [R1+0x94] ;  /* 0x0000940001a77983 */ /* 0x000ee80000300800 */
[----:B------:R0:W-:Y:S01]  /*b990*/  @!P3 STG.E.U8 desc[UR60][R36.64+0x40], R24 ;  /* 0x000040182400b986 */ /* 0x0001e2000c10113c */
[----:B------:R-:W-:-:S13]  /*b9a0*/  ISETP.LT.OR P3, PT, R0, 0x42, !P5 ;  /* 0x000000420000780c */ /* 0x000fda0006f61670 */
[----:B------:R-:W0:Y:S01]  /*b9b0*/  @!P3 LDG.E.U8 R16, desc[UR60][R10.64+0x41] ;  /* 0x0000413c0a10b981 */ /* 0x000e22000c1e1100 */
[----:B------:R-:W-:Y:S02]  /*b9c0*/  ISETP.LT.OR P2, PT, R0, 0xc9, !P1 ;  /* 0x000000c90000780c */ /* 0x000fe40004f41670 */
[----:B------:R-:W-:-:S04]  /*b9d0*/  @P4 LOP3.LUT R5, R5, 0x80000000, RZ, 0xfc, !PT ;  /* 0x8000000005054812 */ /* 0x000fc800078efcff */
[----:B------:R-:W-:-:S07]  /*b9e0*/  LOP3.LUT R5, R5, 0xbfffffff, RZ, 0xc0, !PT ;  /* 0xbfffffff05057812 */ /* 0x000fce00078ec0ff */
        /* <DEDUP_REMOVED lines=26> */
[----:B------:R-:W0:Y:S01]  /*bb90*/  @!P6 LDG.E.U8 R16, desc[UR60][R8.64+0x49] ;  /* 0x0000493c0810e981 */ /* 0x000e22000c1e1100 */
[----:B------:R-:W-:Y:S02]  /*bba0*/  LOP3.LUT R22, R22, 0xfffffffe, RZ, 0xc0, !PT ;  /* 0xfffffffe16167812 */ /* 0x000fe400078ec0ff */
[----:B0-----:R-:W-:-:S05]  /*bbb0*/  @!P6 PRMT R24, R16, 0x8880, RZ ;  /* 0x000088801018e816 */ /* 0x001fca00000000ff */
[----:B------:R-:W-:-:S04]  /*bbc0*/  @!P6 IMAD R4, R24, R18, RZ ;  /* 0x000000121804e224 */ /* 0x000fc800078e02ff */
[----:B---3--:R-:W-:Y:S01]  /*bbd0*/  @!P6 IMAD R24, R167, R17, R4 ;  /* 0x00000011a718e224 */ /* 0x008fe200078e0204 */
[----:B------:R-:W-:Y:S01]  /*bbe0*/  @P2 LOP3.LUT R22, R22, 0x1, RZ, 0xfc, !PT ;  /* 0x0000000116162812 */ /* 0x000fe200078efcff */
[----:B------:R-:W3:Y:S04]  /*bbf0*/  LDL.LU R167, [R1+0x60] ;  /* 0x0000600001a77983 */ /* 0x000ee80000300800 */
        /* <DEDUP_REMOVED lines=30> */
[----:B--2---:R-:W-:Y:S01]  /*bde0*/  @!P0 IMAD R24, R175, R17, R4 ;  /* 0x00000011af188224 */ /* 0x004fe200078e0204 */
[----:B------:R-:W-:Y:S01]  /*bdf0*/  ISETP.LT.OR P4, PT, R0, 0xd1, !P1 ;  /* 0x000000d10000780c */ /* 0x000fe20004f81670 */
[----:B------:R-:W2:Y:S04]  /*be00*/  LDL.LU R175, [R1+0x68] ;  /* 0x0000680001af7983 */ /* 0x000ea80000300800 */
[----:B------:R0:W-:Y:S04]  /*be10*/  @!P0 STG.E.U8 desc[UR60][R26.64+0x49], R24 ;  /* 0x000049181a008986 */ /* 0x0001e8000c10113c */
[----:B------:R-:W0:Y:S02]  /*be20*/  @!P6 LDG.E.U8 R16, desc[UR60][R234.64+0x50] ;  /* 0x0000503cea10e981 */ /* 0x000e24000c1e1100 */
[----:B0-----:R-:W-:-:S05]  /*be30*/  @!P6 PRMT R24, R16, 0x8880, RZ ;  /* 0x000088801018e816 */ /* 0x001fca00000000ff */
[----:B------:R-:W-:-:S04]  /*be40*/  @!P6 IMAD R4, R24, R18, RZ ;  /* 0x000000121804e224 */ /* 0x000fc800078e02ff */
[----:B---3--:R-:W-:Y:S01]  /*be50*/  @!P6 IMAD R24, R167, R17, R4 ;  /* 0x00000011a718e224 */ /* 0x008fe200078e0204 */
[----:B------:R-:W-:Y:S01]  /*be60*/  LOP3.LUT P2, RZ, R22, 0x400000, RZ, 0xc0, !PT ;  /* 0x0040000016ff7812 */ /* 0x000fe2000784c0ff */
[----:B------:R-:W3:Y:S04]  /*be70*/  LDL.LU R167, [R1+0x6c] ;  /* 0x00006c0001a77983 */ /* 0x000ee80000300800 */
        /* <DEDUP_REMOVED lines=26> */
[----:B------:R-:W3:Y:S01]  /*c020*/  @!P6 LDG.E.U8 R16, desc[UR60][R20.64+0x51] ;  /* 0x0000513c1410e981 */ /* 0x000ee2000c1e1100 */
[----:B0-----:R-:W-:-:S05]  /*c030*/  @!P6 IADD3 R26, P0, R2, R23, RZ ;  /* 0x00000017021ae210 */ /* 0x001fca0007f1e0ff */
[----:B------:R-:W-:Y:S01]  /*c040*/  @!P6 IMAD.X R27, R3, 0x1, R19, P0 ;  /* 0x00000001031be824 */ /* 0x000fe200000e0613 */
[----:B---3--:R-:W-:-:S05]  /*c050*/  @!P6 PRMT R24, R16, 0x8880, RZ ;  /* 0x000088801018e816 */ /* 0x008fca00000000ff */
[----:B------:R-:W-:-:S04]  /*c060*/  @!P6 IMAD R4, R24, R18, RZ ;  /* 0x000000121804e224 */ /* 0x000fc800078e02ff */
[----:B------:R-:W-:Y:S01]  /*c070*/  @!P6 IMAD R24, R167, R17, R4 ;  /* 0x00000011a718e224 */ /* 0x000fe200078e0204 */
[C---:B------:R-:W-:Y:S01]  /*c080*/  ISETP.LT.OR P0, PT, R0.reuse, 0xd9, !P1 ;  /* 0x000000d90000780c */ /* 0x040fe20004f01670 */
[----:B------:R-:W3:Y:S04]  /*c090*/  LDL.LU R167, [R1+0x78] ;  /* 0x0000780001a77983 */ /* 0x000ee80000300800 */
[----:B------:R0:W-:Y:S01]  /*c0a0*/  @!P6 STG.E.U8 desc[UR60][R26.64+0x51], R24 ;  /* 0x000051181a00e986 */ /* 0x0001e2000c10113c */
[----:B------:R-:W-:-:S13]  /*c0b0*/  ISETP.LT.OR P6, PT, R0, 0x59, !P3 ;  /* 0x000000590000780c */ /* 0x000fda0005fc1670 */
[----:B------:R-:W0:Y:S01]  /*c0c0*/  @!P6 LDG.E.U8 R16, desc[UR60][R234.64+0x58] ;  /* 0x0000583cea10e981 */ /* 0x000e22000c1e1100 */
[----:B------:R-:W-:Y:S02]  /*c0d0*/  @P4 LOP3.LUT R22, R22, 0x20, RZ, 0xfc, !PT ;  /* 0x0000002016164812 */ /* 0x000fe400078efcff */
[----:B0-----:R-:W-:-:S05]  /*c0e0*/  @!P6 PRMT R24, R16, 0x8880, RZ ;  /* 0x000088801018e816 */ /* 0x001fca00000000ff */
[----:B------:R-:W-:-:S04]  /*c0f0*/  @!P6 IMAD R4, R24, R18, RZ ;  /* 0x000000121804e224 */ /* 0x000fc800078e02ff */
[----:B----4-:R-:W-:-:S05]  /*c100*/  @!P6 IMAD R24, R166, R17, R4 ;  /* 0x00000011a618e224 */ /* 0x010fca00078e0204 */
        /* <DEDUP_REMOVED lines=8> */
[----:B------:R-:W-:Y:S01]  /*c190*/  LOP3.LUT R22, R22, 0xffffffef, RZ, 0xc0, !PT ;  /* 0xffffffef16167812 */ /* 0x000fe200078ec0ff */
[----:B------:R-:W2:Y:S04]  /*c1a0*/  LDL.LU R175, [R1+0x7c] ;  /* 0x00007c0001af7983 */ /* 0x000ea80000300800 */
[----:B------:R0:W-:Y:S01]  /*c1b0*/  @!P6 STG.E.U8 desc[UR60][R2.64+0x59], R24 ;  /* 0x000059180200e986 */ /* 0x0001e2000c10113c */
[----:B------:R-:W-:Y:S02]  /*c1c0*/  ISETP.LT.OR P6, PT, R0, 0x59, !P2 ;  /* 0x000000590000780c */ /* 0x000fe400057c1670 */
[----:B------:R-:W-:Y:S01]  /*c1d0*/  @P0 LOP3.LUT R22, R22, 0x10, RZ, 0xfc, !PT ;  /* 0x0000001016160812 */ /* 0x000fe200078efcff */
[----:B------:R-:W4:Y:S10]  /*c1e0*/  LDL.LU R166, [R1+0x40] ;  /* 0x0000400001a67983 */ /* 0x000f340000300800 */
[----:B------:R-:W0:Y:S01]  /*c1f0*/  @!P6 LDG.E.U8 R16, desc[UR60][R20.64+0x58] ;  /* 0x0000583c1410e981 */ /* 0x000e22000c1e1100 */
[----:B------:R-:W-:-:S05]  /*c200*/  @!P6 IADD3 R26, P4, R2, R23, RZ ;  /* 0x00000017021ae210 */ /* 0x000fca0007f9e0ff */
[----:B------:R-:W-:Y:S01]  /*c210*/  @!P6 IMAD.X R27, R3, 0x1, R19, P4 ;  /* 0x00000001031be824 */ /* 0x000fe200020e0613 */
[----:B------:R-:W-:Y:S02]  /*c220*/  ISETP.LT.OR P4, PT, R0, 0xda, !P1 ;  /* 0x000000da0000780c */ /* 0x000fe40004f81670 */
[C---:B------:R-:W-:Y:S02]  /*c230*/  LOP3.LUT P0, RZ, R22.reuse, 0x100000, RZ, 0xc0, !PT ;  /* 0x0010000016ff7812 */ /* 0x040fe4000780c0ff */
[----:B------:R-:W-:-:S04]  /*c240*/  LOP3.LUT R22, R22, 0xfffeffff, RZ, 0xc0, !PT ;  /* 0xfffeffff16167812 */ /* 0x000fc800078ec0ff */
[----:B------:R-:W-:Y:S02]  /*c250*/  @P3 LOP3.LUT R22, R22, 0x10000, RZ, 0xfc, !PT ;  /* 0x0001000016163812 */ /* 0x000fe400078efcff */
        /* <DEDUP_REMOVED lines=10> */
[----:B------:R-:W-:-:S04]  /*c300*/  @P1 LOP3.LUT R22, R22, 0x100, RZ, 0xfc, !PT ;  /* 0x0000010016161812 */ /* 0x000fc800078efcff */
[----:B------:R-:W-:-:S04]  /*c310*/  LOP3.LUT R22, R22, 0xfffffffb, RZ, 0xc0, !PT ;  /* 0xfffffffb16167812 */ /* 0x000fc800078ec0ff */
[----:B------:R-:W-:Y:S02]  /*c320*/  @P4 LOP3.LUT R22, R22, 0x4, RZ, 0xfc, !PT ;  /* 0x0000000416164812 */ /* 0x000fe400078efcff */
[----:B------:R-:W-:Y:S02]  /*c330*/  LOP3.LUT P4, RZ, R232, 0x2000000, RZ, 0xc0, !PT ;  /* 0x02000000e8ff7812 */ /* 0x000fe4000788c0ff */
[----:B------:R-:W-:-:S11]  /*c340*/  LOP3.LUT R22, R22, 0xfffbffff, RZ, 0xc0, !PT ;  /* 0xfffbffff16167812 */ /* 0x000fd600078ec0ff */
[----:B------:R-:W-:-:S04]  /*c350*/  @P4 LOP3.LUT R22, R22, 0x40000, RZ, 0xfc, !PT ;  /* 0x0004000016164812 */ /* 0x000fc800078efcff */
[----:B------:R-:W-:-:S04]  /*c360*/  LOP3.LUT R22, R22, 0xfff7ffff, RZ, 0xc0, !PT ;  /* 0xfff7ffff16167812 */ /* 0x000fc800078ec0ff */
[----:B------:R-:W-:Y:S02]  /*c370*/  @P2 LOP3.LUT R22, R22, 0x80000, RZ, 0xfc, !PT ;  /* 0x0008000016162812 */ /* 0x000fe400078efcff */
[----:B------:R-:W-:Y:S02]  /*c380*/  ISETP.LT.OR P2, PT, R0, 0xd1, !P5 ;  /* 0x000000d10000780c */ /* 0x000fe40006f41670 */
[----:B0-----:R-:W-:-:S05]  /*c390*/  @!P6 IADD3 R26, P1, R2, R23, RZ ;  /* 0x00000017021ae210 */ /* 0x001fca0007f3e0ff */
[----:B------:R-:W-:Y:S01]  /*c3a0*/  @!P6 IMAD.X R27, R3, 0x1, R19, P1 ;  /* 0x00000001031be824 */ /* 0x000fe200008e0613 */
[----:B--2---:R-:W-:-:S05]  /*c3b0*/  @!P6 PRMT R24, R16, 0x8880, RZ ;  /* 0x000088801018e816 */ /* 0x004fca00000000ff */
[----:B------:R-:W-:-:S04]  /*c3c0*/  @!P6 IMAD R4, R24, R18, RZ ;  /* 0x000000121804e224 */ /* 0x000fc800078e02ff */
[----:B------:R-:W-:Y:S01]  /*c3d0*/  @!P6 IMAD R24, R175, R17, R4 ;  /* 0x00000011af18e224 */ /* 0x000fe200078e0204 */
[----:B------:R-:W-:Y:S01]  /*c3e0*/  LOP3.LUT R22, R22, 0xfffffff7, RZ, 0xc0, !PT ;  /* 0xfffffff716167812 */ /* 0x000fe200078ec0ff */
        /* <DEDUP_REMOVED lines=13> */
[----:B------:R-:W0:Y:S01]  /*c4c0*/  @!P6 LDG.E.U8 R16, desc[UR60][R14.64+0x51] ;  /* 0x0000513c0e10e981 */ /* 0x000e22000c1e1100 */
[----:B------:R-:W-:Y:S02]  /*c4d0*/  @P2 LOP3.LUT R22, R22, 0x8, RZ, 0xfc, !PT ;  /* 0x0000000816162812 */ /* 0x000fe400078efcff */
[----:B0-----:R-:W-:-:S05]  /*c4e0*/  @!P6 PRMT R24, R16, 0x8880, RZ ;  /* 0x000088801018e816 */ /* 0x001fca00000000ff */
[----:B------:R-:W-:Y:S01]  /*c4f0*/  @!P6 IMAD R4, R24, R18, RZ ;  /* 0x000000121804e224 */ /* 0x000fe200078e02ff */
[----:B------:R-:W-:-:S04]  /*c500*/  @!P1 IADD3 R24, P4, P2, R23, R2, R29 ;  /* 0x0000000217189210 */ /* 0x000fc80007a9e01d */
[----:B------:R-:W-:Y:S02]  /*c510*/  @!P1 IADD3.X R25, R19, R3, R153, P4, P2 ;  /* 0x0000000313199210 */ /* 0x000fe400027e4499 */
[----:B------:R-:W-:Y:S01]  /*c520*/  LOP3.LUT P4, RZ, R22, 0x40000, RZ, 0xc0, !PT ;  /* 0x0004000016ff7812 */ /* 0x000fe2000788c0ff */
[----:B---3--:R-:W-:-:S05]  /*c530*/  @!P6 IMAD R26, R167, R17, R4 ;  /* 0x00000011a71ae224 */ /* 0x008fca00078e0204 */
[----:B------:R0:W-:Y:S07]  /*c540*/  @!P6 STG.E.U8 desc[UR60][R30.64+0x51], R26 ;  /* 0x0000511a1e00e986 */ /* 0x0001ee000c10113c */
[----:B------:R-:W0:Y:S01]  /*c550*/  @!P4 LDG.E.U8 R16, desc[UR60][R12.64+0x50] ;  /* 0x0000503c0c10c981 */ /* 0x000e22000c1e1100 */
[----:B------:R-:W-:Y:S02]  /*c560*/  LOP3.LUT P3, RZ, R232, 0x400000, RZ, 0xc0, !PT ;  /* 0x00400000e8ff7812 */ /* 0x000fe4000786c0ff */
[----:B------:R-:W-:-:S02]  /*c570*/  LOP3.LUT P2, RZ, R22, 0x80000, RZ, 0xc0, !PT ;  /* 0x0008000016ff7812 */ /* 0x000fc4000784c0ff */
[----:B------:R-:W-:Y:S02]  /*c580*/  LOP3.LUT R22, R22, 0xfffff7ff, RZ, 0xc0, !PT ;  /* 0xfffff7ff16167812 */ /* 0x000fe400078ec0ff */
[----:B------:R-:W-:Y:S02]  /*c590*/  LOP3.LUT R232, R232, 0xfdffffff, RZ, 0xc0, !PT ;  /* 0xfdffffffe8e87812 */ /* 0x000fe400078ec0ff */
[----:B------:R-:W-:Y:S02]  /*c5a0*/  @P1 LOP3.LUT R22, R22, 0x800, RZ, 0xfc, !PT ;  /* 0x0000080016161812 */ /* 0x000fe400078efcff */
[----:B0-----:R-:W-:-:S05]  /*c5b0*/  @!P4 PRMT R26, R16, 0x8880, RZ ;  /* 0x00008880101ac816 */ /* 0x001fca00000000ff */
[----:B------:R-:W-:-:S04]  /*c5c0*/  @!P4 IMAD R4, R26, R18, RZ ;  /* 0x000000121a04c224 */ /* 0x000fc800078e02ff */
[----:B--2---:R-:W-:-:S05]  /*c5d0*/  @!P4 IMAD R26, R175, R17, R4 ;  /* 0x00000011af1ac224 */ /* 0x004fca00078e0204 */
[----:B------:R0:W-:Y:S04]  /*c5e0*/  @!P4 STG.E.U8 desc[UR60][R168.64+0x50], R26 ;  /* 0x0000501aa800c986 */ /* 0x0001e8000c10113c */
[----:B------:R-:W2:Y:S01]  /*c5f0*/  @!P3 LDG.E.U8 R16, desc[UR60][R12.64+0x51] ;  /* 0x0000513c0c10b981 */ /* 0x000ea2000c1e1100 */
[----:B------:R-:W-:Y:S02]  /*c600*/  ISETP.LT.OR P4, PT, R0, 0xd9, !P5 ;  /* 0x000000d90000780c */ /* 0x000fe40006f81670 */
[----:B------:R-:W-:Y:S01]  /*c610*/  LOP3.LUT R22, R22, 0xfffffdff, RZ, 0xc0, !PT ;  /* 0xfffffdff16167812 */ /* 0x000fe200078ec0ff */
[----:B0-----:R-:W3:Y:S10]  /*c620*/  LDL.LU.64 R168, [R1+0x510] ;  /* 0x0005100001a87983 */ /* 0x001ef40000300a00 */
[----:B------:R-:W-:Y:S01]  /*c630*/  @!P4 IADD3 R26, P1, P6, R23, R2, R29 ;  /* 0x00000002171ac210 */ /* 0x000fe20007e3e01d */
[----:B------:R-:W3:Y:S01]  /*c640*/  LDL.LU R167, [R1+0x50] ;  /* 0x0000500001a77983 */ /* 0x000ee20000300800 */
[----:B------:R-:W-:-:S02]  /*c650*/  @P4 LOP3.LUT R232, R232, 0x2000000, RZ, 0xfc, !PT ;  /* 0x02000000e8e84812 */ /* 0x000fc400078efcff */
[----:B------:R-:W-:Y:S01]  /*c660*/  @!P4 IADD3.X R27, R19, R3, R153, P1, P6 ;  /* 0x00000003131bc210 */ /* 0x000fe20000fec499 */
[----:B------:R-:W3:Y:S01]  /*c670*/  LDL.LU R152, [R1+0x54] ;  /* 0x0000540001987983 */ /* 0x000ee20000300800 */
[----:B------:R-:W-:Y:S02]  /*c680*/  ISETP.LT.OR P4, PT, R0, 0xda, !P5 ;  /* 0x000000da0000780c */ /* 0x000fe40006f81670 */
[----:B------:R-:W-:Y:S01]  /*c690*/  LOP3.LUT R22, R22, 0xffffffbf, RZ, 0xc0, !PT ;  /* 0xffffffbf16167812 */ /* 0x000fe200078ec0ff */
[----:B------:R-:W3:Y:S10]  /*c6a0*/  LDL.LU R175, [R1+0x58] ;  /* 0x0000580001af7983 */ /* 0x000ef40000300800 */
[----:B------:R-:W-:-:S04]  /*c6b0*/  @P4 LOP3.LUT R22, R22, 0x40, RZ, 0xfc, !PT ;  /* 0x0000004016164812 */ /* 0x000fc800078efcff */
[----:B------:R-:W-:-:S04]  /*c6c0*/  @P5 LOP3.LUT R22, R22, 0x200, RZ, 0xfc, !PT ;  /* 0x0000020016165812 */ /* 0x000fc800078efcff */
[----:B------:R-:W-:Y:S02]  /*c6d0*/  LOP3.LUT P5, RZ, R22, 0x40, RZ, 0xc0, !PT ;  /* 0x0000004016ff7812 */ /* 0x000fe400078ac0ff */
[----:B--2---:R-:W-:-:S05]  /*c6e0*/  @!P3 PRMT R28, R16, 0x8880, RZ ;  /* 0x00008880101cb816 */ /* 0x004fca00000000ff */
[----:B------:R-:W-:-:S06]  /*c6f0*/  @!P3 IMAD R4, R28, R18, RZ ;  /* 0x000000121c04b224 */ /* 0x000fcc00078e02ff */
[----:B------:R-:W-:-:S04]  /*c700*/  @!P5 IADD3 R28, P4, P6, R23, R2, R29 ;  /* 0x00000002171cd210 */ /* 0x000fc80007e9e01d */
[----:B------:R-:W-:Y:S02]  /*c710*/  @!P5 IADD3.X R29, R19, R3, R153, P4, P6 ;  /* 0x00000003131dd210 */ /* 0x000fe400027ec499 */
[----:B------:R-:W-:Y:S01]  /*c720*/  ISETP.LT.OR P6, PT, R0, 0x59, !P0 ;  /* 0x000000590000780c */ /* 0x000fe200047c1670 */
[----:B----4-:R-:W-:Y:S01]  /*c730*/  @!P3 IMAD R166, R166, R17, R4 ;  /* 0x00000011a6a6b224 */ /* 0x010fe200078e0204 */
[----:B------:R-:W-:Y:S01]  /*c740*/  LOP3.LUT P1, RZ, R232, 0x800000, RZ, 0xc0, !PT ;  /* 0x00800000e8ff7812 */ /* 0x000fe2000782c0ff */
[----:B------:R-:W2:Y:S04]  /*c750*/  LDL.LU R153, [R1+0x5c] ;  /* 0x00005c0001997983 */ /* 0x000ea80000300800 */
[----:B------:R0:W-:Y:S06]  /*c760*/  @!P3 STG.E.U8 desc[UR60][R170.64+0x51], R166 ;  /* 0x000051a6aa00b986 */ /* 0x0001ec000c10113c */
[----:B------:R-:W4:Y:S01]  /*c770*/  @!P6 LDG.E.U8 R16, desc[UR60][R14.64+0x58] ;  /* 0x0000583c0e10e981 */ /* 0x000f22000c1e1100 */
[----:B------:R-:W-:-:S03]  /*c780*/  LOP3.LUT P4, RZ, R22, 0x20000, RZ, 0xc0, !PT ;  /* 0x0002000016ff7812 */ /* 0x000fc6000788c0ff */
[----:B0-----:R-:W2:Y:S01]  /*c790*/  LDL.LU.64 R170, [R1+0x508] ;  /* 0x0005080001aa7983 */ /* 0x001ea20000300a00 */
[----:B----4-:R-:W-:-:S05]  /*c7a0*/  @!P6 PRMT R166, R16, 0x8880, RZ ;  /* 0x0000888010a6e816 */ /* 0x010fca00000000ff */
[----:B------:R-:W-:Y:S01]  /*c7b0*/  @!P6 IMAD R4, R166, R18, RZ ;  /* 0x00000012a604e224 */ /* 0x000fe200078e02ff */
[----:B------:R-:W-:Y:S01]  /*c7c0*/  LOP3.LUT R22, R22, 0xfffffbff, RZ, 0xc0, !PT ;  /* 0xfffffbff16167812 */ /* 0x000fe200078ec0ff */
[----:B------:R-:W4:Y:S02]  /*c7d0*/  LDL.LU R166, [R1+0x20] ;  /* 0x0000200001a67983 */ /* 0x000f240000300800 */
[----:B---3--:R-:W-:-:S05]  /*c7e0*/  @!P6 IMAD R167, R167, R17, R4 ;  /* 0x00000011a7a7e224 */ /* 0x008fca00078e0204 */
[----:B------:R0:W-:Y:S01]  /*c7f0*/  @!P6 STG.E.U8 desc[UR60][R30.64+0x58], R167 ;  /* 0x000058a71e00e986 */ /* 0x0001e2000c10113c */
[----:B------:R-:W-:-:S13]  /*c800*/  ISETP.LT.OR P6, PT, R0, 0x5a, !P0 ;  /* 0x0000005a0000780c */ /* 0x000fda00047c1670 */
[----:B------:R-:W0:Y:S01]  /*c810*/  @!P6 LDG.E.U8 R16, desc[UR60][R14.64+0x59] ;  /* 0x0000593c0e10e981 */ /* 0x000e22000c1e1100 */
[----:B------:R-:W-:Y:S02]  /*c820*/  @P5 LOP3.LUT R22, R22, 0x400, RZ, 0xfc, !PT ;  /* 0x0000040016165812 */ /* 0x000fe400078efcff */
[----:B------:R-:W-:Y:S02]  /*c830*/  LOP3.LUT P5, RZ, R232, 0x1000000, RZ, 0xc0, !PT ;  /* 0x01000000e8ff7812 */ /* 0x000fe400078ac0ff */
[----:B0-----:R-:W-:-:S05]  /*c840*/  @!P6 PRMT R167, R16, 0x8880, RZ ;  /* 0x0000888010a7e816 */ /* 0x001fca00000000ff */
[----:B------:R-:W-:Y:S02]  /*c850*/  @!P6 IMAD R4, R167, R18, RZ ;  /* 0x00000012a704e224 */ /* 0x000fe400078e02ff */
[----:B------:R-:W3:Y:S02]  /*c860*/  LDL.LU R167, [R1+0x24] ;  /* 0x0000240001a77983 */ /* 0x000ee40000300800 */
[----:B------:R-:W-:-:S05]  /*c870*/  @!P6 IMAD R152, R152, R17, R4 ;  /* 0x000000119898e224 */ /* 0x000fca00078e0204 */
[----:B------:R0:W-:Y:S04]  /*c880*/  @!P6 STG.E.U8 desc[UR60][R30.64+0x59], R152 ;  /* 0x000059981e00e986 */ /* 0x0001e8000c10113c */
[----:B------:R-:W0:Y:S02]  /*c890*/  @!P5 LDG.E.U8 R16, desc[UR60][R12.64+0x58] ;  /* 0x0000583c0c10d981 */ /* 0x000e24000c1e1100 */
[----:B0-----:R-:W-:-:S05]  /*c8a0*/  @!P5 PRMT R152, R16, 0x8880, RZ ;  /* 0x000088801098d816 */ /* 0x001fca00000000ff */
[----:B------:R-:W-:-:S04]  /*c8b0*/  @!P5 IMAD R4, R152, R18, RZ ;  /* 0x000000129804d224 */ /* 0x000fc800078e02ff */
[----:B------:R-:W-:-:S05]  /*c8c0*/  @!P5 IMAD R152, R175, R17, R4 ;  /* 0x00000011af98d224 */ /* 0x000fca00078e0204 */
[----:B------:R0:W-:Y:S04]  /*c8d0*/  @!P5 STG.E.U8 desc[UR60][R172.64+0x58], R152 ;  /* 0x00005898ac00d986 */ /* 0x0001e8000c10113c */
[----:B------:R-:W2:Y:S01]  /*c8e0*/  @!P1 LDG.E.U8 R16, desc[UR60][R12.64+0x59] ;  /* 0x0000593c0c109981 */ /* 0x000ea2000c1e1100 */
[----:B------:R-:W-:Y:S02]  /*c8f0*/  ISETP.LT.OR P6, PT, R0, 0x51, !P4 ;  /* 0x000000510000780c */ /* 0x000fe400067c1670 */
[----:B------:R-:W-:Y:S01]  /*c900*/  LOP3.LUT P3, RZ, R232, 0x4000000, RZ, 0xc0, !PT ;  /* 0x04000000e8ff7812 */ /* 0x000fe2000786c0ff */
[----:B0-----:R-:W3:Y:S04]  /*c910*/  LDL.LU.64 R172, [R1+0x500] ;  /* 0x0005000001ac7983 */ /* 0x001ee80000300a00 */
[----:B------:R-:W3:Y:S01]  /*c920*/  LDL.LU R152, [R1+0x28] ;  /* 0x0000280001987983 */ /* 0x000ee20000300800 */
[----:B--2---:R-:W-:-:S05]  /*c930*/  @!P1 PRMT R175, R16, 0x8880, RZ ;  /* 0x0000888010af9816 */ /* 0x004fca00000000ff */
[----:B------:R-:W-:Y:S02]  /*c940*/  @!P1 IMAD R4, R175, R18, RZ ;  /* 0x00000012af049224 */ /* 0x000fe400078e02ff */
[----:B------:R-:W2:Y:S02]  /*c950*/  LDL.LU R175, [R1+0x4f8] ;  /* 0x0004f80001af7983 */ /* 0x000ea40000300800 */
[----:B------:R-:W-:-:S05]  /*c960*/  @!P1 IMAD R153, R153, R17, R4 ;  /* 0x0000001199999224 */ /* 0x000fca00078e0204 */
[----:B------:R0:W-:Y:S04]  /*c970*/  @!P1 STG.E.U8 desc[UR60][R156.64+0x59], R153 ;  /* 0x000059999c009986 */ /* 0x0001e8000c10113c */
[----:B------:R-:W4:Y:S04]  /*c980*/  @!P6 LDG.E.U8 R16, desc[UR60][R8.64+0x50] ;  /* 0x0000503c0810e981 */ /* 0x000f28000c1e1100 */
[----:B0-----:R-:W2:Y:S01]  /*c990*/  LDL.LU R153, [R1+0x2c] ;  /* 0x00002c0001997983 */ /* 0x001ea20000300800 */
[----:B----4-:R-:W-:-:S05]  /*c9a0*/  @!P6 PRMT R156, R16, 0x8880, RZ ;  /* 0x00008880109ce816 */ /* 0x010fca00000000ff */
[----:B------:R-:W-:-:S04]  /*c9b0*/  @!P6 IMAD R4, R156, R18, RZ ;  /* 0x000000129c04e224 */ /* 0x000fc800078e02ff */
[----:B------:R-:W-:Y:S02]  /*c9c0*/  @!P6 IMAD R156, R166, R17, R4 ;  /* 0x00000011a69ce224 */ /* 0x000fe400078e0204 */
[----:B------:R-:W4:Y:S04]  /*c9d0*/  LDL.LU R166, [R1+0x30] ;  /* 0x0000300001a67983 */ /* 0x000f280000300800 */
[----:B------:R0:W-:Y:S01]  /*c9e0*/  @!P6 STG.E.U8 desc[UR60][R6.64+0x50], R156 ;  /* 0x0000509c0600e986 */ /* 0x0001e2000c10113c */
[----:B------:R-:W-:-:S13]  /*c9f0*/  ISETP.LT.OR P6, PT, R0, 0x52, !P4 ;  /* 0x000000520000780c */ /* 0x000fda00067c1670 */
[----:B------:R-:W0:Y:S02]  /*ca00*/  @!P6 LDG.E.U8 R16, desc[UR60][R8.64+0x51] ;  /* 0x0000513c0810e981 */ /* 0x000e24000c1e1100 */
[----:B0-----:R-:W-:-:S05]  /*ca10*/  @!P6 PRMT R156, R16, 0x8880, RZ ;  /* 0x00008880109ce816 */ /* 0x001fca00000000ff */
[----:B------:R-:W-:-:S04]  /*ca20*/  @!P6 IMAD R4, R156, R18, RZ ;  /* 0x000000129c04e224 */ /* 0x000fc800078e02ff */
[----:B---3--:R-:W-:-:S05]  /*ca30*/  @!P6 IMAD R156, R167, R17, R4 ;  /* 0x00000011a79ce224 */ /* 0x008fca00078e0204 */
[----:B------:R0:W-:Y:S04]  /*ca40*/  @!P6 STG.E.U8 desc[UR60][R6.64+0x51], R156 ;  /* 0x0000519c0600e986 */ /* 0x0001e8000c10113c */
[----:B------:R-:W3:Y:S01]  /*ca50*/  @!P3 LDG.E.U8 R16, desc[UR60][R10.64+0x50] ;  /* 0x0000503c0a10b981 */ /* 0x000ee2000c1e1100 */
[----:B------:R-:W-:-:S03]  /*ca60*/  LOP3.LUT P6, RZ, R232, 0x200000, RZ, 0xc0, !PT ;  /* 0x00200000e8ff7812 */ /* 0x000fc600078cc0ff */
[----:B0-----:R-:W4:Y:S01]  /*ca70*/  LDL.LU R156, [R1+0x34] ;  /* 0x00003400019c7983 */ /* 0x001f220000300800 */
[----:B------:R-:W-:-:S03]  /*ca80*/  LOP3.LUT P5, RZ, R232, 0x100000, RZ, 0xc0, !PT ;  /* 0x00100000e8ff7812 */ /* 0x000fc600078ac0ff */
[----:B------:R-:W4:Y:S01]  /*ca90*/  LDL.LU R167, [R1+0x38] ;  /* 0x0000380001a77983 */ /* 0x000f220000300800 */
[----:B---3--:R-:W-:-:S05]  /*caa0*/  @!P3 PRMT R157, R16, 0x8880, RZ ;  /* 0x00008880109db816 */ /* 0x008fca00000000ff */
[----:B------:R-:W-:-:S04]  /*cab0*/  @!P3 IMAD R4, R157, R18, RZ ;  /* 0x000000129d04b224 */ /* 0x000fc800078e02ff */
[----:B------:R-:W-:-:S05]  /*cac0*/  @!P3 IMAD R152, R152, R17, R4 ;  /* 0x000000119898b224 */ /* 0x000fca00078e0204 */
[----:B------:R0:W-:Y:S04]  /*cad0*/  @!P3 STG.E.U8 desc[UR60][R160.64+0x50], R152 ;  /* 0x00005098a000b986 */ /* 0x0001e8000c10113c */
[----:B------:R-:W3:Y:S01]  /*cae0*/  @!P6 LDG.E.U8 R16, desc[UR60][R10.64+0x51] ;  /* 0x0000513c0a10e981 */ /* 0x000ee2000c1e1100 */
[----:B------:R-:W-:-:S03]  /*caf0*/  LOP3.LUT P1, RZ, R232, 0x80000, RZ, 0xc0, !PT ;  /* 0x00080000e8ff7812 */ /* 0x000fc6000782c0ff */
[----:B0-----:R-:W4:Y:S01]  /*cb00*/  LDL.LU.64 R160, [R1+0x4f0] ;  /* 0x0004f00001a07983 */ /* 0x001f220000300a00 */
[----:B---3--:R-:W-:-:S05]  /*cb10*/  @!P6 PRMT R152, R16, 0x8880, RZ ;  /* 0x000088801098e816 */ /* 0x008fca00000000ff */
[----:B------:R-:W-:Y:S02]  /*cb20*/  @!P6 IMAD.MOV.U32 R157, RZ, RZ, R152 ;  /* 0x000000ffff9de224 */ /* 0x000fe400078e0098 */
[----:B------:R-:W3:Y:S02]  /*cb30*/  LDL.LU R152, [R1+0x3c] ;  /* 0x00003c0001987983 */ /* 0x000ee40000300800 */
[----:B------:R-:W-:-:S04]  /*cb40*/  @!P6 IMAD R4, R157, R18, RZ ;  /* 0x000000129d04e224 */ /* 0x000fc800078e02ff */
[----:B--2---:R-:W-:-:S05]  /*cb50*/  @!P6 IMAD R153, R153, R17, R4 ;  /* 0x000000119999e224 */ /* 0x004fca00078e0204 */
[----:B------:R0:W-:Y:S01]  /*cb60*/  @!P6 STG.E.U8 desc[UR60][R162.64+0x51], R153 ;  /* 0x00005199a200e986 */ /* 0x0001e2000c10113c */
[----:B------:R-:W-:Y:S02]  /*cb70*/  ISETP.LT.OR P6, PT, R0, 0x59, !P4 ;  /* 0x000000590000780c */ /* 0x000fe400067c1670 */
[----:B------:R-:W-:Y:S01]  /*cb80*/  LOP3.LUT P3, RZ, R22, 0x10000, RZ, 0xc0, !PT ;  /* 0x0001000016ff7812 */ /* 0x000fe2000786c0ff */
[----:B0-----:R-:W2:Y:S10]  /*cb90*/  LDL.LU.64 R162, [R1+0x4e8] ;  /* 0x0004e80001a27983 */ /* 0x001eb40000300a00 */
[----:B------:R-:W4:Y:S02]  /*cba0*/  @!P6 LDG.E.U8 R16, desc[UR60][R8.64+0x58] ;  /* 0x0000583c0810e981 */ /* 0x000f24000c1e1100 */
[----:B----4-:R-:W-:-:S05]  /*cbb0*/  @!P6 PRMT R153, R16, 0x8880, RZ ;  /* 0x000088801099e816 */ /* 0x010fca00000000ff */
[----:B------:R-:W-:Y:S02]  /*cbc0*/  @!P6 IMAD.MOV.U32 R157, RZ, RZ, R153 ;  /* 0x000000ffff9de224 */ /* 0x000fe400078e0099 */
[----:B------:R-:W4:Y:S02]  /*cbd0*/  LDL.LU R153, [R1] ;  /* 0x0000000001997983 */ /* 0x000f240000300800 */
[----:B------:R-:W-:-:S04]  /*cbe0*/  @!P6 IMAD R4, R157, R18, RZ ;  /* 0x000000129d04e224 */ /* 0x000fc800078e02ff */
[----:B------:R-:W-:Y:S02]  /*cbf0*/  @!P6 IMAD R157, R166, R17, R4 ;  /* 0x00000011a69de224 */ /* 0x000fe400078e0204 */
        /* <DEDUP_REMOVED lines=8> */
[----:B------:R-:W0:Y:S02]  /*cc80*/  @!P5 LDG.E.U8 R16, desc[UR60][R10.64+0x58] ;  /* 0x0000583c0a10d981 */ /* 0x000e24000c1e1100 */
[----:B0-----:R-:W-:-:S05]  /*cc90*/  @!P5 PRMT R156, R16, 0x8880, RZ ;  /* 0x00008880109cd816 */ /* 0x001fca00000000ff */
[----:B------:R-:W-:-:S04]  /*cca0*/  @!P5 IMAD R4, R156, R18, RZ ;  /* 0x000000129c04d224 */ /* 0x000fc800078e02ff */
[----:B------:R-:W-:-:S05]  /*ccb0*/  @!P5 IMAD R156, R167, R17, R4 ;  /* 0x00000011a79cd224 */ /* 0x000fca00078e0204 */
[----:B------:R0:W-:Y:S04]  /*ccc0*/  @!P5 STG.E.U8 desc[UR60][R164.64+0x58], R156 ;  /* 0x0000589ca400d986 */ /* 0x0001e8000c10113c */
[----:B------:R-:W3:Y:S01]  /*ccd0*/  @!P1 LDG.E.U8 R16, desc[UR60][R10.64+0x59] ;  /* 0x0000593c0a109981 */ /* 0x000ee2000c1e1100 */
[----:B------:R-:W-:-:S03]  /*cce0*/  ISETP.LT.OR P6, PT, R0, 0x61, !P3 ;  /* 0x000000610000780c */ /* 0x000fc60005fc1670 */
[----:B0-----:R-:W2:Y:S04]  /*ccf0*/  LDL.LU.64 R164, [R1+0x4e0] ;  /* 0x0004e00001a47983 */ /* 0x001ea80000300a00 */
[----:B------:R-:W2:Y:S01]  /*cd00*/  LDL.LU R167, [R1+0x8] ;  /* 0x0000080001a77983 */ /* 0x000ea20000300800 */
[----:B---3--:R-:W-:-:S05]  /*cd10*/  @!P1 PRMT R156, R16, 0x8880, RZ ;  /* 0x00008880109c9816 */ /* 0x008fca00000000ff */
[----:B------:R-:W-:-:S04]  /*cd20*/  @!P1 IMAD R4, R156, R18, RZ ;  /* 0x000000129c049224 */ /* 0x000fc800078e02ff */
[----:B------:R-:W-:-:S05]  /*cd30*/  @!P1 IMAD R152, R152, R17, R4 ;  /* 0x0000001198989224 */ /* 0x000fca00078e0204 */
[----:B------:R0:W-:Y:S04]  /*cd40*/  @!P1 STG.E.U8 desc[UR60][R154.64+0x59], R152 ;  /* 0x000059989a009986 */ /* 0x0001e8000c10113c */
[----:B------:R-:W3:Y:S04]  /*cd50*/  @!P6 LDG.E.U8 R16, desc[UR60][R234.64+0x60] ;  /* 0x0000603cea10e981 */ /* 0x000ee8000c1e1100 */
[----:B0-----:R-:W2:Y:S01]  /*cd60*/  LDL.LU R155, [R1+0xc] ;  /* 0x00000c00019b7983 */ /* 0x001ea20000300800 */
[----:B---3--:R-:W-:-:S05]  /*cd70*/  @!P6 PRMT R152, R16, 0x8880, RZ ;  /* 0x000088801098e816 */ /* 0x008fca00000000ff */
[----:B------:R-:W-:-:S04]  /*cd80*/  @!P6 IMAD R4, R152, R18, RZ ;  /* 0x000000129804e224 */ /* 0x000fc800078e02ff */
[----:B----4-:R-:W-:-:S05]  /*cd90*/  @!P6 IMAD R152, R153, R17, R4 ;  /* 0x000000119998e224 */ /* 0x010fca00078e0204 */
[----:B------:R0:W-:Y:S01]  /*cda0*/  @!P6 STG.E.U8 desc[UR60][R2.64+0x60], R152 ;  /* 0x000060980200e986 */ /* 0x0001e2000c10113c */
[----:B------:R-:W-:-:S13]  /*cdb0*/  ISETP.LT.OR P6, PT, R0, 0x62, !P3 ;  /* 0x000000620000780c */ /* 0x000fda0005fc1670 */
[----:B------:R-:W0:Y:S02]  /*cdc0*/  @!P6 LDG.E.U8 R16, desc[UR60][R234.64+0x61] ;  /* 0x0000613cea10e981 */ /* 0x000e24000c1e1100 */
[----:B0-----:R-:W-:-:S05]  /*cdd0*/  @!P6 PRMT R152, R16, 0x8880, RZ ;  /* 0x000088801098e816 */ /* 0x001fca00000000ff */
[----:B------:R-:W-:Y:S02]  /*cde0*/  @!P6 IMAD.MOV.U32 R153, RZ, RZ, R152 ;  /* 0x000000ffff99e224 */ /* 0x000fe400078e0098 */
[----:B------:R-:W3:Y:S02]  /*cdf0*/  LDL.LU R152, [R1+0x10] ;  /* 0x0000100001987983 */ /* 0x000ee40000300800 */
[----:B------:R-:W-:-:S04]  /*ce00*/  @!P6 IMAD R4, R153, R18, RZ ;  /* 0x000000129904e224 */ /* 0x000fc800078e02ff */
[----:B--2---:R-:W-:-:S05]  /*ce10*/  @!P6 IMAD R153, R166, R17, R4 ;  /* 0x00000011a699e224 */ /* 0x004fca00078e0204 */
[----:B------:R0:W-:Y:S01]  /*ce20*/  @!P6 STG.E.U8 desc[UR60][R2.64+0x61], R153 ;  /* 0x000061990200e986 */ /* 0x0001e2000c10113c */
[----:B------:R-:W-:-:S03]  /*ce30*/  ISETP.LT.OR P6, PT, R0, 0x61, !P2 ;  /* 0x000000610000780c */ /* 0x000fc600057c1670 */
[----:B0-----:R-:W2:Y:S10]  /*ce40*/  LDL.LU R153, [R1+0x14] ;  /* 0x0000140001997983 */ /* 0x001eb40000300800 */
[----:B------:R-:W4:Y:S01]  /*ce50*/  @!P6 LDG.E.U8 R16, desc[UR60][R20.64+0x60] ;  /* 0x0000603c1410e981 */ /* 0x000f22000c1e1100 */
[----:B------:R-:W-:-:S05]  /*ce60*/  @!P6 IADD3 R156, P1, R2, R23, RZ ;  /* 0x00000017029ce210 */ /* 0x000fca0007f3e0ff */
[----:B------:R-:W-:Y:S01]  /*ce70*/  @!P6 IMAD.X R157, R3, 0x1, R19, P1 ;  /* 0x00000001039de824 */ /* 0x000fe200008e0613 */
[----:B----4-:R-:W-:-:S05]  /*ce80*/  @!P6 PRMT R154, R16, 0x8880, RZ ;  /* 0x00008880109ae816 */ /* 0x010fca00000000ff */
[----:B------:R-:W-:-:S04]  /*ce90*/  @!P6 IMAD R4, R154, R18, RZ ;  /* 0x000000129a04e224 */ /* 0x000fc800078e02ff */
[----:B------:R-:W-:-:S05]  /*cea0*/  @!P6 IMAD R154, R167, R17, R4 ;  /* 0x00000011a79ae224 */ /* 0x000fca00078e0204 */
[----:B------:R0:W-:Y:S01]  /*ceb0*/  @!P6 STG.E.U8 desc[UR60][R156.64+0x60], R154 ;  /* 0x0000609a9c00e986 */ /* 0x0001e2000c10113c */
[----:B------:R-:W-:-:S03]  /*cec0*/  ISETP.LT.OR P6, PT, R0, 0x62, !P2 ;  /* 0x000000620000780c */ /* 0x000fc600057c1670 */
[----:B0-----:R-:W4:Y:S10]  /*ced0*/  LDL.LU R156, [R1+0x18] ;  /* 0x00001800019c7983 */ /* 0x001f340000300800 */
[----:B------:R-:W3:Y:S01]  /*cee0*/  @!P6 LDG.E.U8 R16, desc[UR60][R20.64+0x61] ;  /* 0x0000613c1410e981 */ /* 0x000ee2000c1e1100 */
[----:B------:R-:W-:-:S05]  /*cef0*/  @!P6 IADD3 R166, P1, R2, R23, RZ ;  /* 0x0000001702a6e210 */ /* 0x000fca0007f3e0ff */
[----:B------:R-:W-:Y:S01]  /*cf00*/  @!P6 IMAD.X R167, R3, 0x1, R19, P1 ;  /* 0x0000000103a7e824 */ /* 0x000fe200008e0613 */
[----:B---3--:R-:W-:-:S05]  /*cf10*/  @!P6 PRMT R154, R16, 0x8880, RZ ;  /* 0x00008880109ae816 */ /* 0x008fca00000000ff */
[----:B------:R-:W-:-:S04]  /*cf20*/  @!P6 IMAD R4, R154, R18, RZ ;  /* 0x000000129a04e224 */ /* 0x000fc800078e02ff */
[----:B------:R-:W-:-:S05]  /*cf30*/  @!P6 IMAD R154, R155, R17, R4 ;  /* 0x000000119b9ae224 */ /* 0x000fca00078e0204 */
[----:B------:R0:W-:Y:S01]  /*cf40*/  @!P6 STG.E.U8 desc[UR60][R166.64+0x61], R154 ;  /* 0x0000619aa600e986 */ /* 0x0001e2000c10113c */
[----:B------:R-:W-:-:S03]  /*cf50*/  ISETP.LT.OR P6, PT, R0, 0x69, !P3 ;  /* 0x000000690000780c */ /* 0x000fc60005fc1670 */
[----:B0-----:R-:W3:Y:S10]  /*cf60*/  LDL.LU.64 R166, [R1+0x4d8] ;  /* 0x0004d80001a67983 */ /* 0x001ef40000300a00 */
[----:B------:R-:W2:Y:S04]  /*cf70*/  @!P6 LDG.E.U8 R16, desc[UR60][R234.64+0x68] ;  /* 0x0000683cea10e981 */ /* 0x000ea8000c1e1100 */
[----:B------:R-:W3:Y:S01]  /*cf80*/  LDL.LU R157, [R1+0x1c] ;  /* 0x00001c00019d7983 */ /* 0x000ee20000300800 */
[----:B--2---:R-:W-:-:S05]  /*cf90*/  @!P6 PRMT R154, R16, 0x8880, RZ ;  /* 0x00008880109ae816 */ /* 0x004fca00000000ff */
[----:B------:R-:W-:-:S04]  /*cfa0*/  @!P6 IMAD R4, R154, R18, RZ ;  /* 0x000000129a04e224 */ /* 0x000fc800078e02ff */
[----:B------:R-:W-:-:S05]  /*cfb0*/  @!P6 IMAD R152, R152, R17, R4 ;  /* 0x000000119898e224 */ /* 0x000fca00078e0204 */
[----:B------:R0:W-:Y:S01]  /*cfc0*/  @!P6 STG.E.U8 desc[UR60][R2.64+0x68], R152 ;  /* 0x000068980200e986 */ /* 0x0001e2000c10113c */
[----:B------:R-:W-:-:S13]  /*cfd0*/  ISETP.LT.OR P6, PT, R0, 0x6a, !P3 ;  /* 0x0000006a0000780c */ /* 0x000fda0005fc1670 */
[----:B------:R-:W0:Y:S02]  /*cfe0*/  @!P6 LDG.E.U8 R16, desc[UR60][R234.64+0x69] ;  /* 0x0000693cea10e981 */ /* 0x000e24000c1e1100 */
[----:B0-----:R-:W-:-:S05]  /*cff0*/  @!P6 PRMT R152, R16, 0x8880, RZ ;  /* 0x000088801098e816 */ /* 0x001fca00000000ff */
[----:B------:R-:W-:-:S04]  /*d000*/  @!P6 IMAD R4, R152, R18, RZ ;  /* 0x000000129804e224 */ /* 0x000fc800078e02ff */
[----:B------:R-:W-:-:S05]  /*d010*/  @!P6 IMAD R152, R153, R17, R4 ;  /* 0x000000119998e224 */ /* 0x000fca00078e0204 */
[----:B------:R0:W-:Y:S01]  /*d020*/  @!P6 STG.E.U8 desc[UR60][R2.64+0x69], R152 ;  /* 0x000069980200e986 */ /* 0x0001e2000c10113c */
[----:B------:R-:W-:-:S13]  /*d030*/  ISETP.LT.OR P6, PT, R0, 0x69, !P2 ;  /* 0x000000690000780c */ /* 0x000fda00057c1670 */
[----:B------:R-:W2:Y:S01]  /*d040*/  @!P6 LDG.E.U8 R16, desc[UR60][R20.64+0x68] ;  /* 0x0000683c1410e981 */ /* 0x000ea2000c1e1100 */
[----:B0-----:R-:W-:-:S05]  /*d050*/  @!P6 IADD3 R152, P1, R2, R23, RZ ;  /* 0x000000170298e210 */ /* 0x001fca0007f3e0ff */
[----:B------:R-:W-:Y:S01]  /*d060*/  @!P6 IMAD.X R153, R3, 0x1, R19, P1 ;  /* 0x000000010399e824 */ /* 0x000fe200008e0613 */
[----:B--2---:R-:W-:-:S05]  /*d070*/  @!P6 PRMT R154, R16, 0x8880, RZ ;  /* 0x00008880109ae816 */ /* 0x004fca00000000ff */
[----:B------:R-:W-:-:S04]  /*d080*/  @!P6 IMAD R4, R154, R18, RZ ;  /* 0x000000129a04e224 */ /* 0x000fc800078e02ff */
[----:B----4-:R-:W-:-:S05]  /*d090*/  @!P6 IMAD R154, R156, R17, R4 ;  /* 0x000000119c9ae224 */ /* 0x010fca00078e0204 */
[----:B------:R0:W-:Y:S01]  /*d0a0*/  @!P6 STG.E.U8 desc[UR60][R152.64+0x68], R154 ;  /* 0x0000689a9800e986 */ /* 0x0001e2000c10113c */
[----:B------:R-:W-:Y:S02]  /*d0b0*/  ISETP.LT.OR P6, PT, R0, 0x6a, !P2 ;  /* 0x0000006a0000780c */ /* 0x000fe400057c1670 */
[----:B------:R-:W-:Y:S02]  /*d0c0*/  LOP3.LUT R22, R22, 0xffff7fff, RZ, 0xc0, !PT ;  /* 0xffff7fff16167812 */ /* 0x000fe400078ec0ff */
[----:B------:R-:W-:Y:S01]  /*d0d0*/  LOP3.LUT P5, RZ, R232, 0x40000000, RZ, 0xc0, !PT ;  /* 0x40000000e8ff7812 */ /* 0x000fe200078ac0ff */
[----:B0-----:R-:W2:Y:S08]  /*d0e0*/  LDL.LU.64 R152, [R1+0x4d0] ;  /* 0x0004d00001987983 */ /* 0x001eb00000300a00 */
[----:B------:R-:W4:Y:S01]  /*d0f0*/  @!P6 LDG.E.U8 R16, desc[UR60][R20.64+0x69] ;  /* 0x0000693c1410e981 */ /* 0x000f22000c1e1100 */
[----:B------:R-:W-:-:S05]  /*d100*/  @!P6 IADD3 R154, P1, R2, R23, RZ ;  /* 0x00000017029ae210 */ /* 0x000fca0007f3e0ff */
[----:B------:R-:W-:Y:S01]  /*d110*/  @!P6 IMAD.X R155, R3, 0x1, R19, P1 ;  /* 0x00000001039be824 */ /* 0x000fe200008e0613 */
[----:B----4-:R-:W-:-:S05]  /*d120*/  @!P6 PRMT R156, R16, 0x8880, RZ ;  /* 0x00008880109ce816 */ /* 0x010fca00000000ff */
[----:B------:R-:W-:Y:S01]  /*d130*/  @!P6 IMAD R4, R156, R18, RZ ;  /* 0x000000129c04e224 */ /* 0x000fe200078e02ff */
[----:B------:R-:W-:Y:S01]  /*d140*/  @P3 LOP3.LUT R22, R22, 0x8000, RZ, 0xfc, !PT ;  /* 0x0000800016163812 */ /* 0x000fe200078efcff */
[----:B------:R-:W4:Y:S02]  /*d150*/  LDL.LU R156, [R1+0x4c8] ;  /* 0x0004c800019c7983 */ /* 0x000f240000300800 */
[----:B---3--:R-:W-:-:S05]  /*d160*/  @!P6 IMAD R157, R157, R17, R4 ;  /* 0x000000119d9de224 */ /* 0x008fca00078e0204 */
[----:B------:R0:W-:Y:S01]  /*d170*/  @!P6 STG.E.U8 desc[UR60][R154.64+0x69], R157 ;  /* 0x0000699d9a00e986 */ /* 0x0001e2000c10113c */
[----:B------:R-:W-:Y:S02]  /*d180*/  ISETP.LT.OR P6, PT, R0, 0x61, !P0 ;  /* 0x000000610000780c */ /* 0x000fe400047c1670 */
[C---:B------:R-:W-:Y:S02]  /*d190*/  LOP3.LUT P3, RZ, R232.reuse, 0x10000000, RZ, 0xc0, !PT ;  /* 0x10000000e8ff7812 */ /* 0x040fe4000786c0ff */
[----:B------:R-:W-:Y:S01]  /*d1a0*/  LOP3.LUT P1, RZ, R232, 0x20000000, RZ, 0xc0, !PT ;  /* 0x20000000e8ff7812 */ /* 0x000fe2000782c0ff */
[----:B0-----:R-:W3:Y:S08]  /*d1b0*/  LDL.LU.64 R154, [R1+0x4c0] ;  /* 0x0004c000019a7983 */ /* 0x001ef00000300a00 */
[----:B------:R-:W2:Y:S02]  /*d1c0*/  @!P6 LDG.E.U8 R16, desc[UR60][R14.64+0x60] ;  /* 0x0000603c0e10e981 */ /* 0x000ea4000c1e1100 */
[----:B--2---:R-:W-:-:S05]  /*d1d0*/  @!P6 PRMT R157, R16, 0x8880, RZ ;  /* 0x00008880109de816 */ /* 0x004fca00000000ff */
[----:B------:R-:W-:Y:S02]  /*d1e0*/  @!P6 IMAD R4, R157, R18, RZ ;  /* 0x000000129d04e224 */ /* 0x000fe400078e02ff */
[----:B------:R-:W2:Y:S02]  /*d1f0*/  LDL.LU R157, [R1+0x4b8] ;  /* 0x0004b800019d7983 */ /* 0x000ea40000300800 */
[----:B------:R-:W-:-:S05]  /*d200*/  @!P6 IMAD R224, R224, R17, R4 ;  /* 0x00000011e0e0e224 */ /* 0x000fca00078e0204 */
[----:B------:R0:W-:Y:S01]  /*d210*/  @!P6 STG.E.U8 desc[UR60][R30.64+0x60], R224 ;  /* 0x000060e01e00e986 */ /* 0x0001e2000c10113c */
[----:B------:R-:W-:-:S13]  /*d220*/  ISETP.LT.OR P6, PT, R0, 0x62, !P0 ;  /* 0x000000620000780c */ /* 0x000fda00047c1670 */
[----:B------:R-:W0:Y:S02]  /*d230*/  @!P6 LDG.E.U8 R16, desc[UR60][R14.64+0x61] ;  /* 0x0000613c0e10e981 */ /* 0x000e24000c1e1100 */
[----:B0-----:R-:W-:-:S05]  /*d240*/  @!P6 PRMT R224, R16, 0x8880, RZ ;  /* 0x0000888010e0e816 */ /* 0x001fca00000000ff */
[----:B------:R-:W-:-:S04]  /*d250*/  @!P6 IMAD R4, R224, R18, RZ ;  /* 0x00000012e004e224 */ /* 0x000fc800078e02ff */
[----:B------:R-:W-:-:S05]  /*d260*/  @!P6 IMAD R225, R225, R17, R4 ;  /* 0x00000011e1e1e224 */ /* 0x000fca00078e0204 */
[----:B------:R-:W-:Y:S01]  /*d270*/  @!P6 STG.E.U8 desc[UR60][R30.64+0x61], R225 ;  /* 0x000061e11e00e986 */ /* 0x000fe2000c10113c */
[----:B------:R-:W-:-:S13]  /*d280*/  LOP3.LUT P6, RZ, R232, 0x80000000, RZ, 0xc0, !PT ;  /* 0x80000000e8ff7812 */ /* 0x000fda00078cc0ff */
[----:B------:R-:W4:Y:S02]  /*d290*/  @!P6 LDG.E.U8 R16, desc[UR60][R12.64+0x60] ;  /* 0x0000603c0c10e981 */ /* 0x000f24000c1e1100 */
[----:B----4-:R-:W-:-:S05]  /*d2a0*/  @!P6 PRMT R224, R16, 0x8880, RZ ;  /* 0x0000888010e0e816 */ /* 0x010fca00000000ff */
[----:B------:R-:W-:-:S04]  /*d2b0*/  @!P6 IMAD R4, R224, R18, RZ ;  /* 0x00000012e004e224 */ /* 0x000fc800078e02ff */
[----:B------:R-:W-:-:S05]  /*d2c0*/  @!P6 IMAD R226, R226, R17, R4 ;  /* 0x00000011e2e2e224 */ /* 0x000fca00078e0204 */
[----:B------:R0:W-:Y:S04]  /*d2d0*/  @!P6 STG.E.U8 desc[UR60][R158.64+0x60], R226 ;  /* 0x000060e29e00e986 */ /* 0x0001e8000c10113c */
[----:B------:R-:W4:Y:S01]  /*d2e0*/  @!P3 LDG.E.U8 R16, desc[UR60][R12.64+0x61] ;  /* 0x0000613c0c10b981 */ /* 0x000f22000c1e1100 */
[----:B------:R-:W-:-:S03]  /*d2f0*/  ISETP.LT.OR P6, PT, R0, 0x69, !P0 ;  /* 0x000000690000780c */ /* 0x000fc600047c1670 */
[----:B0-----:R-:W2:Y:S01]  /*d300*/  LDL.LU.64 R158, [R1+0x4b0] ;  /* 0x0004b000019e7983 */ /* 0x001ea20000300a00 */
[----:B----4-:R-:W-:-:S05]  /*d310*/  @!P3 PRMT R224, R16, 0x8880, RZ ;  /* 0x0000888010e0b816 */ /* 0x010fca00000000ff */
[----:B------:R-:W-:-:S04]  /*d320*/  @!P3 IMAD R4, R224, R18, RZ ;  /* 0x00000012e004b224 */ /* 0x000fc800078e02ff */
[----:B------:R-:W-:-:S05]  /*d330*/  @!P3 IMAD R227, R227, R17, R4 ;  /* 0x00000011e3e3b224 */ /* 0x000fca00078e0204 */
[----:B------:R0:W-:Y:S04]  /*d340*/  @!P3 STG.E.U8 desc[UR60][R144.64+0x61], R227 ;  /* 0x000061e39000b986 */ /* 0x0001e8000c10113c */
[----:B------:R-:W4:Y:S04]  /*d350*/  @!P6 LDG.E.U8 R16, desc[UR60][R14.64+0x68] ;  /* 0x0000683c0e10e981 */ /* 0x000f28000c1e1100 */
[----:B0-----:R-:W2:Y:S01]  /*d360*/  LDL.LU.64 R144, [R1+0x4a8] ;  /* 0x0004a80001907983 */ /* 0x001ea20000300a00 */
[----:B----4-:R-:W-:-:S05]  /*d370*/  @!P6 PRMT R224, R16, 0x8880, RZ ;  /* 0x0000888010e0e816 */ /* 0x010fca00000000ff */
[----:B------:R-:W-:-:S04]  /*d380*/  @!P6 IMAD R4, R224, R18, RZ ;  /* 0x00000012e004e224 */ /* 0x000fc800078e02ff */
[----:B------:R-:W-:-:S05]  /*d390*/  @!P6 IMAD R228, R228, R17, R4 ;  /* 0x00000011e4e4e224 */ /* 0x000fca00078e0204 */
[----:B------:R-:W-:Y:S01]  /*d3a0*/  @!P6 STG.E.U8 desc[UR60][R30.64+0x68], R228 ;  /* 0x000068e41e00e986 */ /* 0x000fe2000c10113c */
[----:B------:R-:W-:-:S13]  /*d3b0*/  ISETP.LT.OR P6, PT, R0, 0x6a, !P0 ;  /* 0x0000006a0000780c */ /* 0x000fda00047c1670 */
[----:B------:R-:W4:Y:S02]  /*d3c0*/  @!P6 LDG.E.U8 R16, desc[UR60][R14.64+0x69] ;  /* 0x0000693c0e10e981 */ /* 0x000f24000c1e1100 */
[----:B----4-:R-:W-:-:S05]  /*d3d0*/  @!P6 PRMT R224, R16, 0x8880, RZ ;  /* 0x0000888010e0e816 */ /* 0x010fca00000000ff */
[----:B------:R-:W-:-:S04]  /*d3e0*/  @!P6 IMAD R4, R224, R18, RZ ;  /* 0x00000012e004e224 */ /* 0x000fc800078e02ff */
[----:B------:R-:W-:-:S05]  /*d3f0*/  @!P6 IMAD R229, R229, R17, R4 ;  /* 0x00000011e5e5e224 */ /* 0x000fca00078e0204 */
[----:B------:R-:W-:Y:S04]  /*d400*/  @!P6 STG.E.U8 desc[UR60][R30.64+0x69], R229 ;  /* 0x000069e51e00e986 */ /* 0x000fe8000c10113c */
[----:B------:R-:W4:Y:S02]  /*d410*/  @!P5 LDG.E.U8 R16, desc[UR60][R12.64+0x68] ;  /* 0x0000683c0c10d981 */ /* 0x000f24000c1e1100 */
[----:B----4-:R-:W-:-:S05]  /*d420*/  @!P5 PRMT R224, R16, 0x8880, RZ ;  /* 0x0000888010e0d816 */ /* 0x010fca00000000ff */
[----:B------:R-:W-:-:S04]  /*d430*/  @!P5 IMAD R4, R224, R18, RZ ;  /* 0x00000012e004d224 */ /* 0x000fc800078e02ff */
[----:B------:R-:W-:-:S05]  /*d440*/  @!P5 IMAD R230, R230, R17, R4 ;  /* 0x00000011e6e6d224 */ /* 0x000fca00078e0204 */
[----:B------:R0:W-:Y:S04]  /*d450*/  @!P5 STG.E.U8 desc[UR60][R146.64+0x68], R230 ;  /* 0x000068e69200d986 */ /* 0x0001e8000c10113c */
[----:B------:R-:W4:Y:S01]  /*d460*/  @!P1 LDG.E.U8 R16, desc[UR60][R12.64+0x69] ;  /* 0x0000693c0c109981 */ /* 0x000f22000c1e1100 */
[----:B------:R-:W-:Y:S02]  /*d470*/  ISETP.LT.OR P6, PT, R0, 0x61, !P4 ;  /* 0x000000610000780c */ /* 0x000fe400067c1670 */
[----:B------:R-:W-:Y:S01]  /*d480*/  LOP3.LUT P3, RZ, R5, 0x10, RZ, 0xc0, !PT ;  /* 0x0000001005ff7812 */ /* 0x000fe2000786c0ff */
[----:B0-----:R-:W2:Y:S01]  /*d490*/  LDL.LU.64 R146, [R1+0x4a0] ;  /* 0x0004a00001927983 */ /* 0x001ea20000300a00 */
[----:B----4-:R-:W-:-:S05]  /*d4a0*/  @!P1 PRMT R224, R16, 0x8880, RZ ;  /* 0x0000888010e09816 */ /* 0x010fca00000000ff */
[----:B------:R-:W-:-:S04]  /*d4b0*/  @!P1 IMAD R4, R224, R18, RZ ;  /* 0x00000012e0049224 */ /* 0x000fc800078e02ff */
[----:B------:R-:W-:-:S05]  /*d4c0*/  @!P1 IMAD R231, R231, R17, R4 ;  /* 0x00000011e7e79224 */ /* 0x000fca00078e0204 */
[----:B------:R0:W-:Y:S04]  /*d4d0*/  @!P1 STG.E.U8 desc[UR60][R148.64+0x69], R231 ;  /* 0x000069e794009986 */ /* 0x0001e8000c10113c */
[----:B------:R-:W4:Y:S01]  /*d4e0*/  @!P6 LDG.E.U8 R16, desc[UR60][R8.64+0x60] ;  /* 0x0000603c0810e981 */ /* 0x000f22000c1e1100 */
[----:B------:R-:W-:-:S03]  /*d4f0*/  LOP3.LUT P5, RZ, R5, 0x4, RZ, 0xc0, !PT ;  /* 0x0000000405ff7812 */ /* 0x000fc600078ac0ff */
[----:B0-----:R-:W2:Y:S01]  /*d500*/  LDL.LU.64 R148, [R1+0x498] ;  /* 0x0004980001947983 */ /* 0x001ea20000300a00 */
[----:B----4-:R-:W-:-:S05]  /*d510*/  @!P6 PRMT R224, R16, 0x8880, RZ ;  /* 0x0000888010e0e816 */ /* 0x010fca00000000ff */
        /* <DEDUP_REMOVED lines=8> */
[----:B------:R-:W-:Y:S04]  /*d5a0*/  @!P6 STG.E.U8 desc[UR60][R6.64+0x61], R217 ;  /* 0x000061d90600e986 */ /* 0x000fe8000c10113c */
[----:B------:R-:W4:Y:S01]  /*d5b0*/  @!P3 LDG.E.U8 R16, desc[UR60][R10.64+0x60] ;  /* 0x0000603c0a10b981 */ /* 0x000f22000c1e1100 */
[----:B------:R-:W-:Y:S02]  /*d5c0*/  LOP3.LUT P6, RZ, R5, 0x8, RZ, 0xc0, !PT ;  /* 0x0000000805ff7812 */ /* 0x000fe400078cc0ff */
        /* <DEDUP_REMOVED lines=11> */
[----:B------:R-:W-:Y:S02]  /*d680*/  ISETP.LT.OR P6, PT, R0, 0x69, !P4 ;  /* 0x000000690000780c */ /* 0x000fe400067c1670 */
[----:B------:R-:W-:Y:S01]  /*d690*/  LOP3.LUT P3, RZ, R22, 0x8000, RZ, 0xc0, !PT ;  /* 0x0000800016ff7812 */ /* 0x000fe2000786c0ff */
[----:B0-----:R-:W4:Y:S10]  /*d6a0*/  LDL.LU.64 R136, [R1+0x488] ;  /* 0x0004880001887983 */ /* 0x001f340000300a00 */
[----:B------:R-:W3:Y:S02]  /*d6b0*/  @!P6 LDG.E.U8 R16, desc[UR60][R8.64+0x68] ;  /* 0x0000683c0810e981 */ /* 0x000ee4000c1e1100 */
[----:B---3--:R-:W-:-:S05]  /*d6c0*/  @!P6 PRMT R216, R16, 0x8880, RZ ;  /* 0x0000888010d8e816 */ /* 0x008fca00000000ff */
[----:B------:R-:W-:-:S04]  /*d6d0*/  @!P6 IMAD R4, R216, R18, RZ ;  /* 0x00000012d804e224 */ /* 0x000fc800078e02ff */
[----:B------:R-:W-:-:S05]  /*d6e0*/  @!P6 IMAD R220, R220, R17, R4 ;  /* 0x00000011dcdce224 */ /* 0x000fca00078e0204 */
[----:B------:R-:W-:Y:S01]  /*d6f0*/  @!P6 STG.E.U8 desc[UR60][R6.64+0x68], R220 ;  /* 0x000068dc0600e986 */ /* 0x000fe2000c10113c */
[----:B------:R-:W-:-:S13]  /*d700*/  ISETP.LT.OR P6, PT, R0, 0x6a, !P4 ;  /* 0x0000006a0000780c */ /* 0x000fda00067c1670 */
[----:B------:R-:W3:Y:S02]  /*d710*/  @!P6 LDG.E.U8 R16, desc[UR60][R8.64+0x69] ;  /* 0x0000693c0810e981 */ /* 0x000ee4000c1e1100 */
[----:B---3--:R-:W-:-:S05]  /*d720*/  @!P6 PRMT R216, R16, 0x8880, RZ ;  /* 0x0000888010d8e816 */ /* 0x008fca00000000ff */
[----:B------:R-:W-:-:S04]  /*d730*/  @!P6 IMAD R4, R216, R18, RZ ;  /* 0x00000012d804e224 */ /* 0x000fc800078e02ff */
[----:B------:R-:W-:-:S05]  /*d740*/  @!P6 IMAD R221, R221, R17, R4 ;  /* 0x00000011dddde224 */ /* 0x000fca00078e0204 */
[----:B------:R-:W-:Y:S04]  /*d750*/  @!P6 STG.E.U8 desc[UR60][R6.64+0x69], R221 ;  /* 0x000069dd0600e986 */ /* 0x000fe8000c10113c */
[----:B------:R-:W3:Y:S02]  /*d760*/  @!P5 LDG.E.U8 R16, desc[UR60][R10.64+0x68] ;  /* 0x0000683c0a10d981 */ /* 0x000ee4000c1e1100 */
[----:B---3--:R-:W-:-:S05]  /*d770*/  @!P5 PRMT R216, R16, 0x8880, RZ ;  /* 0x0000888010d8d816 */ /* 0x008fca00000000ff */
[----:B------:R-:W-:-:S04]  /*d780*/  @!P5 IMAD R4, R216, R18, RZ ;  /* 0x00000012d804d224 */ /* 0x000fc800078e02ff */
[----:B------:R-:W-:-:S05]  /*d790*/  @!P5 IMAD R222, R222, R17, R4 ;  /* 0x00000011deded224 */ /* 0x000fca00078e0204 */
[----:B------:R0:W-:Y:S04]  /*d7a0*/  @!P5 STG.E.U8 desc[UR60][R138.64+0x68], R222 ;  /* 0x000068de8a00d986 */ /* 0x0001e8000c10113c */
[----:B------:R-:W3:Y:S01]  /*d7b0*/  @!P1 LDG.E.U8 R16, desc[UR60][R10.64+0x69] ;  /* 0x0000693c0a109981 */ /* 0x000ee2000c1e1100 */
[----:B------:R-:W-:Y:S02]  /*d7c0*/  ISETP.LT.OR P6, PT, R0, 0x71, !P3 ;  /* 0x000000710000780c */ /* 0x000fe40005fc1670 */
[----:B------:R-:W-:Y:S01]  /*d7d0*/  LOP3.LUT R22, R22, 0xffffbfff, RZ, 0xc0, !PT ;  /* 0xffffbfff16167812 */ /* 0x000fe200078ec0ff */
[----:B0-----:R-:W4:Y:S01]  /*d7e0*/  LDL.LU.64 R138, [R1+0x480] ;  /* 0x00048000018a7983 */ /* 0x001f220000300a00 */
[----:B---3--:R-:W-:-:S05]  /*d7f0*/  @!P1 PRMT R216, R16, 0x8880, RZ ;  /* 0x0000888010d89816 */ /* 0x008fca00000000ff */
[----:B------:R-:W-:-:S04]  /*d800*/  @!P1 IMAD R4, R216, R18, RZ ;  /* 0x00000012d8049224 */ /* 0x000fc800078e02ff */
[----:B------:R-:W-:-:S05]  /*d810*/  @!P1 IMAD R223, R223, R17, R4 ;  /* 0x00000011dfdf9224 */ /* 0x000fca00078e0204 */
[----:B------:R0:W-:Y:S04]  /*d820*/  @!P1 STG.E.U8 desc[UR60][R140.64+0x69], R223 ;  /* 0x000069df8c009986 */ /* 0x0001e8000c10113c */
[----:B------:R-:W3:Y:S01]  /*d830*/  @!P6 LDG.E.U8 R16, desc[UR60][R234.64+0x70] ;  /* 0x0000703cea10e981 */ /* 0x000ee2000c1e1100 */
[----:B------:R-:W-:Y:S02]  /*d840*/  @P3 LOP3.LUT R22, R22, 0x4000, RZ, 0xfc, !PT ;  /* 0x0000400016163812 */ /* 0x000fe400078efcff */
[----:B------:R-:W-:Y:S01]  /*d850*/  LOP3.LUT P5, RZ, R5, 0x20, RZ, 0xc0, !PT ;  /* 0x0000002005ff7812 */ /* 0x000fe200078ac0ff */
[----:B0-----:R-:W4:Y:S01]  /*d860*/  LDL.LU.64 R140, [R1+0x478] ;  /* 0x00047800018c7983 */ /* 0x001f220000300a00 */
[----:B---3--:R-:W-:-:S05]  /*d870*/  @!P6 PRMT R216, R16, 0x8880, RZ ;  /* 0x0000888010d8e816 */ /* 0x008fca00000000ff */
        /* <DEDUP_REMOVED lines=10> */
[----:B------:R-:W3:Y:S01]  /*d920*/  @!P6 LDG.E.U8 R16, desc[UR60][R20.64+0x70] ;  /* 0x0000703c1410e981 */ /* 0x000ee2000c1e1100 */
[----:B------:R-:W-:-:S05]  /*d930*/  @!P6 IADD3 R208, P1, R2, R23, RZ ;  /* 0x0000001702d0e210 */ /* 0x000fca0007f3e0ff */
[----:B0-----:R-:W-:Y:S01]  /*d940*/  @!P6 IMAD.X R209, R3, 0x1, R19, P1 ;  /* 0x0000000103d1e824 */ /* 0x001fe200008e0613 */
[----:B---3--:R-:W-:-:S05]  /*d950*/  @!P6 PRMT R216, R16, 0x8880, RZ ;  /* 0x0000888010d8e816 */ /* 0x008fca00000000ff */
[----:B------:R-:W-:-:S04]  /*d960*/  @!P6 IMAD R4, R216, R18, RZ ;  /* 0x00000012d804e224 */ /* 0x000fc800078e02ff */
[----:B------:R-:W-:-:S05]  /*d970*/  @!P6 IMAD R210, R210, R17, R4 ;  /* 0x00000011d2d2e224 */ /* 0x000fca00078e0204 */
[----:B------:R0:W-:Y:S01]  /*d980*/  @!P6 STG.E.U8 desc[UR60][R208.64+0x70], R210 ;  /* 0x000070d2d000e986 */ /* 0x0001e2000c10113c */
[----:B------:R-:W-:-:S13]  /*d990*/  ISETP.LT.OR P6, PT, R0, 0x72, !P2 ;  /* 0x000000720000780c */ /* 0x000fda00057c1670 */
[----:B------:R-:W3:Y:S01]  /*d9a0*/  @!P6 LDG.E.U8 R16, desc[UR60][R20.64+0x71] ;  /* 0x0000713c1410e981 */ /* 0x000ee2000c1e1100 */
[----:B0-----:R-:W-:-:S05]  /*d9b0*/  @!P6 IADD3 R208, P1, R2, R23, RZ ;  /* 0x0000001702d0e210 */ /* 0x001fca0007f3e0ff */
[----:B------:R-:W-:Y:S01]  /*d9c0*/  @!P6 IMAD.X R209, R3, 0x1, R19, P1 ;  /* 0x0000000103d1e824 */ /* 0x000fe200008e0613 */
        /* <DEDUP_REMOVED lines=15> */
[----:B------:R-:W-:Y:S01]  /*dac0*/  @!P6 STG.E.U8 desc[UR60][R2.64+0x79], R213 ;  /* 0x000079d50200e986 */ /* 0x000fe2000c10113c */
[----:B------:R-:W-:-:S13]  /*dad0*/  ISETP.LT.OR P6, PT, R0, 0x79, !P2 ;  /* 0x000000790000780c */ /* 0x000fda00057c1670 */
[----:B------:R-:W3:Y:S01]  /*dae0*/  @!P6 LDG.E.U8 R16, desc[UR60][R20.64+0x78] ;  /* 0x0000783c1410e981 */ /* 0x000ee2000c1e1100 */
[----:B------:R-:W-:-:S05]  /*daf0*/  @!P6 IADD3 R208, P1, R2, R23, RZ ;  /* 0x0000001702d0e210 */ /* 0x000fca0007f3e0ff */
[----:B------:R-:W-:Y:S01]  /*db00*/  @!P6 IMAD.X R209, R3, 0x1, R19, P1 ;  /* 0x0000000103d1e824 */ /* 0x000fe200008e0613 */
        /* <DEDUP_REMOVED lines=25> */
[----:B------:R-:W3:Y:S01]  /*dca0*/  @!P6 LDG.E.U8 R16, desc[UR60][R12.64+0x70] ;  /* 0x0000703c0c10e981 */ /* 0x000ee2000c1e1100 */
[----:B------:R-:W-:Y:S02]  /*dcb0*/  LOP3.LUT P3, RZ, R5, 0x40, RZ, 0xc0, !PT ;  /* 0x0000004005ff7812 */ /* 0x000fe4000786c0ff */
[----:B---3--:R-:W-:-:S05]  /*dcc0*/  @!P6 PRMT R200, R16, 0x8880, RZ ;  /* 0x0000888010c8e816 */ /* 0x008fca00000000ff */
[----:B------:R-:W-:-:S04]  /*dcd0*/  @!P6 IMAD R4, R200, R18, RZ ;  /* 0x00000012c804e224 */ /* 0x000fc800078e02ff */
[----:B------:R-:W-:-:S05]  /*dce0*/  @!P6 IMAD R202, R202, R17, R4 ;  /* 0x00000011cacae224 */ /* 0x000fca00078e0204 */
[----:B------:R0:W-:Y:S04]  /*dcf0*/  @!P6 STG.E.U8 desc[UR60][R142.64+0x70], R202 ;  /* 0x000070ca8e00e986 */ /* 0x0001e8000c10113c */
[----:B------:R-:W3:Y:S01]  /*dd00*/  @!P3 LDG.E.U8 R16, desc[UR60][R12.64+0x71] ;  /* 0x0000713c0c10b981 */ /* 0x000ee2000c1e1100 */
[----:B------:R-:W-:Y:S02]  /*dd10*/  ISETP.LT.OR P6, PT, R0, 0x79, !P0 ;  /* 0x000000790000780c */ /* 0x000fe400047c1670 */
[----:B------:R-:W-:Y:S01]  /*dd20*/  LOP3.LUT P1, RZ, R5, 0x1, RZ, 0xc0, !PT ;  /* 0x0000000105ff7812 */ /* 0x000fe2000782c0ff */
[----:B0-----:R-:W4:Y:S01]  /*dd30*/  LDL.LU.64 R142, [R1+0x470] ;  /* 0x00047000018e7983 */ /* 0x001f220000300a00 */
[----:B---3--:R-:W-:-:S05]  /*dd40*/  @!P3 PRMT R200, R16, 0x8880, RZ ;  /* 0x0000888010c8b816 */ /* 0x008fca00000000ff */
[----:B------:R-:W-:-:S04]  /*dd50*/  @!P3 IMAD R4, R200, R18, RZ ;  /* 0x00000012c804b224 */ /* 0x000fc800078e02ff */
[----:B------:R-:W-:-:S05]  /*dd60*/  @!P3 IMAD R203, R203, R17, R4 ;  /* 0x00000011cbcbb224 */ /* 0x000fca00078e0204 */
[----:B------:R0:W-:Y:S04]  /*dd70*/  @!P3 STG.E.U8 desc[UR60][R128.64+0x71], R203 ;  /* 0x000071cb8000b986 */ /* 0x0001e8000c10113c */
[----:B------:R-:W3:Y:S04]  /*dd80*/  @!P6 LDG.E.U8 R16, desc[UR60][R14.64+0x78] ;  /* 0x0000783c0e10e981 */ /* 0x000ee8000c1e1100 */
[----:B0-----:R-:W4:Y:S01]  /*dd90*/  LDL.LU.64 R128, [R1+0x468] ;  /* 0x0004680001807983 */ /* 0x001f220000300a00 */
        /* <DEDUP_REMOVED lines=36> */
[----:B------:R-:W3:Y:S01]  /*dfe0*/  @!P3 LDG.E.U8 R16, desc[UR60][R10.64+0x70] ;  /* 0x0000703c0a10b981 */ /* 0x000ee2000c1e1100 */
[----:B------:R-:W-:Y:S02]  /*dff0*/  LOP3.LUT P6, RZ, R232, 0x8000000, RZ, 0xc0, !PT ;  /* 0x08000000e8ff7812 */ /* 0x000fe400078cc0ff */
        /* <DEDUP_REMOVED lines=11> */
[----:B------:R-:W-:Y:S02]  /*e0b0*/  ISETP.LT.OR P6, PT, R0, 0x79, !P4 ;  /* 0x000000790000780c */ /* 0x000fe400067c1670 */
[----:B------:R-:W-:Y:S01]  /*e0c0*/  LOP3.LUT P3, RZ, R22, 0x4000, RZ, 0xc0, !PT ;  /* 0x0000400016ff7812 */ /* 0x000fe2000786c0ff */
[----:B0-----:R-:W3:Y:S10]  /*e0d0*/  LDL.LU.64 R120, [R1+0x448] ;  /* 0x0004480001787983 */ /* 0x001ef40000300a00 */
[----:B------:R-:W2:Y:S02]  /*e0e0*/  @!P6 LDG.E.U8 R16, desc[UR60][R8.64+0x78] ;  /* 0x0000783c0810e981 */ /* 0x000ea4000c1e1100 */
[----:B--2---:R-:W-:-:S05]  /*e0f0*/  @!P6 PRMT R192, R16, 0x8880, RZ ;  /* 0x0000888010c0e816 */ /* 0x004fca00000000ff */
[----:B------:R-:W-:-:S04]  /*e100*/  @!P6 IMAD R4, R192, R18, RZ ;  /* 0x00000012c004e224 */ /* 0x000fc800078e02ff */
[----:B------:R-:W-:-:S05]  /*e110*/  @!P6 IMAD R196, R196, R17, R4 ;  /* 0x00000011c4c4e224 */ /* 0x000fca00078e0204 */
[----:B------:R-:W-:Y:S01]  /*e120*/  @!P6 STG.E.U8 desc[UR60][R6.64+0x78], R196 ;  /* 0x000078c40600e986 */ /* 0x000fe2000c10113c */
[----:B------:R-:W-:-:S13]  /*e130*/  ISETP.LT.OR P6, PT, R0, 0x7a, !P4 ;  /* 0x0000007a0000780c */ /* 0x000fda00067c1670 */
[----:B------:R-:W2:Y:S02]  /*e140*/  @!P6 LDG.E.U8 R16, desc[UR60][R8.64+0x79] ;  /* 0x0000793c0810e981 */ /* 0x000ea4000c1e1100 */
[----:B--2---:R-:W-:-:S05]  /*e150*/  @!P6 PRMT R192, R16, 0x8880, RZ ;  /* 0x0000888010c0e816 */ /* 0x004fca00000000ff */
[----:B------:R-:W-:-:S04]  /*e160*/  @!P6 IMAD R4, R192, R18, RZ ;  /* 0x00000012c004e224 */ /* 0x000fc800078e02ff */
[----:B------:R-:W-:-:S05]  /*e170*/  @!P6 IMAD R197, R197, R17, R4 ;  /* 0x00000011c5c5e224 */ /* 0x000fca00078e0204 */
[----:B------:R-:W-:Y:S04]  /*e180*/  @!P6 STG.E.U8 desc[UR60][R6.64+0x79], R197 ;  /* 0x000079c50600e986 */ /* 0x000fe8000c10113c */
[----:B------:R-:W2:Y:S02]  /*e190*/  @!P5 LDG.E.U8 R16, desc[UR60][R10.64+0x78] ;  /* 0x0000783c0a10d981 */ /* 0x000ea4000c1e1100 */
[----:B--2---:R-:W-:-:S05]  /*e1a0*/  @!P5 PRMT R192, R16, 0x8880, RZ ;  /* 0x0000888010c0d816 */ /* 0x004fca00000000ff */
[----:B------:R-:W-:-:S04]  /*e1b0*/  @!P5 IMAD R4, R192, R18, RZ ;  /* 0x00000012c004d224 */ /* 0x000fc800078e02ff */
[----:B------:R-:W-:-:S05]  /*e1c0*/  @!P5 IMAD R198, R198, R17, R4 ;  /* 0x00000011c6c6d224 */ /* 0x000fca00078e0204 */
[----:B------:R0:W-:Y:S04]  /*e1d0*/  @!P5 STG.E.U8 desc[UR60][R122.64+0x78], R198 ;  /* 0x000078c67a00d986 */ /* 0x0001e8000c10113c */
[----:B------:R-:W2:Y:S01]  /*e1e0*/  @!P1 LDG.E.U8 R16, desc[UR60][R10.64+0x79] ;  /* 0x0000793c0a109981 */ /* 0x000ea2000c1e1100 */
[----:B------:R-:W-:Y:S02]  /*e1f0*/  ISETP.LT.OR P6, PT, R0, 0x81, !P3 ;  /* 0x000000810000780c */ /* 0x000fe40005fc1670 */
[----:B------:R-:W-:Y:S01]  /*e200*/  LOP3.LUT R22, R22, 0xffffdfff, RZ, 0xc0, !PT ;  /* 0xffffdfff16167812 */ /* 0x000fe200078ec0ff */
[----:B0-----:R-:W3:Y:S01]  /*e210*/  LDL.LU.64 R122, [R1+0x440] ;  /* 0x00044000017a7983 */ /* 0x001ee20000300a00 */
[----:B--2---:R-:W-:-:S05]  /*e220*/  @!P1 PRMT R192, R16, 0x8880, RZ ;  /* 0x0000888010c09816 */ /* 0x004fca00000000ff */
[----:B------:R-:W-:-:S04]  /*e230*/  @!P1 IMAD R4, R192, R18, RZ ;  /* 0x00000012c0049224 */ /* 0x000fc800078e02ff */
[----:B------:R-:W-:-:S05]  /*e240*/  @!P1 IMAD R199, R199, R17, R4 ;  /* 0x00000011c7c79224 */ /* 0x000fca00078e0204 */
[----:B------:R0:W-:Y:S04]  /*e250*/  @!P1 STG.E.U8 desc[UR60][R124.64+0x79], R199 ;  /* 0x000079c77c009986 */ /* 0x0001e8000c10113c */
[----:B------:R-:W2:Y:S01]  /*e260*/  @!P6 LDG.E.U8 R16, desc[UR60][R234.64+0x80] ;  /* 0x0000803cea10e981 */ /* 0x000ea2000c1e1100 */
[----:B------:R-:W-:Y:S02]  /*e270*/  @P3 LOP3.LUT R22, R22, 0x2000, RZ, 0xfc, !PT ;  /* 0x0000200016163812 */ /* 0x000fe400078efcff */
[----:B------:R-:W-:Y:S01]  /*e280*/  LOP3.LUT P5, RZ, R5, 0x1000, RZ, 0xc0, !PT ;  /* 0x0000100005ff7812 */ /* 0x000fe200078ac0ff */
[----:B0-----:R-:W3:Y:S01]  /*e290*/  LDL.LU.64 R124, [R1+0x438] ;  /* 0x00043800017c7983 */ /* 0x001ee20000300a00 */
        /* <DEDUP_REMOVED lines=12> */
[----:B------:R-:W-:-:S05]  /*e360*/  @!P6 IADD3 R184, P1, R2, R23, RZ ;  /* 0x0000001702b8e210 */ /* 0x000fca0007f3e0ff */
[----:B0-----:R-:W-:Y:S01]  /*e370*/  @!P6 IMAD.X R185, R3, 0x1, R19, P1 ;  /* 0x0000000103b9e824 */ /* 0x001fe200008e0613 */
[----:B--2---:R-:W-:-:S05]  /*e380*/  @!P6 PRMT R192, R16, 0x8880, RZ ;  /* 0x0000888010c0e816 */ /* 0x004fca00000000ff */
        /* <DEDUP_REMOVED lines=22> */
[----:B------:R-:W-:Y:S01]  /*e4f0*/  @!P6 STG.E.U8 desc[UR60][R2.64+0x89], R189 ;  /* 0x000089bd0200e986 */ /* 0x000fe2000c10113c */
[----:B------:R-:W-:-:S13]  /*e500*/  ISETP.LT.OR P6, PT, R0, 0x89, !P2 ;  /* 0x000000890000780c */ /* 0x000fda00057c1670 */
[----:B------:R-:W2:Y:S01]  /*e510*/  @!P6 LDG.E.U8 R16, desc[UR60][R20.64+0x88] ;  /* 0x0000883c1410e981 */ /* 0x000ea2000c1e1100 */
[----:B------:R-:W-:-:S05]  /*e520*/  @!P6 IADD3 R184, P1, R2, R23, RZ ;  /* 0x0000001702b8e210 */ /* 0x000fca0007f3e0ff */
[----:B------:R-:W-:Y:S01]  /*e530*/  @!P6 IMAD.X R185, R3, 0x1, R19, P1 ;  /* 0x0000000103b9e824 */ /* 0x000fe200008e0613 */
        /* <DEDUP_REMOVED lines=25> */
[----:B------:R-:W2:Y:S01]  /*e6d0*/  @!P6 LDG.E.U8 R16, desc[UR60][R12.64+0x80] ;  /* 0x0000803c0c10e981 */ /* 0x000ea2000c1e1100 */
[----:B------:R-:W-:Y:S02]  /*e6e0*/  LOP3.LUT P3, RZ, R5, 0x2000, RZ, 0xc0, !PT ;  /* 0x0000200005ff7812 */ /* 0x000fe4000786c0ff */
[----:B--2---:R-:W-:-:S05]  /*e6f0*/  @!P6 PRMT R176, R16, 0x8880, RZ ;  /* 0x0000888010b0e816 */ /* 0x004fca00000000ff */
[----:B------:R-:W-:-:S04]  /*e700*/  @!P6 IMAD R4, R176, R18, RZ ;  /* 0x00000012b004e224 */ /* 0x000fc800078e02ff */
[----:B------:R-:W-:-:S05]  /*e710*/  @!P6 IMAD R178, R178, R17, R4 ;  /* 0x00000011b2b2e224 */ /* 0x000fca00078e0204 */
[----:B------:R0:W-:Y:S04]  /*e720*/  @!P6 STG.E.U8 desc[UR60][R126.64+0x80], R178 ;  /* 0x000080b27e00e986 */ /* 0x0001e8000c10113c */
[----:B------:R-:W2:Y:S01]  /*e730*/  @!P3 LDG.E.U8 R16, desc[UR60][R12.64+0x81] ;  /* 0x0000813c0c10b981 */ /* 0x000ea2000c1e1100 */
[----:B------:R-:W-:Y:S02]  /*e740*/  ISETP.LT.OR P6, PT, R0, 0x89, !P0 ;  /* 0x000000890000780c */ /* 0x000fe400047c1670 */
[----:B------:R-:W-:Y:S01]  /*e750*/  LOP3.LUT P1, RZ, R5, 0x400, RZ, 0xc0, !PT ;  /* 0x0000040005ff7812 */ /* 0x000fe2000782c0ff */
[----:B0-----:R-:W3:Y:S01]  /*e760*/  LDL.LU.64 R126, [R1+0x430] ;  /* 0x00043000017e7983 */ /* 0x001ee20000300a00 */
[----:B--2---:R-:W-:-:S05]  /*e770*/  @!P3 PRMT R176, R16, 0x8880, RZ ;  /* 0x0000888010b0b816 */ /* 0x004fca00000000ff */
[----:B------:R-:W-:-:S04]  /*e780*/  @!P3 IMAD R4, R176, R18, RZ ;  /* 0x00000012b004b224 */ /* 0x000fc800078e02ff */
[----:B------:R-:W-:-:S05]  /*e790*/  @!P3 IMAD R179, R179, R17, R4 ;  /* 0x00000011b3b3b224 */ /* 0x000fca00078e0204 */
[----:B------:R0:W-:Y:S04]  /*e7a0*/  @!P3 STG.E.U8 desc[UR60][R112.64+0x81], R179 ;  /* 0x000081b37000b986 */ /* 0x0001e8000c10113c */
[----:B------:R-:W2:Y:S04]  /*e7b0*/  @!P6 LDG.E.U8 R16, desc[UR60][R14.64+0x88] ;  /* 0x0000883c0e10e981 */ /* 0x000ea8000c1e1100 */
[----:B0-----:R-:W3:Y:S01]  /*e7c0*/  LDL.LU.64 R112, [R1+0x428] ;  /* 0x0004280001707983 */ /* 0x001ee20000300a00 */
        /* <DEDUP_REMOVED lines=23> */
[----:B------:R-:W2:Y:S01]  /*e940*/  @!P6 LDG.E.U8 R16, desc[UR60][R8.64+0x80] ;  /* 0x0000803c0810e981 */ /* 0x000ea2000c1e1100 */
[----:B------:R-:W-:-:S03]  /*e950*/  LOP3.LUT P5, RZ, R232, 0x20000, RZ, 0xc0, !PT ;  /* 0x00020000e8ff7812 */ /* 0x000fc600078ac0ff */
        /* <DEDUP_REMOVED lines=11> */
[----:B------:R-:W2:Y:S01]  /*ea10*/  @!P3 LDG.E.U8 R16, desc[UR60][R10.64+0x80] ;  /* 0x0000803c0a10b981 */ /* 0x000ea2000c1e1100 */
[----:B------:R-:W-:Y:S02]  /*ea20*/  LOP3.LUT P6, RZ, R5, 0x200, RZ, 0xc0, !PT ;  /* 0x0000020005ff7812 */ /* 0x000fe400078cc0ff */
        /* <DEDUP_REMOVED lines=11> */
[----:B------:R-:W-:Y:S02]  /*eae0*/  ISETP.LT.OR P6, PT, R0, 0x89, !P4 ;  /* 0x000000890000780c */ /* 0x000fe400067c1670 */
[----:B------:R-:W-:Y:S01]  /*eaf0*/  LOP3.LUT P3, RZ, R22, 0x2000, RZ, 0xc0, !PT ;  /* 0x0000200016ff7812 */ /* 0x000fe2000786c0ff */
[----:B0-----:R-:W2:Y:S10]  /*eb00*/  LDL.LU.64 R104, [R1+0x408] ;  /* 0x0004080001687983 */ /* 0x001eb40000300a00 */
[----:B------:R-:W4:Y:S02]  /*eb10*/  @!P6 LDG.E.U8 R16, desc[UR60][R8.64+0x88] ;  /* 0x0000883c0810e981 */ /* 0x000f24000c1e1100 */
        /* <DEDUP_REMOVED lines=17> */
[----:B------:R-:W-:Y:S01]  /*ec30*/  LOP3.LUT R22, R22, 0xffffefff, RZ, 0xc0, !PT ;  /* 0xffffefff16167812 */ /* 0x000fe200078ec0ff */
[----:B0-----:R-:W2:Y:S01]  /*ec40*/  LDL.LU.64 R106, [R1+0x400] ;  /* 0x00040000016a7983 */ /* 0x001ea20000300a00 */
[----:B----4-:R-:W-:-:S05]  /*ec50*/  @!P1 PRMT R168, R16, 0x8880, RZ ;  /* 0x0000888010a89816 */ /* 0x010fca00000000ff */
[----:B------:R-:W-:-:S04]  /*ec60*/  @!P1 IMAD R4, R168, R18, RZ ;  /* 0x00000012a8049224 */ /* 0x000fc800078e02ff */
[----:B------:R-:W-:-:S05]  /*ec70*/  @!P1 IMAD R175, R175, R17, R4 ;  /* 0x00000011afaf9224 */ /* 0x000fca00078e0204 */
[----:B------:R0:W-:Y:S04]  /*ec80*/  @!P1 STG.E.U8 desc[UR60][R108.64+0x89], R175 ;  /* 0x000089af6c009986 */ /* 0x0001e8000c10113c */
[----:B------:R-:W4:Y:S01]  /*ec90*/  @!P6 LDG.E.U8 R16, desc[UR60][R234.64+0x90] ;  /* 0x0000903cea10e981 */ /* 0x000f22000c1e1100 */
[----:B------:R-:W-:Y:S02]  /*eca0*/  @P3 LOP3.LUT R22, R22, 0x1000, RZ, 0xfc, !PT ;  /* 0x0000100016163812 */ /* 0x000fe400078efcff */
[----:B------:R-:W-:Y:S01]  /*ecb0*/  LOP3.LUT P5, RZ, R5, 0x8000, RZ, 0xc0, !PT ;  /* 0x0000800005ff7812 */ /* 0x000fe200078ac0ff */
        /* <DEDUP_REMOVED lines=12> */
[----:B------:R-:W4:Y:S01]  /*ed80*/  @!P6 LDG.E.U8 R16, desc[UR60][R20.64+0x90] ;  /* 0x0000903c1410e981 */ /* 0x000f22000c1e1100 */
[----:B------:R-:W-:-:S05]  /*ed90*/  @!P6 IADD3 R160, P1, R2, R23, RZ ;  /* 0x0000001702a0e210 */ /* 0x000fca0007f3e0ff */
[----:B0-----:R-:W-:Y:S01]  /*eda0*/  @!P6 IMAD.X R161, R3, 0x1, R19, P1 ;  /* 0x0000000103a1e824 */ /* 0x001fe200008e0613 */
[----:B----4-:R-:W-:-:S05]  /*edb0*/  @!P6 PRMT R168, R16, 0x8880, RZ ;  /* 0x0000888010a8e816 */ /* 0x010fca00000000ff */
[----:B------:R-:W-:-:S04]  /*edc0*/  @!P6 IMAD R4, R168, R18, RZ ;  /* 0x00000012a804e224 */ /* 0x000fc800078e02ff */
[----:B------:R-:W-:-:S05]  /*edd0*/  @!P6 IMAD R162, R162, R17, R4 ;  /* 0x00000011a2a2e224 */ /* 0x000fca00078e0204 */
[----:B------:R0:W-:Y:S01]  /*ede0*/  @!P6 STG.E.U8 desc[UR60][R160.64+0x90], R162 ;  /* 0x000090a2a000e986 */ /* 0x0001e2000c10113c */
[----:B------:R-:W-:-:S13]  /*edf0*/  ISETP.LT.OR P6, PT, R0, 0x92, !P2 ;  /* 0x000000920000780c */ /* 0x000fda00057c1670 */
[----:B------:R-:W4:Y:S01]  /*ee00*/  @!P6 LDG.E.U8 R16, desc[UR60][R20.64+0x91] ;  /* 0x0000913c1410e981 */ /* 0x000f22000c1e1100 */
[----:B0-----:R-:W-:-:S05]  /*ee10*/  @!P6 IADD3 R160, P1, R2, R23, RZ ;  /* 0x0000001702a0e210 */ /* 0x001fca0007f3e0ff */
[----:B------:R-:W-:Y:S01]  /*ee20*/  @!P6 IMAD.X R161, R3, 0x1, R19, P1 ;  /* 0x0000000103a1e824 */ /* 0x000fe200008e0613 */
        /* <DEDUP_REMOVED lines=15> */
[----:B------:R-:W-:Y:S01]  /*ef20*/  @!P6 STG.E.U8 desc[UR60][R2.64+0x99], R165 ;  /* 0x000099a50200e986 */ /* 0x000fe2000c10113c */
[----:B------:R-:W-:-:S13]  /*ef30*/  ISETP.LT.OR P6, PT, R0, 0x99, !P2 ;  /* 0x000000990000780c */ /* 0x000fda00057c1670 */
[----:B------:R-:W4:Y:S01]  /*ef40*/  @!P6 LDG.E.U8 R16, desc[UR60][R20.64+0x98] ;  /* 0x0000983c1410e981 */ /* 0x000f22000c1e1100 */
[----:B------:R-:W-:-:S05]  /*ef50*/  @!P6 IADD3 R160, P1, R2, R23, RZ ;  /* 0x0000001702a0e210 */ /* 0x000fca0007f3e0ff */
[----:B------:R-:W-:Y:S01]  /*ef60*/  @!P6 IMAD.X R161, R3, 0x1, R19, P1 ;  /* 0x0000000103a1e824 */ /* 0x000fe200008e0613 */
        /* <DEDUP_REMOVED lines=25> */
[----:B------:R-:W4:Y:S01]  /*f100*/  @!P6 LDG.E.U8 R16, desc[UR60][R12.64+0x90] ;  /* 0x0000903c0c10e981 */ /* 0x000f22000c1e1100 */
[----:B------:R-:W-:Y:S02]  /*f110*/  LOP3.LUT P3, RZ, R5, 0x10000, RZ, 0xc0, !PT ;  /* 0x0001000005ff7812 */ /* 0x000fe4000786c0ff */
        /* <DEDUP_REMOVED lines=74> */
[----:B------:R-:W-:-:S04]  /*f5c0*/  @!P6 IMAD.MOV.U32 R147, RZ, RZ, R144 ;  /* 0x000000ffff93e224 */ /* 0x000fc800078e0090 */
        /* <DEDUP_REMOVED lines=9> */
[----:B------:R-:W-:-:S03]  /*f660*/  ISETP.LT.OR P6, PT, R0, 0xa1, !P3 ;  /* 0x000000a10000780c */ /* 0x000fc60005fc1670 */
        /* <DEDUP_REMOVED lines=13> */
[----:B------:R-:W3:Y:S02]  /*f740*/  @!P6 LDG.E.U8 R16, desc[UR60][R234.64+0xa1] ;  /* 0x0000a13cea10e981 */ /* 0x000ee4000c1e1100 */
[----:B---3--:R-:W-:-:S05]  /*f750*/  @!P6 PRMT R147, R16, 0x8880, RZ ;  /* 0x000088801093e816 */ /* 0x008fca00000000ff */
[----:B------:R-:W-:-:S04]  /*f760*/  @!P6 IMAD R4, R147, R18, RZ ;  /* 0x000000129304e224 */ /* 0x000fc800078e02ff */
[----:B------:R-:W-:-:S05]  /*f770*/  @!P6 IMAD R147, R137, R17, R4 ;  /* 0x000000118993e224 */ /* 0x000fca00078e0204 */
[----:B------:R-:W-:Y:S01]  /*f780*/  @!P6 STG.E.U8 desc[UR60][R2.64+0xa1], R147 ;  /* 0x0000a1930200e986 */ /* 0x000fe2000c10113c */
[----:B------:R-:W-:-:S13]  /*f790*/  ISETP.LT.OR P6, PT, R0, 0xa1, !P2 ;  /* 0x000000a10000780c */ /* 0x000fda00057c1670 */
[----:B------:R-:W0:Y:S01]  /*f7a0*/  @!P6 LDG.E.U8 R16, desc[UR60][R20.64+0xa0] ;  /* 0x0000a03c1410e981 */ /* 0x000e22000c1e1100 */
[----:B------:R-:W-:-:S05]  /*f7b0*/  @!P6 IADD3 R136, P1, R2, R23, RZ ;  /* 0x000000170288e210 */ /* 0x000fca0007f3e0ff */
[----:B------:R-:W-:Y:S01]  /*f7c0*/  @!P6 IMAD.X R137, R3, 0x1, R19, P1 ;  /* 0x000000010389e824 */ /* 0x000fe200008e0613 */
[----:B0-----:R-:W-:-:S05]  /*f7d0*/  @!P6 PRMT R145, R16, 0x8880, RZ ;  /* 0x000088801091e816 */ /* 0x001fca00000000ff */
        /* <DEDUP_REMOVED lines=18> */
[----:B------:R-:W0:Y:S02]  /*f900*/  @!P6 LDG.E.U8 R16, desc[UR60][R234.64+0xa9] ;  /* 0x0000a93cea10e981 */ /* 0x000e24000c1e1100 */
[----:B0-----:R-:W-:-:S05]  /*f910*/  @!P6 PRMT R137, R16, 0x8880, RZ ;  /* 0x000088801089e816 */ /* 0x001fca00000000ff */
        /* <DEDUP_REMOVED lines=28> */
[----:B0-----:R-:W-:-:S04]  /*fae0*/  @!P6 IMAD.MOV.U32 R137, RZ, RZ, R139 ;  /* 0x000000ffff89e224 */ /* 0x001fc800078e008b */
[----:B------:R-:W-:-:S04]  /*faf0*/  @!P6 IMAD R4, R137, R18, RZ ;  /* 0x000000128904e224 */ /* 0x000fc800078e02ff */
[----:B------:R-:W-:-:S05]  /*fb00*/  @!P6 IMAD R129, R129, R17, R4 ;  /* 0x000000118181e224 */ /* 0x000fca00078e0204 */
[----:B------:R-:W-:Y:S01]  /*fb10*/  @!P6 STG.E.U8 desc[UR60][R30.64+0xa1], R129 ;  /* 0x0000a1811e00e986 */ /* 0x000fe2000c10113c */
[----:B------:R-:W-:-:S13]  /*fb20*/  LOP3.LUT P6, RZ, R5, 0x1000000, RZ, 0xc0, !PT ;  /* 0x0100000005ff7812 */ /* 0x000fda00078cc0ff */
[----:B------:R-:W3:Y:S01]  /*fb30*/  @!P6 LDG.E.U8 R16, desc[UR60][R12.64+0xa0] ;  /* 0x0000a03c0c10e981 */ /* 0x000ee2000c1e1100 */
[----:B------:R-:W-:Y:S02]  /*fb40*/  P2R R138, PR, RZ, 0x8 ;  /* 0x00000008ff8a7803 */ /* 0x000fe40000000000 */
        /* <DEDUP_REMOVED lines=65> */
[----:B------:R-:W-:Y:S01]  /*ff60*/  ISETP.NE.AND P3, PT, R138, RZ, PT ;  /* 0x000000ff8a00720c */ /* 0x000fe20003f65270 */
        /* <DEDUP_REMOVED lines=9> */
[----:B------:R-:W-:-:S04]  /*10000*/  @!P6 IMAD.MOV.U32 R123, RZ, RZ, R120 ;  /* 0x000000ffff7be224 */ /* 0x000fc800078e0078 */
        /* <DEDUP_REMOVED lines=9> */
[----:B------:R-:W-:-:S03]  /*100a0*/  ISETP.LT.OR P6, PT, R0, 0xb1, !P3 ;  /* 0x000000b10000780c */ /* 0x000fc60005fc1670 */
        /* <DEDUP_REMOVED lines=13> */
[----:B------:R-:W2:Y:S02]  /*10180*/  @!P6 LDG.E.U8 R16, desc[UR60][R234.64+0xb1] ;  /* 0x0000b13cea10e981 */ /* 0x000ea4000c1e1100 */
[----:B--2---:R-:W-:-:S05]  /*10190*/  @!P6 PRMT R123, R16, 0x8880, RZ ;  /* 0x00008880107be816 */ /* 0x004fca00000000ff */
[----:B------:R-:W-:-:S04]  /*101a0*/  @!P6 IMAD R4, R123, R18, RZ ;  /* 0x000000127b04e224 */ /* 0x000fc800078e02ff */
[----:B------:R-:W-:-:S05]  /*101b0*/  @!P6 IMAD R123, R113, R17, R4 ;  /* 0x00000011717be224 */ /* 0x000fca00078e0204 */
[----:B------:R2:W-:Y:S01]  /*101c0*/  @!P6 STG.E.U8 desc[UR60][R2.64+0xb1], R123 ;  /* 0x0000b17b0200e986 */ /* 0x0005e2000c10113c */
        /* <DEDUP_REMOVED lines=56> */
[----:B------:R-:W-:-:S13]  /*10550*/  LOP3.LUT P6, RZ, R5, 0x20000000, RZ, 0xc0, !PT ;  /* 0x2000000005ff7812 */ /* 0x000fda00078cc0ff */
[----:B------:R-:W2:Y:S01]  /*10560*/  @!P6 LDG.E.U8 R16, desc[UR60][R12.64+0xb0] ;  /* 0x0000b03c0c10e981 */ /* 0x000ea2000c1e1100 */
[----:B------:R-:W-:Y:S02]  /*10570*/  P2R R116, PR, RZ, 0x8 ;  /* 0x00000008ff747803 */ /* 0x000fe40000000000 */
        /* <DEDUP_REMOVED lines=8> */
[----:B0-----:R-:W4:Y:S01]  /*10600*/  LDL.LU.64 R78, [R1+0x368] ;  /* 0x00036800014e7983 */ /* 0x001f220000300a00 */
[----:B--2---:R-:W-:-:S05]  /*10610*/  @!P3 PRMT R113, R16, 0x8880, RZ ;  /* 0x000088801071b816 */ /* 0x004fca00000000ff */
[----:B------:R-:W-:-:S04]  /*10620*/  @!P3 IMAD R4, R113, R18, RZ ;  /* 0x000000127104b224 */ /* 0x000fc800078e02ff */
[----:B------:R-:W-:-:S05]  /*10630*/  @!P3 IMAD R107, R107, R17, R4 ;  /* 0x000000116b6bb224 */ /* 0x000fca00078e0204 */
[----:B------:R0:W-:Y:S04]  /*10640*/  @!P3 STG.E.U8 desc[UR60][R64.64+0xb1], R107 ;  /* 0x0000b16b4000b986 */ /* 0x0001e8000c10113c */
[----:B------:R-:W2:Y:S04]  /*10650*/  @!P6 LDG.E.U8 R16, desc[UR60][R14.64+0xb8] ;  /* 0x0000b83c0e10e981 */ /* 0x000ea8000c1e1100 */
[----:B0-----:R-:W4:Y:S01]  /*10660*/  LDL.LU.64 R64, [R1+0x360] ;  /* 0x0003600001407983 */ /* 0x001f220000300a00 */
        /* <DEDUP_REMOVED lines=23> */
[----:B------:R-:W2:Y:S01]  /*107e0*/  @!P6 LDG.E.U8 R16, desc[UR60][R8.64+0xb0] ;  /* 0x0000b03c0810e981 */ /* 0x000ea2000c1e1100 */
[----:B------:R-:W-:-:S03]  /*107f0*/  LOP3.LUT P5, RZ, R232, 0x100, RZ, 0xc0, !PT ;  /* 0x00000100e8ff7812 */ /* 0x000fc600078ac0ff */
        /* <DEDUP_REMOVED lines=23> */
[----:B------:R0:W-:Y:S01]  /*10970*/  @!P6 STG.E.U8 desc[UR60][R56.64+0xb1], R99 ;  /* 0x0000b1633800e986 */ /* 0x0001e2000c10113c */
[----:B------:R-:W-:Y:S02]  /*10980*/  ISETP.LT.OR P6, PT, R0, 0xb9, !P4 ;  /* 0x000000b90000780c */ /* 0x000fe400067c1670 */
[----:B------:R-:W-:Y:S01]  /*10990*/  ISETP.NE.AND P3, PT, R116, RZ, PT ;  /* 0x000000ff7400720c */ /* 0x000fe20003f65270 */
[----:B0-----:R-:W2:Y:S10]  /*109a0*/  LDL.LU.64 R56, [R1+0x340] ;  /* 0x0003400001387983 */ /* 0x001eb40000300a00 */
        /* <DEDUP_REMOVED lines=19> */
[----:B0-----:R-:W2:Y:S01]  /*10ae0*/  LDL.LU.64 R58, [R1+0x338] ;  /* 0x00033800013a7983 */ /* 0x001ea20000300a00 */
[----:B---3--:R-:W-:-:S05]  /*10af0*/  @!P1 PRMT R97, R16, 0x8880, RZ ;  /* 0x0000888010619816 */ /* 0x008fca00000000ff */
[----:B------:R-:W-:-:S04]  /*10b00*/  @!P1 IMAD R4, R97, R18, RZ ;  /* 0x0000001261049224 */ /* 0x000fc800078e02ff */
[----:B------:R-:W-:-:S05]  /*10b10*/  @!P1 IMAD R103, R103, R17, R4 ;  /* 0x0000001167679224 */ /* 0x000fca00078e0204 */
[----:B------:R0:W-:Y:S04]  /*10b20*/  @!P1 STG.E.U8 desc[UR60][R60.64+0xb9], R103 ;  /* 0x0000b9673c009986 */ /* 0x0001e8000c10113c */
[----:B------:R-:W3:Y:S01]  /*10b30*/  @!P6 LDG.E.U8 R16, desc[UR60][R234.64+0xc0] ;  /* 0x0000c03cea10e981 */ /* 0x000ee2000c1e1100 */
[----:B------:R-:W-:-:S03]  /*10b40*/  LOP3.LUT P5, RZ, R5, 0x40000000, RZ, 0xc0, !PT ;  /* 0x4000000005ff7812 */ /* 0x000fc600078ac0ff */
[----:B0-----:R-:W2:Y:S01]  /*10b50*/  LDL.LU.64 R60, [R1+0x330] ;  /* 0x00033000013c7983 */ /* 0x001ea20000300a00 */
        /* <DEDUP_REMOVED lines=45> */
[----:B------:R-:W-:Y:S01]  /*10e30*/  @!P6 STG.E.U8 desc[UR60][R88.64+0xc8], R97 ;  /* 0x0000c8615800e986 */ /* 0x000fe2000c10113c */
[----:B------:R-:W-:-:S13]  /*10e40*/  ISETP.LT.OR P6, PT, R0, 0xca, !P2 ;  /* 0x000000ca0000780c */ /* 0x000fda00057c1670 */
[----:B------:R-:W3:Y:S01]  /*10e50*/  @!P6 LDG.E.U8 R16, desc[UR60][R20.64+0xc9] ;  /* 0x0000c93c1410e981 */ /* 0x000ee2000c1e1100 */
[----:B------:R-:W-:Y:S02]  /*10e60*/  P2R R92, PR, RZ, 0x8 ;  /* 0x00000008ff5c7803 */ /* 0x000fe40000000000 */
[----:B------:R-:W-:Y:S02]  /*10e70*/  LOP3.LUT P3, RZ, R5, 0x80000000, RZ, 0xc0, !PT ;  /* 0x8000000005ff7812 */ /* 0x000fe4000786c0ff */
[----:B------:R-:W-:-:S05]  /*10e80*/  @!P6 IADD3 R90, P1, R2, R23, RZ ;  /* 0x00000017025ae210 */ /* 0x000fca0007f3e0ff */
[----:B------:R-:W-:Y:S01]  /*10e90*/  @!P6 IMAD.X R91, R3, 0x1, R19, P1 ;  /* 0x00000001035be824 */ /* 0x000fe200008e0613 */
        /* <DEDUP_REMOVED lines=16> */
[----:B------:R-:W-:-:S13]  /*10fa0*/  LOP3.LUT P6, RZ, R22, 0x2, RZ, 0xc0, !PT ;  /* 0x0000000216ff7812 */ /* 0x000fda00078cc0ff */
        /* <DEDUP_REMOVED lines=111> */
[----:B------:R-:W4:Y:S01]  /*116a0*/  @!P6 LDG.E.U8 R16, desc[UR60][R20.64+0xd1] ;  /* 0x0000d13c1410e981 */ /* 0x000f22000c1e1100 */
[----:B------:R-:W-:-:S05]  /*116b0*/  @!P6 IADD3 R72, P1, R2, R23, RZ ;  /* 0x000000170248e210 */ /* 0x000fca0007f3e0ff */
[----:B--2---:R-:W-:Y:S01]  /*116c0*/  @!P6 IMAD.X R73, R3, 0x1, R19, P1 ;  /* 0x000000010349e824 */ /* 0x004fe200008e0613 */
[----:B----4-:R-:W-:-:S05]  /*116d0*/  @!P6 PRMT R75, R16, 0x8880, RZ ;  /* 0x00008880104be816 */ /* 0x010fca00000000ff */
        /* <DEDUP_REMOVED lines=38> */
[----:B------:R-:W2:Y:S01]  /*11940*/  @!P6 LDG.E.U8 R16, desc[UR60][R14.64+0xd1] ;  /* 0x0000d13c0e10e981 */ /* 0x000ea2000c1e1100 */
[----:B------:R-:W-:Y:S02]  /*11950*/  LOP3.LUT P1, RZ, R22, 0x80, RZ, 0xc0, !PT ;  /* 0x0000008016ff7812 */ /* 0x000fe4000782c0ff */
        /* <DEDUP_REMOVED lines=18> */
[----:B------:R-:W-:Y:S01]  /*11a80*/  LOP3.LUT P1, RZ, R22, 0x800, RZ, 0xc0, !PT ;  /* 0x0000080016ff7812 */ /* 0x000fe2000782c0ff */
        /* <DEDUP_REMOVED lines=25> */
[----:B------:R-:W3:Y:S04]  /*11c20*/  @!P6 LDG.E.U8 R16, desc[UR60][R8.64+0xd0] ;  /* 0x0000d03c0810e981 */ /* 0x000ee8000c1e1100 */
[----:B0-----:R-:W2:Y:S01]  /*11c30*/  LDL.LU.64 R36, [R1+0x2d0] ;  /* 0x0002d00001247983 */ /* 0x001ea20000300a00 */
        /* <DEDUP_REMOVED lines=29> */
[----:B------:R0:W-:Y:S01]  /*11e10*/  @!P6 STG.E.U8 desc[UR60][R6.64+0xd8], R5 ;  /* 0x0000d8050600e986 */ /* 0x0001e2000c10113c */
[----:B------:R-:W-:-:S13]  /*11e20*/  ISETP.LT.OR P6, PT, R0, 0xda, !P4 ;  /* 0x000000da0000780c */ /* 0x000fda00067c1670 */
[----:B------:R-:W3:Y:S01]  /*11e30*/  @!P6 LDG.E.U8 R16, desc[UR60][R8.64+0xd9] ;  /* 0x0000d93c0810e981 */ /* 0x000ee2000c1e1100 */
[----:B------:R-:W-:Y:S02]  /*11e40*/  ISETP.LT.OR P1, PT, R0, 0xe1, !P2 ;  /* 0x000000e10000780c */ /* 0x000fe40005721670 */
[----:B---3--:R-:W-:-:S05]  /*11e50*/  @!P6 PRMT R49, R16, 0x8880, RZ ;  /* 0x000088801031e816 */ /* 0x008fca00000000ff */
[----:B------:R-:W-:-:S04]  /*11e60*/  @!P6 IMAD R4, R49, R18, RZ ;  /* 0x000000123104e224 */ /* 0x000fc800078e02ff */
[----:B------:R-:W-:-:S05]  /*11e70*/  @!P6 IMAD R53, R53, R17, R4 ;  /* 0x000000113535e224 */ /* 0x000fca00078e0204 */
[----:B------:R-:W-:Y:S04]  /*11e80*/  @!P6 STG.E.U8 desc[UR60][R6.64+0xd9], R53 ;  /* 0x0000d9350600e986 */ /* 0x000fe8000c10113c */
[----:B------:R-:W0:Y:S01]  /*11e90*/  @!P5 LDG.E.U8 R16, desc[UR60][R10.64+0xd8] ;  /* 0x0000d83c0a10d981 */ /* 0x000e22000c1e1100 */
[----:B------:R-:W-:-:S05]  /*11ea0*/  @!P1 IADD3 R48, P6, R2, R23, RZ ;  /* 0x0000001702309210 */ /* 0x000fca0007fde0ff */
[----:B------:R-:W-:Y:S01]  /*11eb0*/  @!P1 IMAD.X R49, R3, 0x1, R19, P6 ;  /* 0x0000000103319824 */ /* 0x000fe200030e0613 */
[----:B------:R-:W-:Y:S02]  /*11ec0*/  ISETP.LT.OR P6, PT, R0, 0xe2, !P2 ;  /* 0x000000e20000780c */ /* 0x000fe400057c1670 */
[----:B0-----:R-:W-:-:S05]  /*11ed0*/  @!P5 PRMT R5, R16, 0x8880, RZ ;  /* 0x000088801005d816 */ /* 0x001fca00000000ff */
[----:B------:R-:W-:-:S04]  /*11ee0*/  @!P5 IMAD R4, R5, R18, RZ ;  /* 0x000000120504d224 */ /* 0x000fc800078e02ff */
[----:B------:R-:W-:-:S05]  /*11ef0*/  @!P5 IMAD R54, R54, R17, R4 ;  /* 0x000000113636d224 */ /* 0x000fca00078e0204 */
[----:B------:R0:W-:Y:S01]  /*11f00*/  @!P5 STG.E.U8 desc[UR60][R26.64+0xd8], R54 ;  /* 0x0000d8361a00d986 */ /* 0x0001e2000c10113c */
[----:B------:R-:W-:-:S05]  /*11f10*/  @!P6 IADD3 R50, P5, R2, R23, RZ ;  /* 0x000000170232e210 */ /* 0x000fca0007fbe0ff */
[----:B------:R-:W-:Y:S01]  /*11f20*/  @!P6 IMAD.X R51, R3, 0x1, R19, P5 ;  /* 0x000000010333e824 */ /* 0x000fe200028e0613 */
[----:B------:R-:W-:Y:S01]  /*11f30*/  LOP3.LUT P5, RZ, R22, 0x400, RZ, 0xc0, !PT ;  /* 0x0000040016ff7812 */ /* 0x000fe200078ac0ff */
[----:B0-----:R-:W3:-:S12]  /*11f40*/  LDL.LU.64 R26, [R1+0x2b8] ;  /* 0x0002b800011a7983 */ /* 0x001ed80000300a00 */
[----:B------:R-:W4:Y:S02]  /*11f50*/  @!P5 LDG.E.U8 R16, desc[UR60][R10.64+0xd9] ;  /* 0x0000d93c0a10d981 */ /* 0x000f24000c1e1100 */
[----:B----4-:R-:W-:-:S05]  /*11f60*/  @!P5 PRMT R5, R16, 0x8880, RZ ;  /* 0x000088801005d816 */ /* 0x010fca00000000ff */
[----:B------:R-:W-:-:S04]  /*11f70*/  @!P5 IMAD R4, R5, R18, RZ ;  /* 0x000000120504d224 */ /* 0x000fc800078e02ff */
[----:B------:R-:W-:-:S05]  /*11f80*/  @!P5 IMAD R55, R55, R17, R4 ;  /* 0x000000113737d224 */ /* 0x000fca00078e0204 */
[----:B------:R0:W-:Y:S01]  /*11f90*/  @!P5 STG.E.U8 desc[UR60][R28.64+0xd9], R55 ;  /* 0x0000d9371c00d986 */ /* 0x0001e2000c10113c */
[----:B------:R-:W-:-:S03]  /*11fa0*/  ISETP.LT.OR P5, PT, R0, 0xe1, !P3 ;  /* 0x000000e10000780c */ /* 0x000fc60005fa1670 */
[----:B0-----:R-:W4:Y:S10]  /*11fb0*/  LDL.LU.64 R28, [R1+0x2b0] ;  /* 0x0002b000011c7983 */ /* 0x001f340000300a00 */
[----:B------:R-:W2:Y:S02]  /*11fc0*/  @!P5 LDG.E.U8 R16, desc[UR60][R234.64+0xe0] ;  /* 0x0000e03cea10d981 */ /* 0x000ea4000c1e1100 */
        /* <DEDUP_REMOVED lines=9> */
[----:B------:R2:W-:Y:S04]  /*12060*/  @!P5 STG.E.U8 desc[UR60][R2.64+0xe1], R41 ;  /* 0x0000e1290200d986 */ /* 0x0005e8000c10113c */
[----:B------:R-:W3:Y:S02]  /*12070*/  @!P1 LDG.E.U8 R16, desc[UR60][R20.64+0xe0] ;  /* 0x0000e03c14109981 */ /* 0x000ee4000c1e1100 */
[----:B---3--:R-:W-:-:S05]  /*12080*/  @!P1 PRMT R40, R16, 0x8880, RZ ;  /* 0x0000888010289816 */ /* 0x008fca00000000ff */
[----:B0-----:R-:W-:-:S04]  /*12090*/  @!P1 IMAD.MOV.U32 R5, RZ, RZ, R40 ;  /* 0x000000ffff059224 */ /* 0x001fc800078e0028 */
[----:B------:R-:W-:-:S04]  /*120a0*/  @!P1 IMAD R4, R5, R18, RZ ;  /* 0x0000001205049224 */ /* 0x000fc800078e02ff */
[----:B------:R-:W-:-:S05]  /*120b0*/  @!P1 IMAD R5, R42, R17, R4 ;  /* 0x000000112a059224 */ /* 0x000fca00078e0204 */
[----:B------:R0:W-:Y:S04]  /*120c0*/  @!P1 STG.E.U8 desc[UR60][R48.64+0xe0], R5 ;  /* 0x0000e00530009986 */ /* 0x0001e8000c10113c */
[----:B------:R-:W3:Y:S02]  /*120d0*/  @!P6 LDG.E.U8 R16, desc[UR60][R20.64+0xe1] ;  /* 0x0000e13c1410e981 */ /* 0x000ee4000c1e1100 */
[----:B---3--:R-:W-:-:S05]  /*120e0*/  @!P6 PRMT R53, R16, 0x8880, RZ ;  /* 0x000088801035e816 */ /* 0x008fca00000000ff */
[----:B------:R-:W-:-:S04]  /*120f0*/  @!P6 IMAD R4, R53, R18, RZ ;  /* 0x000000123504e224 */ /* 0x000fc800078e02ff */
[----:B------:R-:W-:-:S05]  /*12100*/  @!P6 IMAD R43, R43, R17, R4 ;  /* 0x000000112b2be224 */ /* 0x000fca00078e0204 */
[----:B------:R-:W-:Y:S01]  /*12110*/  @!P6 STG.E.U8 desc[UR60][R50.64+0xe1], R43 ;  /* 0x0000e12b3200e986 */ /* 0x000fe2000c10113c */
[----:B------:R-:W-:-:S13]  /*12120*/  ISETP.LT.OR P6, PT, R0, 0xe9, !P3 ;  /* 0x000000e90000780c */ /* 0x000fda0005fc1670 */
[----:B------:R-:W2:Y:S01]  /*12130*/  @!P6 LDG.E.U8 R16, desc[UR60][R234.64+0xe8] ;  /* 0x0000e83cea10e981 */ /* 0x000ea2000c1e1100 */
[----:B------:R-:W-:Y:S02]  /*12140*/  ISETP.LT.OR P3, PT, R0, 0xea, !P3 ;  /* 0x000000ea0000780c */ /* 0x000fe40005f61670 */
[----:B--2---:R-:W-:-:S05]  /*12150*/  @!P6 PRMT R41, R16, 0x8880, RZ ;  /* 0x000088801029e816 */ /* 0x004fca00000000ff */
[----:B------:R-:W-:-:S04]  /*12160*/  @!P6 IMAD R4, R41, R18, RZ ;  /* 0x000000122904e224 */ /* 0x000fc800078e02ff */
[----:B0-----:R-:W-:-:S05]  /*12170*/  @!P6 IMAD R5, R44, R17, R4 ;  /* 0x000000112c05e224 */ /* 0x001fca00078e0204 */
[----:B------:R0:W-:Y:S04]  /*12180*/  @!P6 STG.E.U8 desc[UR60][R2.64+0xe8], R5 ;  /* 0x0000e8050200e986 */ /* 0x0001e8000c10113c */
[----:B------:R-:W2:Y:S01]  /*12190*/  @!P3 LDG.E.U8 R16, desc[UR60][R234.64+0xe9] ;  /* 0x0000e93cea10b981 */ /* 0x000ea2000c1e1100 */
[----:B------:R-:W-:Y:S02]  /*121a0*/  ISETP.LT.OR P6, PT, R0, 0xe9, !P2 ;  /* 0x000000e90000780c */ /* 0x000fe400057c1670 */
[----:B--2---:R-:W-:-:S05]  /*121b0*/  @!P3 PRMT R41, R16, 0x8880, RZ ;  /* 0x000088801029b816 */ /* 0x004fca00000000ff */
[----:B------:R-:W-:-:S04]  /*121c0*/  @!P3 IMAD R4, R41, R18, RZ ;  /* 0x000000122904b224 */ /* 0x000fc800078e02ff */
[----:B------:R-:W-:-:S05]  /*121d0*/  @!P3 IMAD R45, R45, R17, R4 ;  /* 0x000000112d2db224 */ /* 0x000fca00078e0204 */
[----:B------:R-:W-:Y:S04]  /*121e0*/  @!P3 STG.E.U8 desc[UR60][R2.64+0xe9], R45 ;  /* 0x0000e92d0200b986 */ /* 0x000fe8000c10113c */
[----:B------:R-:W2:Y:S01]  /*121f0*/  @!P6 LDG.E.U8 R16, desc[UR60][R20.64+0xe8] ;  /* 0x0000e83c1410e981 */ /* 0x000ea2000c1e1100 */
[----:B------:R-:W-:Y:S02]  /*12200*/  ISETP.LT.OR P2, PT, R0, 0xea, !P2 ;  /* 0x000000ea0000780c */ /* 0x000fe40005741670 */
[----:B--2---:R-:W-:-:S05]  /*12210*/  @!P6 PRMT R40, R16, 0x8880, RZ ;  /* 0x000088801028e816 */ /* 0x004fca00000000ff */
[----:B0-----:R-:W-:Y:S01]  /*12220*/  @!P6 IMAD.MOV.U32 R5, RZ, RZ, R40 ;  /* 0x000000ffff05e224 */ /* 0x001fe200078e0028 */
[----:B------:R-:W-:-:S03]  /*12230*/  @!P6 IADD3 R40, P3, R2, R23, RZ ;  /* 0x000000170228e210 */ /* 0x000fc60007f7e0ff */
[----:B------:R-:W-:Y:S02]  /*12240*/  @!P6 IMAD R4, R5, R18, RZ ;  /* 0x000000120504e224 */ /* 0x000fe400078e02ff */
[----:B------:R-:W-:Y:S02]  /*12250*/  @!P6 IMAD.X R41, R3, 0x1, R19, P3 ;  /* 0x000000010329e824 */ /* 0x000fe400018e0613 */
[----:B------:R-:W-:-:S05]  /*12260*/  @!P6 IMAD R5, R46, R17, R4 ;  /* 0x000000112e05e224 */ /* 0x000fca00078e0204 */
[----:B------:R0:W-:Y:S04]  /*12270*/  @!P6 STG.E.U8 desc[UR60][R40.64+0xe8], R5 ;  /* 0x0000e8052800e986 */ /* 0x0001e8000c10113c */
[----:B------:R-:W2:Y:S01]  /*12280*/  @!P2 LDG.E.U8 R16, desc[UR60][R20.64+0xe9] ;  /* 0x0000e93c1410a981 */ /* 0x000ea2000c1e1100 */
[----:B------:R-:W-:Y:S02]  /*12290*/  ISETP.LT.OR P3, PT, R0, 0xe1, !P0 ;  /* 0x000000e10000780c */ /* 0x000fe40004761670 */
[----:B------:R-:W-:Y:S02]  /*122a0*/  @!P2 IADD3 R42, P6, R2, R23, RZ ;  /* 0x00000017022aa210 */ /* 0x000fe40007fde0ff */
[----:B--2---:R-:W-:-:S05]  /*122b0*/  @!P2 PRMT R43, R16, 0x8880, RZ ;  /* 0x00008880102ba816 */ /* 0x004fca00000000ff */
[----:B------:R-:W-:Y:S02]  /*122c0*/  @!P2 IMAD R4, R43, R18, RZ ;  /* 0x000000122b04a224 */ /* 0x000fe400078e02ff */
[----:B------:R-:W-:Y:S02]  /*122d0*/  @!P2 IMAD.X R43, R3, 0x1, R19, P6 ;  /* 0x00000001032ba824 */ /* 0x000fe400030e0613 */
[----:B------:R-:W-:-:S05]  /*122e0*/  @!P2 IMAD R47, R47, R17, R4 ;  /* 0x000000112f2fa224 */ /* 0x000fca00078e0204 */
[----:B------:R-:W-:Y:S04]  /*122f0*/  @!P2 STG.E.U8 desc[UR60][R42.64+0xe9], R47 ;  /* 0x0000e92f2a00a986 */ /* 0x000fe8000c10113c */
[----:B------:R-:W0:Y:S01]  /*12300*/  @!P3 LDG.E.U8 R16, desc[UR60][R14.64+0xe0] ;  /* 0x0000e03c0e10b981 */ /* 0x000e22000c1e1100 */
[----:B------:R-:W-:Y:S02]  /*12310*/  ISETP.LT.OR P6, PT, R0, 0xe2, !P0 ;  /* 0x000000e20000780c */ /* 0x000fe400047c1670 */
[----:B0-----:R-:W-:-:S05]  /*12320*/  @!P3 PRMT R5, R16, 0x8880, RZ ;  /* 0x000088801005b816 */ /* 0x001fca00000000ff */
[----:B------:R-:W-:-:S04]  /*12330*/  @!P3 IMAD R4, R5, R18, RZ ;  /* 0x000000120504b224 */ /* 0x000fc800078e02ff */
[----:B------:R-:W-:-:S05]  /*12340*/  @!P3 IMAD R32, R32, R17, R4 ;  /* 0x000000112020b224 */ /* 0x000fca00078e0204 */
[----:B------:R0:W-:Y:S04]  /*12350*/  @!P3 STG.E.U8 desc[UR60][R30.64+0xe0], R32 ;  /* 0x0000e0201e00b986 */ /* 0x0001e8000c10113c */
[----:B------:R-:W2:Y:S01]  /*12360*/  @!P6 LDG.E.U8 R16, desc[UR60][R14.64+0xe1] ;  /* 0x0000e13c0e10e981 */ /* 0x000ea2000c1e1100 */
[----:B------:R-:W-:-:S04]  /*12370*/  LOP3.LUT P1, RZ, R22, 0x100, RZ, 0xc0, !PT ;  /* 0x0000010016ff7812 */ /* 0x000fc8000782c0ff */
[----:B------:R-:W-:Y:S02]  /*12380*/  ISETP.LT.OR P2, PT, R0, 0xe1, !P1 ;  /* 0x000000e10000780c */ /* 0x000fe40004f41670 */
[----:B--2---:R-:W-:-:S05]  /*12390*/  @!P6 PRMT R5, R16, 0x8880, RZ ;  /* 0x000088801005e816 */ /* 0x004fca00000000ff */
[----:B------:R-:W-:-:S04]  /*123a0*/  @!P6 IMAD R4, R5, R18, RZ ;  /* 0x000000120504e224 */ /* 0x000fc800078e02ff */
[----:B------:R-:W-:-:S05]  /*123b0*/  @!P6 IMAD R33, R33, R17, R4 ;  /* 0x000000112121e224 */ /* 0x000fca00078e0204 */
[----:B------:R2:W-:Y:S04]  /*123c0*/  @!P6 STG.E.U8 desc[UR60][R30.64+0xe1], R33 ;  /* 0x0000e1211e00e986 */ /* 0x0005e8000c10113c */
[----:B------:R-:W3:Y:S01]  /*123d0*/  @!P2 LDG.E.U8 R16, desc[UR60][R12.64+0xe0] ;  /* 0x0000e03c0c10a981 */ /* 0x000ee2000c1e1100 */
[----:B------:R-:W-:-:S04]  /*123e0*/  @!P2 IADD3 R20, P3, P6, R23, R2, R236 ;  /* 0x000000021714a210 */ /* 0x000fc80007e7e0ec */
[----:B------:R-:W-:Y:S02]  /*123f0*/  @!P2 IADD3.X R21, R19, R3, R237, P3, P6 ;  /* 0x000000031315a210 */ /* 0x000fe40001fec4ed */
[----:B------:R-:W-:Y:S02]  /*12400*/  ISETP.LT.OR P3, PT, R0, 0xe2, !P1 ;  /* 0x000000e20000780c */ /* 0x000fe40004f61670 */
[----:B---3--:R-:W-:-:S05]  /*12410*/  @!P2 PRMT R5, R16, 0x8880, RZ ;  /* 0x000088801005a816 */ /* 0x008fca00000000ff */
[----:B------:R-:W-:-:S04]  /*12420*/  @!P2 IMAD R4, R5, R18, RZ ;  /* 0x000000120504a224 */ /* 0x000fc800078e02ff */
[----:B------:R-:W-:-:S05]  /*12430*/  @!P2 IMAD R5, R34, R17, R4 ;  /* 0x000000112205a224 */ /* 0x000fca00078e0204 */
[----:B------:R3:W-:Y:S04]  /*12440*/  @!P2 STG.E.U8 desc[UR60][R20.64+0xe0], R5 ;  /* 0x0000e0051400a986 */ /* 0x0007e8000c10113c */
[----:B------:R-:W4:Y:S01]  /*12450*/  @!P3 LDG.E.U8 R16, desc[UR60][R12.64+0xe1] ;  /* 0x0000e13c0c10b981 */ /* 0x000f22000c1e1100 */
[----:B0-----:R-:W-:-:S04]  /*12460*/  @!P3 IADD3 R32, P2, P6, R23, R2, R236 ;  /* 0x000000021720b210 */ /* 0x001fc80007e5e0ec */
[----:B--2---:R-:W-:Y:S02]  /*12470*/  @!P3 IADD3.X R33, R19, R3, R237, P2, P6 ;  /* 0x000000031321b210 */ /* 0x004fe400017ec4ed */
[----:B------:R-:W-:Y:S02]  /*12480*/  ISETP.LT.OR P2, PT, R0, 0xe9, !P0 ;  /* 0x000000e90000780c */ /* 0x000fe40004741670 */
[----:B----4-:R-:W-:-:S05]  /*12490*/  @!P3 PRMT R41, R16, 0x8880, RZ ;  /* 0x000088801029b816 */ /* 0x010fca00000000ff */
[----:B------:R-:W-:-:S04]  /*124a0*/  @!P3 IMAD R4, R41, R18, RZ ;  /* 0x000000122904b224 */ /* 0x000fc800078e02ff */
[----:B------:R-:W-:-:S05]  /*124b0*/  @!P3 IMAD R35, R35, R17, R4 ;  /* 0x000000112323b224 */ /* 0x000fca00078e0204 */
[----:B------:R-:W-:Y:S04]  /*124c0*/  @!P3 STG.E.U8 desc[UR60][R32.64+0xe1], R35 ;  /* 0x0000e1232000b986 */ /* 0x000fe8000c10113c */
[----:B------:R-:W3:Y:S01]  /*124d0*/  @!P2 LDG.E.U8 R16, desc[UR60][R14.64+0xe8] ;  /* 0x0000e83c0e10a981 */ /* 0x000ee2000c1e1100 */
[----:B------:R-:W-:Y:S02]  /*124e0*/  ISETP.LT.OR P0, PT, R0, 0xea, !P0 ;  /* 0x000000ea0000780c */ /* 0x000fe40004701670 */
[----:B---3--:R-:W-:-:S05]  /*124f0*/  @!P2 PRMT R5, R16, 0x8880, RZ ;  /* 0x000088801005a816 */ /* 0x008fca00000000ff */
[----:B------:R-:W-:-:S04]  /*12500*/  @!P2 IMAD R4, R5, R18, RZ ;  /* 0x000000120504a224 */ /* 0x000fc800078e02ff */
[----:B------:R-:W-:-:S05]  /*12510*/  @!P2 IMAD R36, R36, R17, R4 ;  /* 0x000000112424a224 */ /* 0x000fca00078e0204 */
[----:B------:R-:W-:Y:S04]  /*12520*/  @!P2 STG.E.U8 desc[UR60][R30.64+0xe8], R36 ;  /* 0x0000e8241e00a986 */ /* 0x000fe8000c10113c */
[----:B------:R-:W2:Y:S01]  /*12530*/  @!P0 LDG.E.U8 R16, desc[UR60][R14.64+0xe9] ;  /* 0x0000e93c0e108981 */ /* 0x000ea2000c1e1100 */
[----:B------:R-:W-:Y:S02]  /*12540*/  ISETP.LT.OR P2, PT, R0, 0xe9, !P1 ;  /* 0x000000e90000780c */ /* 0x000fe40004f41670 */
[----:B--2---:R-:W-:-:S05]  /*12550*/  @!P0 PRMT R5, R16, 0x8880, RZ ;  /* 0x0000888010058816 */ /* 0x004fca00000000ff */
[----:B------:R-:W-:-:S04]  /*12560*/  @!P0 IMAD R4, R5, R18, RZ ;  /* 0x0000001205048224 */ /* 0x000fc800078e02ff */
[----:B------:R-:W-:-:S05]  /*12570*/  @!P0 IMAD R37, R37, R17, R4 ;  /* 0x0000001125258224 */ /* 0x000fca00078e0204 */
[----:B------:R0:W-:Y:S04]  /*12580*/  @!P0 STG.E.U8 desc[UR60][R30.64+0xe9], R37 ;  /* 0x0000e9251e008986 */ /* 0x0001e8000c10113c */
[----:B------:R-:W2:Y:S01]  /*12590*/  @!P2 LDG.E.U8 R16, desc[UR60][R12.64+0xe8] ;  /* 0x0000e83c0c10a981 */ /* 0x000ea2000c1e1100 */
[----:B------:R-:W-:Y:S02]  /*125a0*/  ISETP.LT.OR P1, PT, R0, 0xea, !P1 ;  /* 0x000000ea0000780c */ /* 0x000fe40004f21670 */
[----:B------:R-:W-:-:S04]  /*125b0*/  @!P2 IADD3 R14, P0, P3, R23, R2, R236 ;  /* 0x00000002170ea210 */ /* 0x000fc80007b1e0ec */
[----:B------:R-:W-:Y:S02]  /*125c0*/  @!P2 IADD3.X R15, R19, R3, R237, P0, P3 ;  /* 0x00000003130fa210 */ /* 0x000fe400007e64ed */
[----:B------:R-:W-:Y:S01]  /*125d0*/  LOP3.LUT P5, RZ, R22, 0x200, RZ, 0xc0, !PT ;  /* 0x0000020016ff7812 */ /* 0x000fe200078ac0ff */
[----:B0-----:R-:W3:Y:S01]  /*125e0*/  LDL.LU.64 R30, [R1+0x2a8] ;  /* 0x0002a800011e7983 */ /* 0x001ee20000300a00 */
[----:B--2---:R-:W-:Y:S02]  /*125f0*/  @!P2 PRMT R5, R16, 0x8880, RZ ;  /* 0x000088801005a816 */ /* 0x004fe400000000ff */
[----:B------:R-:W-:Y:S01]  /*12600*/  ISETP.LT.OR P0, PT, R0, 0xe1, !P4 ;  /* 0x000000e10000780c */ /* 0x000fe20006701670 */
[----:B------:R-:W2:Y:S04]  /*12610*/  LDL R226, [R1+0x264] ;  /* 0x0002640001e27983 */ /* 0x000ea80000100800 */
[----:B------:R-:W4:Y:S01]  /*12620*/  LDL R225, [R1+0x260] ;  /* 0x0002600001e17983 */ /* 0x000f220000100800 */
[----:B------:R-:W-:-:S04]  /*12630*/  @!P2 IMAD R4, R5, R18, RZ ;  /* 0x000000120504a224 */ /* 0x000fc800078e02ff */
[----:B------:R-:W-:-:S05]  /*12640*/  @!P2 IMAD R5, R38, R17, R4 ;  /* 0x000000112605a224 */ /* 0x000fca00078e0204 */
[----:B------:R0:W-:Y:S04]  /*12650*/  @!P2 STG.E.U8 desc[UR60][R14.64+0xe8], R5 ;  /* 0x0000e8050e00a986 */ /* 0x0001e8000c10113c */
[----:B------:R-:W3:Y:S01]  /*12660*/  @!P1 LDG.E.U8 R16, desc[UR60][R12.64+0xe9] ;  /* 0x0000e93c0c109981 */ /* 0x000ee2000c1e1100 */
[----:B------:R-:W-:Y:S02]  /*12670*/  @!P1 IADD3 R20, P2, P3, R23, R2, R236 ;  /* 0x0000000217149210 */ /* 0x000fe40007b5e0ec */
[----:B---3--:R-:W-:-:S05]  /*12680*/  @!P1 PRMT R21, R16, 0x8880, RZ ;  /* 0x0000888010159816 */ /* 0x008fca00000000ff */
[----:B------:R-:W-:Y:S01]  /*12690*/  @!P1 IMAD R4, R21, R18, RZ ;  /* 0x0000001215049224 */ /* 0x000fe200078e02ff */
[----:B------:R-:W-:-:S03]  /*126a0*/  @!P1 IADD3.X R21, R19, R3, R237, P2, P3 ;  /* 0x0000000313159210 */ /* 0x000fc600017e64ed */
        /* <DEDUP_REMOVED lines=8> */
[----:B------:R-:W3:Y:S01]  /*12730*/  @!P1 LDG.E.U8 R16, desc[UR60][R8.64+0xe1] ;  /* 0x0000e13c08109981 */ /* 0x000ee2000c1e1100 */
[----:B------:R-:W-:Y:S02]  /*12740*/  ISETP.LT.OR P2, PT, R0, 0xe1, !P5 ;  /* 0x000000e10000780c */ /* 0x000fe40006f41670 */
[----:B---3--:R-:W-:-:S05]  /*12750*/  @!P1 PRMT R13, R16, 0x8880, RZ ;  /* 0x00008880100d9816 */ /* 0x008fca00000000ff */
[----:B------:R-:W-:-:S04]  /*12760*/  @!P1 IMAD R4, R13, R18, RZ ;  /* 0x000000120d049224 */ /* 0x000fc800078e02ff */
[----:B------:R-:W-:-:S05]  /*12770*/  @!P1 IMAD R25, R25, R17, R4 ;  /* 0x0000001119199224 */ /* 0x000fca00078e0204 */
[----:B------:R-:W-:Y:S04]  /*12780*/  @!P1 STG.E.U8 desc[UR60][R6.64+0xe1], R25 ;  /* 0x0000e11906009986 */ /* 0x000fe8000c10113c */
[----:B------:R-:W3:Y:S01]  /*12790*/  @!P2 LDG.E.U8 R16, desc[UR60][R10.64+0xe0] ;  /* 0x0000e03c0a10a981 */ /* 0x000ee2000c1e1100 */
[----:B------:R-:W-:Y:S02]  /*127a0*/  ISETP.LT.OR P0, PT, R0, 0xe2, !P5 ;  /* 0x000000e20000780c */ /* 0x000fe40006f01670 */
[----:B--2---:R-:W-:Y:S02]  /*127b0*/  @!P2 IADD3 R12, P1, P3, R23, R2, R226 ;  /* 0x00000002170ca210 */ /* 0x004fe40007b3e0e2 */
[----:B---3--:R-:W-:-:S05]  /*127c0*/  @!P2 PRMT R13, R16, 0x8880, RZ ;  /* 0x00008880100da816 */ /* 0x008fca00000000ff */
[----:B------:R-:W-:Y:S01]  /*127d0*/  @!P2 IMAD R4, R13, R18, RZ ;  /* 0x000000120d04a224 */ /* 0x000fe200078e02ff */
[----:B----4-:R-:W-:-:S03]  /*127e0*/  @!P2 IADD3.X R13, R19, R3, R225, P1, P3 ;  /* 0x00000003130da210 */ /* 0x010fc60000fe64e1 */
[----:B0-----:R-:W-:-:S05]  /*127f0*/  @!P2 IMAD R5, R26, R17, R4 ;  /* 0x000000111a05a224 */ /* 0x001fca00078e0204 */
[----:B------:R0:W-:Y:S04]  /*12800*/  @!P2 STG.E.U8 desc[UR60][R12.64+0xe0], R5 ;  /* 0x0000e0050c00a986 */ /* 0x0001e8000c10113c */
[----:B------:R-:W2:Y:S01]  /*12810*/  @!P0 LDG.E.U8 R16, desc[UR60][R10.64+0xe1] ;  /* 0x0000e13c0a108981 */ /* 0x000ea2000c1e1100 */
[----:B------:R-:W-:Y:S02]  /*12820*/  ISETP.LT.OR P1, PT, R0, 0xe9, !P4 ;  /* 0x000000e90000780c */ /* 0x000fe40006721670 */
[----:B------:R-:W-:Y:S02]  /*12830*/  @!P0 IADD3 R14, P2, P3, R23, R2, R226 ;  /* 0x00000002170e8210 */ /* 0x000fe40007b5e0e2 */
[----:B--2---:R-:W-:-:S05]  /*12840*/  @!P0 PRMT R15, R16, 0x8880, RZ ;  /* 0x00008880100f8816 */ /* 0x004fca00000000ff */
        /* <DEDUP_REMOVED lines=11> */
[----:B------:R-:W-:Y:S02]  /*12900*/  ISETP.LT.OR P0, PT, R0, 0xe9, !P5 ;  /* 0x000000e90000780c */ /* 0x000fe40006f01670 */
[----:B--2---:R-:W-:-:S05]  /*12910*/  @!P4 PRMT R13, R16, 0x8880, RZ ;  /* 0x00008880100dc816 */ /* 0x004fca00000000ff */
[----:B------:R-:W-:-:S04]  /*12920*/  @!P4 IMAD R4, R13, R18, RZ ;  /* 0x000000120d04c224 */ /* 0x000fc800078e02ff */
[----:B------:R-:W-:-:S05]  /*12930*/  @!P4 IMAD R29, R29, R17, R4 ;  /* 0x000000111d1dc224 */ /* 0x000fca00078e0204 */
[----:B------:R2:W-:Y:S04]  /*12940*/  @!P4 STG.E.U8 desc[UR60][R6.64+0xe9], R29 ;  /* 0x0000e91d0600c986 */ /* 0x0005e8000c10113c */
[----:B------:R-:W3:Y:S01]  /*12950*/  @!P0 LDG.E.U8 R16, desc[UR60][R10.64+0xe8] ;  /* 0x0000e83c0a108981 */ /* 0x000ee2000c1e1100 */
[----:B------:R-:W-:Y:S02]  /*12960*/  ISETP.LT.OR P5, PT, R0, 0xea, !P5 ;  /* 0x000000ea0000780c */ /* 0x000fe40006fa1670 */
[----:B------:R-:W-:-:S04]  /*12970*/  @!P0 IADD3 R8, P1, P2, R23, R2, R226 ;  /* 0x0000000217088210 */ /* 0x000fc80007a3e0e2 */
[----:B------:R-:W-:Y:S02]  /*12980*/  @!P0 IADD3.X R9, R19, R3, R225, P1, P2 ;  /* 0x0000000313098210 */ /* 0x000fe40000fe44e1 */
[----:B---3--:R-:W-:-:S05]  /*12990*/  @!P0 PRMT R13, R16, 0x8880, RZ ;  /* 0x00008880100d8816 */ /* 0x008fca00000000ff */
[----:B------:R-:W-:-:S04]  /*129a0*/  @!P0 IMAD R4, R13, R18, RZ ;  /* 0x000000120d048224 */ /* 0x000fc800078e02ff */
[----:B0-----:R-:W-:-:S05]  /*129b0*/  @!P0 IMAD R5, R30, R17, R4 ;  /* 0x000000111e058224 */ /* 0x001fca00078e0204 */
[----:B------:R0:W-:Y:S04]  /*129c0*/  @!P0 STG.E.U8 desc[UR60][R8.64+0xe8], R5 ;  /* 0x0000e80508008986 */ /* 0x0001e8000c10113c */
[----:B------:R-:W2:Y:S02]  /*129d0*/  @!P5 LDG.E.U8 R16, desc[UR60][R10.64+0xe9] ;  /* 0x0000e93c0a10d981 */ /* 0x000ea4000c1e1100 */
[----:B--2---:R-:W-:-:S05]  /*129e0*/  @!P5 PRMT R7, R16, 0x8880, RZ ;  /* 0x000088801007d816 */ /* 0x004fca00000000ff */
[----:B------:R-:W-:-:S04]  /*129f0*/  @!P5 IMAD R4, R7, R18, RZ ;  /* 0x000000120704d224 */ /* 0x000fc800078e02ff */
[----:B------:R-:W-:Y:S01]  /*12a00*/  IMAD R31, R31, R17, R4 ;  /* 0x000000111f1f7224 */ /* 0x000fe200078e0204 */
[----:B0-----:R-:W-:Y:S06]  /*12a10*/  @P5 BRA `(.L_x_59) ;  /* 0x0000006800c05947 */ /* 0x001fec0003800000 */
[----:B------:R-:W-:-:S04]  /*12a20*/  IADD3 R2, P0, P1, R23, R2, R226 ;  /* 0x0000000217027210 */ /* 0x000fc8000791e0e2 */
[----:B------:R-:W-:-:S05]  /*12a30*/  IADD3.X R3, R19, R3, R225, P0, P1 ;  /* 0x0000000313037210 */ /* 0x000fca00007e24e1 */
[----:B------:R0:W-:Y:S01]  /*12a40*/  STG.E.U8 desc[UR60][R2.64+0xe9], R31 ;  /* 0x0000e91f02007986 */ /* 0x0001e2000c10113c */
[----:B------:R-:W-:Y:S05]  /*12a50*/  BRA `(.L_x_59) ;  /* 0x0000006800b07947 */ /* 0x000fea0003800000 */
.L_x_30:
[----:B------:R-:W2:Y:S01]  /*12a60*/  LDL.LU R4, [R1+0x240] ;  /* 0x0002400001047983 */ /* 0x000ea20000300800 */
[----:B------:R-:W-:-:S03]  /*12a70*/  ULDC.64 UR4, c[0x0][0x5c0] ;  /* 0x0001700000047ab9 */ /* 0x000fc60000000a00 */
[----:B------:R-:W3:Y:S04]  /*12a80*/  LDL.LU R5, [R1+0x244] ;  /* 0x0002440001057983 */ /* 0x000ee80000300800 */
[----:B------:R-:W4:Y:S04]  /*12a90*/  LDL.LU R234, [R1+0x248] ;  /* 0x0002480001ea7983 */ /* 0x000f280000300800 */
[----:B------:R-:W3:Y:S04]  /*12aa0*/  LDL.LU R21, [R1+0x24c] ;  /* 0x00024c0001157983 */ /* 0x000ee80000300800 */
[----:B------:R-:W3:Y:S04]  /*12ab0*/  LDL.LU R20, [R1+0x250] ;  /* 0x0002500001147983 */ /* 0x000ee80000300800 */
[----:B------:R-:W3:Y:S04]  /*12ac0*/  LDL.LU R10, [R1+0x254] ;  /* 0x00025400010a7983 */ /* 0x000ee80000300800 */
[----:B------:R-:W3:Y:S04]  /*12ad0*/  LDL.LU R15, [R1+0x258] ;  /* 0x00025800010f7983 */ /* 0x000ee80000300800 */
[----:B------:R-:W3:Y:S04]  /*12ae0*/  LDL.LU R11, [R1+0x25c] ;  /* 0x00025c00010b7983 */ /* 0x000ee80000300800 */
[----:B------:R-:W-:Y:S04]  /*12af0*/  STL.64 [R1+0x3f8], R110 ;  /* 0x0003f86e01007387 */ /* 0x000fe80000100a00 */
[----:B------:R0:W-:Y:S04]  /*12b00*/  STL.64 [R1+0x3f0], R96 ;  /* 0x0003f06001007387 */ /* 0x0001e80000100a00 */
[----:B0-----:R-:W3:Y:S04]  /*12b10*/  LDL.LU R96, [R1+0x224] ;  /* 0x0002240001607983 */ /* 0x001ee80000300800 */
[----:B------:R-:W3:Y:S04]  /*12b20*/  LDL.LU R97, [R1+0x228] ;  /* 0x0002280001617983 */ /* 0x000ee80000300800 */
[----:B------:R0:W-:Y:S04]  /*12b30*/  STL.64 [R1+0x3e8], R98 ;  /* 0x0003e86201007387 */ /* 0x0001e80000100a00 */
[----:B0-----:R-:W3:Y:S04]  /*12b40*/  LDL.LU R98, [R1+0x220] ;  /* 0x0002200001627983 */ /* 0x001ee80000300800 */
[----:B------:R-:W-:Y:S04]  /*12b50*/  STL.64 [R1+0x3e0], R100 ;  /* 0x0003e06401007387 */ /* 0x000fe80000100a00 */
[----:B------:R-:W-:Y:S04]  /*12b60*/  STL [R1+0x3dc], R103 ;  /* 0x0003dc6701007387 */ /* 0x000fe80000100800 */
[----:B------:R-:W-:Y:S04]  /*12b70*/  STL [R1+0x3d8], R94 ;  /* 0x0003d85e01007387 */ /* 0x000fe80000100800 */
[----:B------:R-:W-:Y:S04]  /*12b80*/  STL.64 [R1+0x3d0], R88 ;  /* 0x0003d05801007387 */ /* 0x000fe80000100a00 */
[----:B------:R-:W-:Y:S04]  /*12b90*/  STL.64 [R1+0x3c8], R90 ;  /* 0x0003c85a01007387 */ /* 0x000fe80000100a00 */
[----:B------:R-:W-:Y:S04]  /*12ba0*/  STL.64 [R1+0x3c0], R92 ;  /* 0x0003c05c01007387 */ /* 0x000fe80000100a00 */
[----:B------:R-:W-:Y:S04]  /*12bb0*/  STL [R1+0x3bc], R95 ;  /* 0x0003bc5f01007387 */ /* 0x000fe80000100800 */
[----:B------:R-:W-:Y:S04]  /*12bc0*/  STL [R1+0x3b8], R80 ;  /* 0x0003b85001007387 */ /* 0x000fe80000100800 */
[----:B------:R-:W-:Y:S04]  /*12bd0*/  STL [R1+0x3b4], R81 ;  /* 0x0003b45101007387 */ /* 0x000fe80000100800 */
[----:B------:R-:W-:Y:S04]  /*12be0*/  STL [R1+0x3b0], R18 ;  /* 0x0003b01201007387 */ /* 0x000fe80000100800 */
        /* <DEDUP_REMOVED lines=32> */
[----:B------:R0:W-:Y:S04]  /*12df0*/  STL [R1+0x2a0], R16 ;  /* 0x0002a01001007387 */ /* 0x0001e80000100800 */
[----:B0-----:R-:W2:Y:S01]  /*12e00*/  LDL.LU R16, [R1+0x268] ;  /* 0x0002680001107983 */ /* 0x001ea20000300800 */
[----:B------:R-:W-:-:S03]  /*12e10*/  IADD3 R6, P1, R12, UR4, RZ ;  /* 0x000000040c067c10 */ /* 0x000fc6000ff3e0ff */
[----:B------:R-:W3:Y:S01]  /*12e20*/  LDL.LU R110, [R1+0x22c] ;  /* 0x00022c00016e7983 */ /* 0x000ee20000300800 */
[----:B------:R-:W-:Y:S02]  /*12e30*/  IADD3.X R7, R14, UR5, RZ, P1, !PT ;  /* 0x000000050e077c10 */ /* 0x000fe40008ffe4ff */
[----:B------:R-:W-:Y:S01]  /*12e40*/  IADD3 R8, P2, R23, R6, RZ ;  /* 0x0000000617087210 */ /* 0x000fe20007f5e0ff */
[----:B------:R-:W3:Y:S04]  /*12e50*/  LDL.LU R111, [R1+0x230] ;  /* 0x00023000016f7983 */ /* 0x000ee80000300800 */
[----:B------:R-:W3:Y:S01]  /*12e60*/  LDL.LU R235, [R1+0x234] ;  /* 0x0002340001eb7983 */ /* 0x000ee20000300800 */
[----:B------:R-:W-:Y:S02]  /*12e70*/  IMAD.X R9, R19, 0x1, R7, P2 ;  /* 0x0000000113097824 */ /* 0x000fe400010e0607 */
[----:B------:R-:W-:Y:S01]  /*12e80*/  IMAD R14, R3, 0x78, RZ ;  /* 0x00000078030e7824 */ /* 0x000fe200078e02ff */
[----:B--2---:R-:W-:-:S02]  /*12e90*/  ISETP.GE.AND P5, PT, R16, 0x1, PT ;  /* 0x000000011000780c */ /* 0x004fc40003fa6270 */
[----:B------:R-:W-:Y:S02]  /*12ea0*/  ISETP.GE.AND P3, PT, R16, 0x9, PT ;  /* 0x000000091000780c */ /* 0x000fe40003f66270 */
[C---:B------:R-:W-:Y:S02]  /*12eb0*/  ISETP.LT.OR P0, PT, R0.reuse, 0x1, !P5 ;  /* 0x000000010000780c */ /* 0x040fe40006f01670 */
[C---:B------:R-:W-:Y:S02]  /*12ec0*/  ISETP.LT.OR P1, PT, R0.reuse, 0x1, !P3 ;  /* 0x000000010000780c */ /* 0x040fe40005f21670 */
[C---:B------:R-:W-:Y:S02]  /*12ed0*/  ISETP.LT.OR P4, PT, R0.reuse, 0x2, !P3 ;  /* 0x000000020000780c */ /* 0x040fe40005f81670 */
[----:B------:R-:W-:-:S07]  /*12ee0*/  ISETP.LT.OR P2, PT, R0, 0x9, !P3 ;  /* 0x000000090000780c */ /* 0x000fce0005f41670 */
[----:B------:R-:W-:-:S05]  /*12ef0*/  @!P0 IMAD R4, R4, R17, RZ ;  /* 0x0000001104048224 */ /* 0x000fca00078e02ff */
[----:B------:R4:W-:Y:S01]  /*12f00*/  @!P0 STG.E.U8 desc[UR60][R6.64], R4 ;  /* 0x0000000406008986 */ /* 0x0009e2000c10113c */
[----:B------:R-:W-:Y:S01]  /*12f10*/  ISETP.LT.OR P0, PT, R0, 0x2, !P5 ;  /* 0x000000020000780c */ /* 0x000fe20006f01670 */
[-C--:B----4-:R-:W-:Y:S02]  /*12f20*/  @!P1 IMAD R4, R234, R17.reuse, RZ ;  /* 0x00000011ea049224 */ /* 0x090fe400078e02ff */
[----:B------:R-:W2:Y:S10]  /*12f30*/  LDL.LU R234, [R1+0x238] ;  /* 0x0002380001ea7983 */ /* 0x000eb40000300800 */
[----:B---3--:R-:W-:-:S05]  /*12f40*/  @!P0 IMAD R5, R5, R17, RZ ;  /* 0x0000001105058224 */ /* 0x008fca00078e02ff */
[----:B------:R0:W-:Y:S01]  /*12f50*/  @!P0 STG.E.U8 desc[UR60][R6.64+0x1], R5 ;  /* 0x0000010506008986 */ /* 0x0001e2000c10113c */
[----:B------:R-:W-:-:S03]  /*12f60*/  ISETP.LT.OR P0, PT, R0, 0x9, !P5 ;  /* 0x000000090000780c */ /* 0x000fc60006f01670 */
[----:B------:R1:W-:Y:S01]  /*12f70*/  @!P1 STG.E.U8 desc[UR60][R8.64], R4 ;  /* 0x0000000408009986 */ /* 0x0003e2000c10113c */
[C---:B------:R-:W-:Y:S02]  /*12f80*/  ISETP.LT.OR P1, PT, R0.reuse, 0xa, !P5 ;  /* 0x0000000a0000780c */ /* 0x040fe40006f21670 */
[----:B------:R-:W-:Y:S01]  /*12f90*/  ISETP.LT.OR P5, PT, R0, 0xa, !P3 ;  /* 0x0000000a0000780c */ /* 0x000fe20005fa1670 */
[-C--:B0-----:R-:W-:Y:S02]  /*12fa0*/  @!P2 IMAD R5, R15, R17.reuse, RZ ;  /* 0x000000110f05a224 */ /* 0x081fe400078e02ff */
[-C--:B-1----:R-:W-:Y:S02]  /*12fb0*/  @!P4 IMAD R4, R21, R17.reuse, RZ ;  /* 0x000000111504c224 */ /* 0x082fe400078e02ff */
[----:B------:R-:W3:Y:S06]  /*12fc0*/  LDL.LU R21, [R1+0x23c] ;  /* 0x00023c0001157983 */ /* 0x000eec0000300800 */
[-C--:B------:R-:W-:Y:S01]  /*12fd0*/  @!P1 IMAD R10, R10, R17.reuse, RZ ;  /* 0x000000110a0a9224 */ /* 0x080fe200078e02ff */
[----:B------:R0:W-:Y:S01]  /*12fe0*/  @!P4 STG.E.U8 desc[UR60][R8.64+0x1], R4 ;  /* 0x000001040800c986 */ /* 0x0001e2000c10113c */
[----:B------:R-:W-:Y:S01]  /*12ff0*/  ISETP.GE.AND P4, PT, R16, 0x81, PT ;  /* 0x000000811000780c */ /* 0x000fe20003f86270 */
[----:B0-----:R-:W-:-:S02]  /*13000*/  @!P0 IMAD R4, R20, R17, RZ ;  /* 0x0000001114048224 */ /* 0x001fc400078e02ff */
[----:B------:R-:W4:Y:S04]  /*13010*/  LDL.LU R20, [R1+0x200] ;  /* 0x0002000001147983 */ /* 0x000f280000300800 */
[----:B------:R0:W-:Y:S01]  /*13020*/  @!P0 STG.E.U8 desc[UR60][R6.64+0x8], R4 ;  /* 0x0000080406008986 */ /* 0x0001e2000c10113c */
[----:B------:R-:W-:-:S03]  /*13030*/  ISETP.LT.OR P0, PT, R0, 0x1, !P4 ;  /* 0x000000010000780c */ /* 0x000fc60006701670 */
[----:B------:R1:W-:Y:S04]  /*13040*/  @!P1 STG.E.U8 desc[UR60][R6.64+0x9], R10 ;  /* 0x0000090a06009986 */ /* 0x0003e8000c10113c */
[----:B------:R-:W4:Y:S01]  /*13050*/  LDL.LU R99, [R1+0x204] ;  /* 0x0002040001637983 */ /* 0x000f220000300800 */
[----:B0-----:R-:W-:-:S03]  /*13060*/  @!P5 IMAD R4, R11, R17, RZ ;  /* 0x000000110b04d224 */ /* 0x001fc600078e02ff */
[----:B------:R0:W-:Y:S01]  /*13070*/  @!P2 STG.E.U8 desc[UR60][R8.64+0x8], R5 ;  /* 0x000008050800a986 */ /* 0x0001e2000c10113c */
[----:B-1----:R-:W-:-:S03]  /*13080*/  IMAD.WIDE.U32 R10, R2, 0x78, R8 ;  /* 0x00000078020a7825 */ /* 0x002fc600078e0008 */
[----:B------:R1:W-:Y:S01]  /*13090*/  @!P5 STG.E.U8 desc[UR60][R8.64+0x9], R4 ;  /* 0x000009040800d986 */ /* 0x0003e2000c10113c */
[----:B------:R-:W-:Y:S01]  /*130a0*/  @!P0 IMAD R3, R98, R17, RZ ;  /* 0x0000001162038224 */ /* 0x000fe200078e02ff */
[----:B------:R-:W-:Y:S02]  /*130b0*/  ISETP.GE.AND P1, PT, R16, 0x109, PT ;  /* 0x000001091000780c */ /* 0x000fe40003f26270 */
[----:B------:R-:W4:Y:S01]  /*130c0*/  LDL.LU R15, [R1+0x208] ;  /* 0x00020800010f7983 */ /* 0x000f220000300800 */
[----:B0-----:R-:W-:Y:S02]  /*130d0*/  IMAD.IADD R5, R11, 0x1, R14 ;  /* 0x000000010b057824 */ /* 0x001fe400078e020e */
[----:B-1----:R-:W-:-:S05]  /*130e0*/  @!P0 IMAD.MOV.U32 R4, RZ, RZ, R10 ;  /* 0x000000ffff048224 */ /* 0x002fca00078e000a */
[----:B------:R0:W-:Y:S01]  /*130f0*/  @!P0 STG.E.U8 desc[UR60][R4.64], R3 ;  /* 0x0000000304008986 */ /* 0x0001e2000c10113c */
[C---:B------:R-:W-:Y:S02]  /*13100*/  ISETP.LT.OR P0, PT, R0.reuse, 0x2, !P4 ;  /* 0x000000020000780c */ /* 0x040fe40006701670 */
[----:B------:R-:W-:-:S11]  /*13110*/  ISETP.LT.OR P6, PT, R0, 0xa, !P1 ;  /* 0x0000000a0000780c */ /* 0x000fd60004fc1670 */
[----:B0-----:R-:W-:Y:S02]  /*13120*/  @!P0 IMAD R3, R96, R17, RZ ;  /* 0x0000001160038224 */ /* 0x001fe400078e02ff */
[----:B------:R-:W-:Y:S01]  /*13130*/  @!P0 IMAD.MOV.U32 R4, RZ, RZ, R10 ;  /* 0x000000ffff048224 */ /* 0x000fe200078e000a */
[----:B------:R-:W4:Y:S04]  /*13140*/  LDL.LU R96, [R1+0x20c] ;  /* 0x00020c0001607983 */ /* 0x000f280000300800 */
[----:B------:R0:W-:Y:S01]  /*13150*/  @!P0 STG.E.U8 desc[UR60][R4.64+0x1], R3 ;  /* 0x0000010304008986 */ /* 0x0001e2000c10113c */
[----:B------:R-:W-:-:S04]  /*13160*/  @!P6 IADD3 R30, P0, P2, R23, R10, R236 ;  /* 0x0000000a171ee210 */ /* 0x000fc80007a1e0ec */
[----:B------:R-:W-:Y:S02]  /*13170*/  @!P6 IADD3.X R31, R19, R5, R237, P0, P2 ;  /* 0x00000005131fe210 */ /* 0x000fe400007e44ed */
[----:B------:R-:W-:-:S04]  /*13180*/  ISETP.GE.AND P0, PT, R16, 0x89, PT ;  /* 0x000000891000780c */ /* 0x000fc80003f06270 */
[C---:B------:R-:W-:Y:S02]  /*13190*/  ISETP.LT.OR P2, PT, R0.reuse, 0x1, !P0 ;  /* 0x000000010000780c */ /* 0x040fe40004741670 */
[----:B------:R-:W-:-:S11]  /*131a0*/  ISETP.LT.OR P6, PT, R0, 0x12, !P1 ;  /* 0x000000120000780c */ /* 0x000fd60004fc1670 */
[----:B------:R-:W-:Y:S01]  /*131b0*/  @!P2 IADD3 R12, P5, R23, R10, RZ ;  /* 0x0000000a170ca210 */ /* 0x000fe20007fbe0ff */
[----:B0-----:R-:W-:-:S04]  /*131c0*/  @!P2 IMAD R3, R97, R17, RZ ;  /* 0x000000116103a224 */ /* 0x001fc800078e02ff */
[----:B------:R-:W-:-:S05]  /*131d0*/  @!P2 IMAD.X R13, R5, 0x1, R19, P5 ;  /* 0x00000001050da824 */ /* 0x000fca00028e0613 */
[----:B------:R0:W-:Y:S02]  /*131e0*/  @!P2 STG.E.U8 desc[UR60][R12.64], R3 ;  /* 0x000000030c00a986 */ /* 0x0001e4000c10113c */
[----:B0-----:R-:W-:-:S04]  /*131f0*/  IMAD.WIDE.U32 R2, R2, 0x78, R8 ;  /* 0x0000007802027825 */ /* 0x001fc800078e0008 */
[----:B------:R-:W-:Y:S01]  /*13200*/  IMAD.IADD R3, R14, 0x1, R3 ;  /* 0x000000010e037824 */ /* 0x000fe200078e0203 */
[----:B------:R-:W-:-:S04]  /*13210*/  @!P6 IADD3 R28, P2, P5, R23, R2, R236 ;  /* 0x00000002171ce210 */ /* 0x000fc80007d5e0ec */
[----:B------:R-:W-:Y:S02]  /*13220*/  @!P6 IADD3.X R29, R19, R3, R237, P2, P5 ;  /* 0x00000003131de210 */ /* 0x000fe400017ea4ed */
[----:B------:R-:W-:-:S13]  /*13230*/  ISETP.LT.OR P2, PT, R0, 0x2, !P0 ;  /* 0x000000020000780c */ /* 0x000fda0004741670 */
[----:B------:R-:W-:Y:S01]  /*13240*/  @!P2 IMAD R4, R110, R17, RZ ;  /* 0x000000116e04a224 */ /* 0x000fe200078e02ff */
[----:B------:R-:W-:Y:S01]  /*13250*/  @!P2 IADD3 R12, P5, R23, R10, RZ ;  /* 0x0000000a170ca210 */ /* 0x000fe20007fbe0ff */
[----:B------:R-:W4:Y:S03]  /*13260*/  LDL.LU R110, [R1+0x210] ;  /* 0x00021000016e7983 */ /* 0x000f260000300800 */
[----:B------:R-:W-:-:S05]  /*13270*/  @!P2 IADD3.X R13, R19, R14, R11, P5, !PT ;  /* 0x0000000e130da210 */ /* 0x000fca0002ffe40b */
[----:B------:R0:W-:Y:S01]  /*13280*/  @!P2 STG.E.U8 desc[UR60][R12.64+0x1], R4 ;  /* 0x000001040c00a986 */ /* 0x0001e2000c10113c */
[----:B------:R-:W-:-:S13]  /*13290*/  ISETP.LT.OR P2, PT, R0, 0x9, !P4 ;  /* 0x000000090000780c */ /* 0x000fda0006741670 */
[----:B------:R-:W-:Y:S02]  /*132a0*/  @!P2 IMAD R11, R111, R17, RZ ;  /* 0x000000116f0ba224 */ /* 0x000fe400078e02ff */
[----:B------:R-:W4:Y:S04]  /*132b0*/  LDL.LU R111, [R1+0x214] ;  /* 0x00021400016f7983 */ /* 0x000f280000300800 */
[----:B------:R-:W4:Y:S01]  /*132c0*/  LDL.LU R97, [R1+0x218] ;  /* 0x0002180001617983 */ /* 0x000f220000300800 */
[----:B------:R-:W-:-:S03]  /*132d0*/  ISETP.LT.OR P6, PT, R0, 0x19, !P1 ;  /* 0x000000190000780c */ /* 0x000fc60004fc1670 */
[----:B------:R-:W4:Y:S01]  /*132e0*/  LDL.LU R101, [R1+0x21c] ;  /* 0x00021c0001657983 */ /* 0x000f220000300800 */
[----:B0-----:R-:W-:-:S03]  /*132f0*/  @!P2 IMAD.MOV.U32 R4, RZ, RZ, R10 ;  /* 0x000000ffff04a224 */ /* 0x001fc600078e000a */
[----:B------:R-:W4:Y:S04]  /*13300*/  LDL.LU R89, [R1+0x1e0] ;  /* 0x0001e00001597983 */ /* 0x000f280000300800 */
[----:B------:R0:W-:Y:S02]  /*13310*/  @!P2 STG.E.U8 desc[UR60][R4.64+0x8], R11 ;  /* 0x0000080b0400a986 */ /* 0x0001e4000c10113c */
[----:B------:R-:W-:Y:S02]  /*13320*/  @!P6 IADD3 R26, P2, P5, R23, R2, R236 ;  /* 0x00000002171ae210 */ /* 0x000fe40007d5e0ec */
[----:B------:R-:W4:Y:S02]  /*13330*/  LDL.LU R90, [R1+0x1e4] ;  /* 0x0001e400015a7983 */ /* 0x000f240000300800 */
[----:B------:R-:W-:-:S02]  /*13340*/  @!P6 IADD3.X R27, R19, R3, R237, P2, P5 ;  /* 0x00000003131be210 */ /* 0x000fc400017ea4ed */
[C---:B------:R-:W-:Y:S01]  /*13350*/  ISETP.LT.OR P2, PT, R0.reuse, 0xa, !P4 ;  /* 0x0000000a0000780c */ /* 0x040fe20006741670 */
[----:B------:R-:W4:Y:S01]  /*13360*/  LDL.LU R91, [R1+0x1e8] ;  /* 0x0001e800015b7983 */ /* 0x000f220000300800 */
[----:B------:R-:W-:Y:S02]  /*13370*/  ISETP.LT.OR P6, PT, R0, 0x1a, !P1 ;  /* 0x0000001a0000780c */ /* 0x000fe40004fc1670 */
[----:B------:R-:W-:Y:S01]  /*13380*/  LOP3.LUT R22, R22, 0xfff7ffff, RZ, 0xc0, !PT ;  /* 0xfff7ffff16167812 */ /* 0x000fe200078ec0ff */
[----:B------:R-:W4:Y:S08]  /*13390*/  LDL.LU R80, [R1+0x1ec] ;  /* 0x0001ec0001507983 */ /* 0x000f300000300800 */
[----:B0-----:R-:W-:-:S02]  /*133a0*/  @!P2 IMAD R11, R235, R17, RZ ;  /* 0x00000011eb0ba224 */ /* 0x001fc400078e02ff */
[----:B------:R-:W-:Y:S01]  /*133b0*/  @!P2 IMAD.MOV.U32 R4, RZ, RZ, R10 ;  /* 0x000000ffff04a224 */ /* 0x000fe200078e000a */
[----:B------:R-:W-:Y:S01]  /*133c0*/  @P4 LOP3.LUT R22, R22, 0x80000, RZ, 0xfc, !PT ;  /* 0x0008000016164812 */ /* 0x000fe200078efcff */
[----:B------:R-:W4:Y:S04]  /*133d0*/  LDL.LU R95, [R1+0x1f0] ;  /* 0x0001f000015f7983 */ /* 0x000f280000300800 */
[----:B------:R2:W-:Y:S01]  /*133e0*/  @!P2 STG.E.U8 desc[UR60][R4.64+0x9], R11 ;  /* 0x0000090b0400a986 */ /* 0x0005e2000c10113c */
[C---:B------:R-:W-:Y:S02]  /*133f0*/  ISETP.LT.OR P2, PT, R0.reuse, 0x9, !P0 ;  /* 0x000000090000780c */ /* 0x040fe40004741670 */
[----:B------:R-:W-:Y:S01]  /*13400*/  ISETP.LT.OR P4, PT, R0, 0x21, !P1 ;  /* 0x000000210000780c */ /* 0x000fe20004f81670 */
[----:B------:R-:W4:Y:S01]  /*13410*/  LDL.LU R92, [R1+0x1f4] ;  /* 0x0001f400015c7983 */ /* 0x000f220000300800 */
[----:B------:R-:W-:-:S03]  /*13420*/  LOP3.LUT R22, R22, 0xffefffff, RZ, 0xc0, !PT ;  /* 0xffefffff16167812 */ /* 0x000fc600078ec0ff */
[----:B------:R-:W4:Y:S06]  /*13430*/  LDL.LU R94, [R1+0x1f8] ;  /* 0x0001f800015e7983 */ /* 0x000f2c0000300800 */
[----:B------:R-:W-:Y:S01]  /*13440*/  @!P2 IADD3 R12, P5, R23, R10, RZ ;  /* 0x0000000a170ca210 */ /* 0x000fe20007fbe0ff */
[----:B------:R-:W4:Y:S04]  /*13450*/  LDL.LU R103, [R1+0x1fc] ;  /* 0x0001fc0001677983 */ /* 0x000f280000300800 */
[----:B------:R-:W-:-:S02]  /*13460*/  @!P2 IMAD.X R13, R5, 0x1, R19, P5 ;  /* 0x00000001050da824 */ /* 0x000fc400028e0613 */
[----:B--2---:R-:W-:Y:S01]  /*13470*/  @!P2 IMAD R4, R234, R17, RZ ;  /* 0x00000011ea04a224 */ /* 0x004fe200078e02ff */
[----:B------:R-:W-:Y:S01]  /*13480*/  @P0 LOP3.LUT R22, R22, 0x100000, RZ, 0xfc, !PT ;  /* 0x0010000016160812 */ /* 0x000fe200078efcff */
[----:B------:R-:W2:Y:S04]  /*13490*/  LDL.LU R93, [R1+0x1c0] ;  /* 0x0001c000015d7983 */ /* 0x000ea80000300800 */
[----:B------:R0:W-:Y:S01]  /*134a0*/  @!P2 STG.E.U8 desc[UR60][R12.64+0x8], R4 ;  /* 0x000008040c00a986 */ /* 0x0001e2000c10113c */
[----:B------:R-:W-:-:S03]  /*134b0*/  @!P6 IADD3 R234, P2, P5, R23, R2, R236 ;  /* 0x0000000217eae210 */ /* 0x000fc60007d5e0ec */
[----:B------:R-:W2:Y:S01]  /*134c0*/  LDL.LU R82, [R1+0x1c4] ;  /* 0x0001c40001527983 */ /* 0x000ea20000300800 */
[----:B------:R-:W-:Y:S02]  /*134d0*/  @!P6 IADD3.X R235, R19, R3, R237, P2, P5 ;  /* 0x0000000313ebe210 */ /* 0x000fe400017ea4ed */
[C---:B------:R-:W-:Y:S01]  /*134e0*/  ISETP.LT.OR P2, PT, R0.reuse, 0xa, !P0 ;  /* 0x0000000a0000780c */ /* 0x040fe20004741670 */
[----:B------:R-:W2:Y:S01]  /*134f0*/  LDL.LU R83, [R1+0x1c8] ;  /* 0x0001c80001537983 */ /* 0x000ea20000300800 */
[----:B------:R-:W-:-:S03]  /*13500*/  ISETP.LT.OR P0, PT, R0, 0x22, !P1 ;  /* 0x000000220000780c */ /* 0x000fc60004f01670 */
[----:B------:R-:W2:Y:S04]  /*13510*/  LDL.LU R84, [R1+0x1cc] ;  /* 0x0001cc0001547983 */ /* 0x000ea80000300800 */
[----:B------:R-:W2:Y:S04]  /*13520*/  LDL.LU R85, [R1+0x1d0] ;  /* 0x0001d00001557983 */ /* 0x000ea80000300800 */
[----:B0-----:R-:W-:Y:S01]  /*13530*/  @!P2 IADD3 R12, P5, R23, R10, RZ ;  /* 0x0000000a170ca210 */ /* 0x001fe20007fbe0ff */
[----:B---3--:R-:W-:Y:S01]  /*13540*/  @!P2 IMAD R4, R21, R17, RZ ;  /* 0x000000111504a224 */ /* 0x008fe200078e02ff */
[----:B------:R-:W3:Y:S03]  /*13550*/  LDL.LU R18, [R1+0x1d4] ;  /* 0x0001d40001127983 */ /* 0x000ee60000300800 */
[----:B------:R-:W-:-:S05]  /*13560*/  @!P2 IMAD.X R13, R5, 0x1, R19, P5 ;  /* 0x00000001050da824 */ /* 0x000fca00028e0613 */
[----:B------:R0:W-:Y:S01]  /*13570*/  @!P2 STG.E.U8 desc[UR60][R12.64+0x9], R4 ;  /* 0x000009040c00a986 */ /* 0x0001e2000c10113c */
[----:B------:R-:W-:-:S04]  /*13580*/  @!P4 IADD3 R24, P2, P5, R23, R2, R236 ;  /* 0x000000021718c210 */ /* 0x000fc80007d5e0ec */
[----:B------:R-:W-:Y:S02]  /*13590*/  @!P4 IADD3.X R25, R19, R3, R237, P2, P5 ;  /* 0x000000031319c210 */ /* 0x000fe400017ea4ed */
[----:B0-----:R-:W-:-:S05]  /*135a0*/  IADD3 R4, P2, R236, R10, RZ ;  /* 0x0000000aec047210 */ /* 0x001fca0007f5e0ff */
[----:B------:R-:W-:Y:S01]  /*135b0*/  IMAD.X R5, R5, 0x1, R237, P2 ;  /* 0x0000000105057824 */ /* 0x000fe200010e06ed */
[----:B------:R-:W-:-:S04]  /*135c0*/  ISETP.GE.AND P2, PT, R16, 0x101, PT ;  /* 0x000001011000780c */ /* 0x000fc80003f46270 */
[----:B------:R-:W-:-:S13]  /*135d0*/  ISETP.LT.OR P5, PT, R0, 0x1, !P2 ;  /* 0x000000010000780c */ /* 0x000fda00057a1670 */
[----:B----4-:R-:W-:-:S05]  /*135e0*/  @!P5 IMAD R10, R20, R17, RZ ;  /* 0x00000011140ad224 */ /* 0x010fca00078e02ff */
[----:B------:R0:W-:Y:S01]  /*135f0*/  @!P5 STG.E.U8 desc[UR60][R4.64], R10 ;  /* 0x0000000a0400d986 */ /* 0x0001e2000c10113c */
[----:B------:R-:W-:-:S04]  /*13600*/  @!P0 IADD3 R20, P5, P6, R23, R2, R236 ;  /* 0x0000000217148210 */ /* 0x000fc80007ebe0ec */
[----:B------:R-:W-:Y:S02]  /*13610*/  @!P0 IADD3.X R21, R19, R3, R237, P5, P6 ;  /* 0x0000000313158210 */ /* 0x000fe40002fec4ed */
[----:B------:R-:W-:-:S13]  /*13620*/  ISETP.LT.OR P5, PT, R0, 0x2, !P2 ;  /* 0x000000020000780c */ /* 0x000fda00057a1670 */
[----:B0-----:R-:W-:-:S05]  /*13630*/  @!P5 IMAD R10, R99, R17, RZ ;  /* 0x00000011630ad224 */ /* 0x001fca00078e02ff */
[----:B------:R0:W-:Y:S01]  /*13640*/  @!P5 STG.E.U8 desc[UR60][R4.64+0x1], R10 ;  /* 0x0000010a0400d986 */ /* 0x0001e2000c10113c */
[C---:B------:R-:W-:Y:S02]  /*13650*/  ISETP.LT.OR P5, PT, R0.reuse, 0x1, !P1 ;  /* 0x000000010000780c */ /* 0x040fe40004fa1670 */
[----:B------:R-:W-:-:S11]  /*13660*/  ISETP.LT.OR P0, PT, R0, 0x29, !P1 ;  /* 0x000000290000780c */ /* 0x000fd60004f01670 */
[----:B0-----:R-:W-:Y:S01]  /*13670*/  @!P5 IADD3 R10, P6, R4, R23, RZ ;  /* 0x00000017040ad210 */ /* 0x001fe20007fde0ff */
[----:B------:R-:W-:-:S04]  /*13680*/  @!P5 IMAD R12, R15, R17, RZ ;  /* 0x000000110f0cd224 */ /* 0x000fc800078e02ff */
[----:B------:R-:W-:-:S05]  /*13690*/  @!P5 IMAD.X R11, R5, 0x1, R19, P6 ;  /* 0x00000001050bd824 */ /* 0x000fca00030e0613 */
[----:B------:R0:W-:Y:S01]  /*136a0*/  @!P5 STG.E.U8 desc[UR60][R10.64], R12 ;  /* 0x0000000c0a00d986 */ /* 0x0001e2000c10113c */
[----:B------:R-:W-:-:S04]  /*136b0*/  @!P0 IADD3 R14, P5, P6, R23, R2, R236 ;  /* 0x00000002170e8210 */ /* 0x000fc80007ebe0ec */
[----:B------:R-:W-:Y:S02]  /*136c0*/  @!P0 IADD3.X R15, R19, R3, R237, P5, P6 ;  /* 0x00000003130f8210 */ /* 0x000fe40002fec4ed */
[----:B------:R-:W-:-:S13]  /*136d0*/  ISETP.LT.OR P5, PT, R0, 0x2, !P1 ;  /* 0x000000020000780c */ /* 0x000fda0004fa1670 */
[----:B0-----:R-:W-:Y:S01]  /*136e0*/  @!P5 IADD3 R10, P6, R4, R23, RZ ;  /* 0x00000017040ad210 */ /* 0x001fe20007fde0ff */
[----:B------:R-:W-:-:S04]  /*136f0*/  @!P5 IMAD R12, R96, R17, RZ ;  /* 0x00000011600cd224 */ /* 0x000fc800078e02ff */
[----:B------:R-:W-:-:S05]  /*13700*/  @!P5 IMAD.X R11, R5, 0x1, R19, P6 ;  /* 0x00000001050bd824 */ /* 0x000fca00030e0613 */
[----:B------:R0:W-:Y:S01]  /*13710*/  @!P5 STG.E.U8 desc[UR60][R10.64+0x1], R12 ;  /* 0x0000010c0a00d986 */ /* 0x0001e2000c10113c */
[C---:B------:R-:W-:Y:S02]  /*13720*/  ISETP.LT.OR P5, PT, R0.reuse, 0x9, !P2 ;  /* 0x000000090000780c */ /* 0x040fe400057a1670 */
[----:B------:R-:W-:-:S11]  /*13730*/  ISETP.LT.OR P0, PT, R0, 0x2a, !P1 ;  /* 0x0000002a0000780c */ /* 0x000fd60004f01670 */
[----:B0-----:R-:W-:-:S05]  /*13740*/  @!P5 IMAD R10, R110, R17, RZ ;  /* 0x000000116e0ad224 */ /* 0x001fca00078e02ff */
[----:B------:R0:W-:Y:S01]  /*13750*/  @!P5 STG.E.U8 desc[UR60][R4.64+0x8], R10 ;  /* 0x0000080a0400d986 */ /* 0x0001e2000c10113c */
[----:B------:R-:W-:-:S04]  /*13760*/  @!P0 IADD3 R12, P5, P6, R23, R2, R236 ;  /* 0x00000002170c8210 */ /* 0x000fc80007ebe0ec */
[----:B------:R-:W-:Y:S02]  /*13770*/  @!P0 IADD3.X R13, R19, R3, R237, P5, P6 ;  /* 0x00000003130d8210 */ /* 0x000fe40002fec4ed */
        /* <DEDUP_REMOVED lines=14> */
[C---:B------:R-:W-:Y:S02]  /*13860*/  ISETP.LT.OR P0, PT, R0.reuse, 0x39, !P1 ;  /* 0x000000390000780c */ /* 0x040fe40004f01670 */
[----:B------:R-:W-:-:S11]  /*13870*/  ISETP.LT.OR P4, PT, R0, 0xa, !P1 ;  /* 0x0000000a0000780c */ /* 0x000fd60004f81670 */
[----:B------:R-:W-:-:S04]  /*13880*/  @!P0 IADD3 R98, P5, P6, R23, R2, R236 ;  /* 0x0000000217628210 */ /* 0x000fc80007ebe0ec */
[----:B------:R-:W-:Y:S02]  /*13890*/  @!P0 IADD3.X R99, R19, R3, R237, P5, P6 ;  /* 0x0000000313638210 */ /* 0x000fe40002fec4ed */
[----:B------:R-:W-:Y:S01]  /*138a0*/  ISETP.LT.OR P0, PT, R0, 0x3a, !P1 ;  /* 0x0000003a0000780c */ /* 0x000fe20004f01670 */
[----:B0-----:R-:W-:-:S05]  /*138b0*/  @!P4 IMAD R4, R101, R17, RZ ;  /* 0x000000116504c224 */ /* 0x001fca00078e02ff */
[----:B------:R0:W-:Y:S01]  /*138c0*/  @!P4 STG.E.U8 desc[UR60][R30.64+0x9], R4 ;  /* 0x000009041e00c986 */ /* 0x0001e2000c10113c */
[----:B------:R-:W-:-:S06]  /*138d0*/  ISETP.GE.AND P4, PT, R16, 0x1, PT ;  /* 0x000000011000780c */ /* 0x000fcc0003f86270 */
        /* <DEDUP_REMOVED lines=22> */
[----:B0-----:R-:W-:Y:S02]  /*13a40*/  @!P5 IMAD R4, R95, R17, RZ ;  /* 0x000000115f04d224 */ /* 0x001fe400078e02ff */
[----:B------:R-:W4:Y:S04]  /*13a50*/  LDL.LU R95, [R1+0x1d8] ;  /* 0x0001d800015f7983 */ /* 0x000f280000300800 */
[----:B------:R0:W-:Y:S01]  /*13a60*/  @!P5 STG.E.U8 desc[UR60][R6.64+0x18], R4 ;  /* 0x000018040600d986 */ /* 0x0001e2000c10113c */
[----:B------:R-:W-:-:S04]  /*13a70*/  @!P4 IADD3 R80, P5, P6, R23, R2, R236 ;  /* 0x000000021750c210 */ /* 0x000fc80007ebe0ec */
[----:B------:R-:W-:Y:S02]  /*13a80*/  @!P4 IADD3.X R81, R19, R3, R237, P5, P6 ;  /* 0x000000031351c210 */ /* 0x000fe40002fec4ed */
[----:B------:R-:W-:-:S04]  /*13a90*/  ISETP.GE.AND P6, PT, R16, 0x1, PT ;  /* 0x000000011000780c */ /* 0x000fc80003fc6270 */
[----:B------:R-:W-:-:S13]  /*13aa0*/  ISETP.LT.OR P5, PT, R0, 0x1a, !P6 ;  /* 0x0000001a0000780c */ /* 0x000fda00077a1670 */
[----:B0-----:R-:W-:-:S05]  /*13ab0*/  @!P5 IMAD R4, R92, R17, RZ ;  /* 0x000000115c04d224 */ /* 0x001fca00078e02ff */
[----:B------:R0:W-:Y:S01]  /*13ac0*/  @!P5 STG.E.U8 desc[UR60][R6.64+0x19], R4 ;  /* 0x000019040600d986 */ /* 0x0001e2000c10113c */
[----:B------:R-:W-:-:S13]  /*13ad0*/  ISETP.LT.OR P5, PT, R0, 0x19, !P3 ;  /* 0x000000190000780c */ /* 0x000fda0005fa1670 */
[----:B0-----:R-:W-:Y:S02]  /*13ae0*/  @!P5 IMAD R4, R94, R17, RZ ;  /* 0x000000115e04d224 */ /* 0x001fe400078e02ff */
[----:B------:R-:W4:Y:S04]  /*13af0*/  LDL.LU R94, [R1+0x1dc] ;  /* 0x0001dc00015e7983 */ /* 0x000f280000300800 */
[----:B------:R-:W4:Y:S04]  /*13b00*/  LDL.LU R87, [R1+0x1a0] ;  /* 0x0001a00001577983 */ /* 0x000f280000300800 */
[----:B------:R-:W4:Y:S04]  /*13b10*/  LDL.LU R73, [R1+0x1a4] ;  /* 0x0001a40001497983 */ /* 0x000f280000300800 */
[----:B------:R0:W-:Y:S01]  /*13b20*/  @!P5 STG.E.U8 desc[UR60][R8.64+0x18], R4 ;  /* 0x000018040800d986 */ /* 0x0001e2000c10113c */
[----:B------:R-:W-:-:S13]  /*13b30*/  ISETP.LT.OR P5, PT, R0, 0x1a, !P3 ;  /* 0x0000001a0000780c */ /* 0x000fda0005fa1670 */
[----:B0-----:R-:W-:Y:S02]  /*13b40*/  @!P5 IMAD R4, R103, R17, RZ ;  /* 0x000000116704d224 */ /* 0x001fe400078e02ff */
[----:B------:R-:W4:Y:S01]  /*13b50*/  LDL.LU R103, [R1+0x1a8] ;  /* 0x0001a80001677983 */ /* 0x000f220000300800 */
[C---:B------:R-:W-:Y:S02]  /*13b60*/  LOP3.LUT P4, RZ, R22.reuse, 0x80000, RZ, 0xc0, !PT ;  /* 0x0008000016ff7812 */ /* 0x040fe4000788c0ff */
[----:B------:R-:W-:Y:S01]  /*13b70*/  LOP3.LUT P0, RZ, R22, 0x100000, RZ, 0xc0, !PT ;  /* 0x0010000016ff7812 */ /* 0x000fe2000780c0ff */
[----:B------:R2:W-:Y:S01]  /*13b80*/  @!P5 STG.E.U8 desc[UR60][R8.64+0x19], R4 ;  /* 0x000019040800d986 */ /* 0x0005e2000c10113c */
[----:B------:R-:W-:Y:S02]  /*13b90*/  ISETP.LT.OR P5, PT, R0, 0x11, !P4 ;  /* 0x000000110000780c */ /* 0x000fe400067a1670 */
[----:B------:R-:W-:Y:S01]  /*13ba0*/  LOP3.LUT R22, R22, 0xfffbffff, RZ, 0xc0, !PT ;  /* 0xfffbffff16167812 */ /* 0x000fe200078ec0ff */
[----:B------:R-:W4:Y:S03]  /*13bb0*/  LDL.LU R77, [R1+0x1ac] ;  /* 0x0001ac00014d7983 */ /* 0x000f260000300800 */
[----:B------:R-:W-:-:S02]  /*13bc0*/  @P3 LOP3.LUT R22, R22, 0x40000, RZ, 0xfc, !PT ;  /* 0x0004000016163812 */ /* 0x000fc400078efcff */
[----:B------:R-:W-:-:S05]  /*13bd0*/  ISETP.LT.OR P3, PT, R0, 0x4a, !P1 ;  /* 0x0000004a0000780c */ /* 0x000fca0004f61670 */
[----:B--2---:R-:W-:-:S05]  /*13be0*/  @!P5 IMAD R4, R93, R17, RZ ;  /* 0x000000115d04d224 */ /* 0x004fca00078e02ff */
[----:B------:R0:W-:Y:S03]  /*13bf0*/  @!P5 STG.E.U8 desc[UR60][R2.64+0x10], R4 ;  /* 0x000010040200d986 */ /* 0x0001e6000c10113c */
        /* <DEDUP_REMOVED lines=25> */
[----:B---3--:R-:W-:Y:S02]  /*13d90*/  @!P5 IMAD R4, R18, R17, RZ ;  /* 0x000000111204d224 */ /* 0x008fe400078e02ff */
[----:B------:R-:W2:Y:S04]  /*13da0*/  LDL.LU R18, [R1+0x1b0] ;  /* 0x0001b00001127983 */ /* 0x000ea80000300800 */
[----:B------:R0:W-:Y:S01]  /*13db0*/  @!P5 STG.E.U8 desc[UR60][R2.64+0x19], R4 ;  /* 0x000019040200d986 */ /* 0x0001e2000c10113c */
[----:B------:R-:W-:-:S13]  /*13dc0*/  ISETP.LT.OR P5, PT, R0, 0x19, !P0 ;  /* 0x000000190000780c */ /* 0x000fda00047a1670 */
[----:B0-----:R-:W-:-:S05]  /*13dd0*/  @!P5 IADD3 R4, P6, R23, R2, RZ ;  /* 0x000000021704d210 */ /* 0x001fca0007fde0ff */
[----:B------:R-:W-:Y:S01]  /*13de0*/  @!P5 IMAD.X R5, R3, 0x1, R19, P6 ;  /* 0x000000010305d824 */ /* 0x000fe200030e0613 */
[C---:B------:R-:W-:Y:S01]  /*13df0*/  ISETP.LT.OR P3, PT, R0.reuse, 0x59, !P1 ;  /* 0x000000590000780c */ /* 0x040fe20004f61670 */
[----:B----4-:R-:W-:Y:S02]  /*13e00*/  @!P5 IMAD R10, R95, R17, RZ ;  /* 0x000000115f0ad224 */ /* 0x010fe400078e02ff */
[----:B------:R-:W3:Y:S04]  /*13e10*/  LDL.LU R95, [R1+0x1b4] ;  /* 0x0001b400015f7983 */ /* 0x000ee80000300800 */
[----:B------:R0:W-:Y:S01]  /*13e20*/  @!P5 STG.E.U8 desc[UR60][R4.64+0x18], R10 ;  /* 0x0000180a0400d986 */ /* 0x0001e2000c10113c */
[----:B------:R-:W-:-:S13]  /*13e30*/  ISETP.LT.OR P5, PT, R0, 0x1a, !P0 ;  /* 0x0000001a0000780c */ /* 0x000fda00047a1670 */
[----:B0-----:R-:W-:-:S05]  /*13e40*/  @!P5 IADD3 R4, P6, R23, R2, RZ ;  /* 0x000000021704d210 */ /* 0x001fca0007fde0ff */
[----:B------:R-:W-:Y:S02]  /*13e50*/  @!P5 IMAD.X R5, R3, 0x1, R19, P6 ;  /* 0x000000010305d824 */ /* 0x000fe400030e0613 */
[----:B------:R-:W-:Y:S02]  /*13e60*/  @!P5 IMAD R10, R94, R17, RZ ;  /* 0x000000115e0ad224 */ /* 0x000fe400078e02ff */
[----:B------:R-:W4:Y:S04]  /*13e70*/  LDL.LU R94, [R1+0x1b8] ;  /* 0x0001b800015e7983 */ /* 0x000f280000300800 */
[----:B------:R0:W-:Y:S02]  /*13e80*/  @!P5 STG.E.U8 desc[UR60][R4.64+0x19], R10 ;  /* 0x0000190a0400d986 */ /* 0x0001e4000c10113c */
[----:B0-----:R-:W-:-:S05]  /*13e90*/  IADD3 R4, P5, R236, R2, RZ ;  /* 0x00000002ec047210 */ /* 0x001fca0007fbe0ff */
[----:B------:R-:W-:Y:S01]  /*13ea0*/  IMAD.X R5, R3, 0x1, R237, P5 ;  /* 0x0000000103057824 */ /* 0x000fe200028e06ed */
[----:B------:R-:W-:-:S13]  /*13eb0*/  ISETP.LT.OR P5, PT, R0, 0x11, !P2 ;  /* 0x000000110000780c */ /* 0x000fda00057a1670 */
[----:B------:R-:W-:-:S05]  /*13ec0*/  @!P5 IMAD R10, R87, R17, RZ ;  /* 0x00000011570ad224 */ /* 0x000fca00078e02ff */
[----:B------:R0:W-:Y:S01]  /*13ed0*/  @!P5 STG.E.U8 desc[UR60][R4.64+0x10], R10 ;  /* 0x0000100a0400d986 */ /* 0x0001e2000c10113c */
[----:B------:R-:W-:-:S04]  /*13ee0*/  @!P3 IADD3 R86, P5, P6, R23, R2, R236 ;  /* 0x000000021756b210 */ /* 0x000fc80007ebe0ec */
[----:B------:R-:W-:Y:S02]  /*13ef0*/  @!P3 IADD3.X R87, R19, R3, R237, P5, P6 ;  /* 0x000000031357b210 */ /* 0x000fe40002fec4ed */
[----:B------:R-:W-:-:S13]  /*13f00*/  ISETP.LT.OR P5, PT, R0, 0x12, !P2 ;  /* 0x000000120000780c */ /* 0x000fda00057a1670 */
[----:B0-----:R-:W-:-:S05]  /*13f10*/  @!P5 IMAD R10, R73, R17, RZ ;  /* 0x00000011490ad224 */ /* 0x001fca00078e02ff */
[----:B------:R0:W-:Y:S01]  /*13f20*/  @!P5 STG.E.U8 desc[UR60][R4.64+0x11], R10 ;  /* 0x0000110a0400d986 */ /* 0x0001e2000c10113c */
[----:B------:R-:W-:-:S13]  /*13f30*/  ISETP.LT.OR P5, PT, R0, 0x11, !P1 ;  /* 0x000000110000780c */ /* 0x000fda0004fa1670 */
[----:B------:R-:W-:Y:S02]  /*13f40*/  @!P5 IMAD R30, R103, R17, RZ ;  /* 0x00000011671ed224 */ /* 0x000fe400078e02ff */
[----:B------:R-:W4:Y:S04]  /*13f50*/  LDL.LU R103, [R1+0x1bc] ;  /* 0x0001bc0001677983 */ /* 0x000f280000300800 */
[----:B------:R-:W4:Y:S04]  /*13f60*/  LDL.LU R71, [R1+0x180] ;  /* 0x0001800001477983 */ /* 0x000f280000300800 */
[----:B------:R-:W4:Y:S01]  /*13f70*/  LDL.LU R56, [R1+0x184] ;  /* 0x0001840001387983 */ /* 0x000f220000300800 */
[----:B------:R-:W-:-:S02]  /*13f80*/  LOP3.LUT R22, R22, 0xfffdffff, RZ, 0xc0, !PT ;  /* 0xfffdffff16167812 */ /* 0x000fc400078ec0ff */
[----:B------:R-:W-:Y:S01]  /*13f90*/  ISETP.LT.OR P3, PT, R0, 0x5a, !P1 ;  /* 0x0000005a0000780c */ /* 0x000fe20004f61670 */
[----:B------:R-:W4:Y:S01]  /*13fa0*/  LDL.LU R57, [R1+0x188] ;  /* 0x0001880001397983 */ /* 0x000f220000300800 */
[----:B0-----:R-:W-:Y:S02]  /*13fb0*/  @!P5 IADD3 R10, P6, R23, R4, RZ ;  /* 0x00000004170ad210 */ /* 0x001fe40007fde0ff */
[----:B------:R-:W-:Y:S01]  /*13fc0*/  @P4 LOP3.LUT R22, R22, 0x20000, RZ, 0xfc, !PT ;  /* 0x0002000016164812 */ /* 0x000fe200078efcff */
[----:B------:R-:W4:Y:S01]  /*13fd0*/  LDL.LU R59, [R1+0x18c] ;  /* 0x00018c00013b7983 */ /* 0x000f220000300800 */
[----:B------:R-:W-:Y:S01]  /*13fe0*/  ISETP.LT.OR P4, PT, R0, 0x12, !P1 ;  /* 0x000000120000780c */ /* 0x000fe20004f81670 */
[----:B------:R-:W-:-:S05]  /*13ff0*/  @!P5 IMAD.X R11, R19, 0x1, R5, P6 ;  /* 0x00000001130bd824 */ /* 0x000fca00030e0605 */
[----:B------:R0:W-:Y:S01]  /*14000*/  @!P5 STG.E.U8 desc[UR60][R10.64+0x10], R30 ;  /* 0x0000101e0a00d986 */ /* 0x0001e2000c10113c */
[----:B------:R-:W-:-:S04]  /*14010*/  @!P3 IADD3 R72, P5, P6, R23, R2, R236 ;  /* 0x000000021748b210 */ /* 0x000fc80007ebe0ec */
[----:B------:R-:W-:Y:S02]  /*14020*/  @!P3 IADD3.X R73, R19, R3, R237, P5, P6 ;  /* 0x000000031349b210 */ /* 0x000fe40002fec4ed */
[----:B------:R-:W-:Y:S01]  /*14030*/  ISETP.LT.OR P3, PT, R0, 0x61, !P1 ;  /* 0x000000610000780c */ /* 0x000fe20004f61670 */
[----:B0-----:R-:W-:-:S05]  /*14040*/  @!P4 IMAD R10, R77, R17, RZ ;  /* 0x000000114d0ac224 */ /* 0x001fca00078e02ff */
[----:B------:R2:W-:Y:S01]  /*14050*/  @!P4 STG.E.U8 desc[UR60][R28.64+0x11], R10 ;  /* 0x0000110a1c00c986 */ /* 0x0005e2000c10113c */
[----:B------:R-:W-:-:S06]  /*14060*/  ISETP.LT.OR P4, PT, R0, 0x62, !P1 ;  /* 0x000000620000780c */ /* 0x000fcc0004f81670 */
[----:B------:R-:W-:-:S04]  /*14070*/  @!P3 IADD3 R74, P5, P6, R23, R2, R236 ;  /* 0x00000002174ab210 */ /* 0x000fc80007ebe0ec */
[----:B------:R-:W-:-:S03]  /*14080*/  @!P3 IADD3.X R75, R19, R3, R237, P5, P6 ;  /* 0x00000003134bb210 */ /* 0x000fc60002fec4ed */
[----:B------:R-:W-:-:S04]  /*14090*/  @!P4 IADD3 R76, P5, P6, R23, R2, R236 ;  /* 0x00000002174cc210 */ /* 0x000fc80007ebe0ec */
[----:B------:R-:W-:Y:S02]  /*140a0*/  @!P4 IADD3.X R77, R19, R3, R237, P5, P6 ;  /* 0x00000003134dc210 */ /* 0x000fe40002fec4ed */
[C---:B------:R-:W-:Y:S02]  /*140b0*/  ISETP.LT.OR P5, PT, R0.reuse, 0x19, !P2 ;  /* 0x000000190000780c */ /* 0x040fe400057a1670 */
[----:B------:R-:W-:-:S11]  /*140c0*/  ISETP.LT.OR P4, PT, R0, 0x69, !P1 ;  /* 0x000000690000780c */ /* 0x000fd60004f81670 */
[----:B--2---:R-:W-:Y:S02]  /*140d0*/  @!P5 IMAD R10, R18, R17, RZ ;  /* 0x00000011120ad224 */ /* 0x004fe400078e02ff */
[----:B------:R-:W2:Y:S04]  /*140e0*/  LDL.LU R18, [R1+0x190] ;  /* 0x0001900001127983 */ /* 0x000ea80000300800 */
[----:B------:R3:W-:Y:S01]  /*140f0*/  @!P5 STG.E.U8 desc[UR60][R4.64+0x18], R10 ;  /* 0x0000180a0400d986 */ /* 0x0007e2000c10113c */
[----:B------:R-:W-:-:S04]  /*14100*/  @!P4 IADD3 R78, P5, P6, R23, R2, R236 ;  /* 0x00000002174ec210 */ /* 0x000fc80007ebe0ec */
[----:B------:R-:W-:Y:S02]  /*14110*/  @!P4 IADD3.X R79, R19, R3, R237, P5, P6 ;  /* 0x00000003134fc210 */ /* 0x000fe40002fec4ed */
[C---:B------:R-:W-:Y:S02]  /*14120*/  ISETP.LT.OR P5, PT, R0.reuse, 0x1a, !P2 ;  /* 0x0000001a0000780c */ /* 0x040fe400057a1670 */
[----:B------:R-:W-:-:S11]  /*14130*/  ISETP.LT.OR P4, PT, R0, 0x19, !P1 ;  /* 0x000000190000780c */ /* 0x000fd60004f81670 */
[-C--:B---3--:R-:W-:Y:S02]  /*14140*/  @!P5 IMAD R10, R95, R17.reuse, RZ ;  /* 0x000000115f0ad224 */ /* 0x088fe400078e02ff */
[----:B------:R-:W3:Y:S04]  /*14150*/  LDL.LU R95, [R1+0x194] ;  /* 0x00019400015f7983 */ /* 0x000ee80000300800 */
[----:B------:R4:W-:Y:S02]  /*14160*/  @!P5 STG.E.U8 desc[UR60][R4.64+0x19], R10 ;  /* 0x0000190a0400d986 */ /* 0x0009e4000c10113c */
[----:B----4-:R-:W-:Y:S02]  /*14170*/  @!P4 IMAD R10, R94, R17, RZ ;  /* 0x000000115e0ac224 */ /* 0x010fe400078e02ff */
[----:B------:R-:W4:Y:S04]  /*14180*/  LDL.LU R94, [R1+0x198] ;  /* 0x00019800015e7983 */ /* 0x000f280000300800 */
[----:B------:R0:W-:Y:S01]  /*14190*/  @!P4 STG.E.U8 desc[UR60][R26.64+0x18], R10 ;  /* 0x0000180a1a00c986 */ /* 0x0001e2000c10113c */
[----:B------:R-:W-:-:S02]  /*141a0*/  ISETP.LT.OR P4, PT, R0, 0x1a, !P1 ;  /* 0x0000001a0000780c */ /* 0x000fc40004f81670 */
[C---:B------:R-:W-:Y:S02]  /*141b0*/  LOP3.LUT P3, RZ, R22.reuse, 0x40000, RZ, 0xc0, !PT ;  /* 0x0004000016ff7812 */ /* 0x040fe4000786c0ff */
[----:B------:R-:W-:-:S04]  /*141c0*/  LOP3.LUT R22, R22, 0xfffeffff, RZ, 0xc0, !PT ;  /* 0xfffeffff16167812 */ /* 0x000fc800078ec0ff */
[----:B------:R-:W-:Y:S02]  /*141d0*/  @P2 LOP3.LUT R22, R22, 0x10000, RZ, 0xfc, !PT ;  /* 0x0001000016162812 */ /* 0x000fe400078efcff */
[----:B------:R-:W-:-:S03]  /*141e0*/  ISETP.LT.OR P2, PT, R0, 0x6a, !P1 ;  /* 0x0000006a0000780c */ /* 0x000fc60004f41670 */
[----:B0-----:R-:W-:Y:S02]  /*141f0*/  @!P4 IMAD R10, R103, R17, RZ ;  /* 0x00000011670ac224 */ /* 0x001fe400078e02ff */
[----:B------:R-:W4:Y:S08]  /*14200*/  LDL.LU R103, [R1+0x19c] ;  /* 0x00019c0001677983 */ /* 0x000f300000300800 */
[----:B------:R-:W-:Y:S01]  /*14210*/  @!P2 IADD3 R64, P5, P6, R23, R2, R236 ;  /* 0x000000021740a210 */ /* 0x000fe20007ebe0ec */
[----:B------:R-:W4:Y:S03]  /*14220*/  LDL.LU R61, [R1+0x160] ;  /* 0x00016000013d7983 */ /* 0x000f260000300800 */
[----:B------:R-:W-:-:S02]  /*14230*/  @!P2 IADD3.X R65, R19, R3, R237, P5, P6 ;  /* 0x000000031341a210 */ /* 0x000fc40002fec4ed */
[C---:B------:R-:W-:Y:S01]  /*14240*/  ISETP.LT.OR P2, PT, R0.reuse, 0x71, !P1 ;  /* 0x000000710000780c */ /* 0x040fe20004f41670 */
[----:B------:R0:W-:Y:S01]  /*14250*/  @!P4 STG.E.U8 desc[UR60][R234.64+0x19], R10 ;  /* 0x0000190aea00c986 */ /* 0x0001e2000c10113c */
[----:B------:R-:W-:-:S03]  /*14260*/  ISETP.LT.OR P4, PT, R0, 0x72, !P1 ;  /* 0x000000720000780c */ /* 0x000fc60004f81670 */
[----:B------:R-:W4:Y:S04]  /*14270*/  LDL.LU R62, [R1+0x164] ;  /* 0x00016400013e7983 */ /* 0x000f280000300800 */
[----:B------:R-:W4:Y:S04]  /*14280*/  LDL.LU R63, [R1+0x168] ;  /* 0x00016800013f7983 */ /* 0x000f280000300800 */
[-CC-:B------:R-:W-:Y:S01]  /*14290*/  @!P2 IADD3 R66, P5, P6, R23, R2.reuse, R236.reuse ;  /* 0x000000021742a210 */ /* 0x180fe20007ebe0ec */
[----:B------:R-:W4:Y:S03]  /*142a0*/  LDL.LU R48, [R1+0x16c] ;  /* 0x00016c0001307983 */ /* 0x000f260000300800 */
[----:B------:R-:W-:Y:S01]  /*142b0*/  @!P2 IADD3.X R67, R19, R3, R237, P5, P6 ;  /* 0x000000031343a210 */ /* 0x000fe20002fec4ed */
[----:B------:R-:W4:Y:S01]  /*142c0*/  LDL.LU R49, [R1+0x170] ;  /* 0x0001700001317983 */ /* 0x000f220000300800 */
[----:B------:R-:W-:-:S02]  /*142d0*/  @!P4 IADD3 R68, P5, P6, R23, R2, R236 ;  /* 0x000000021744c210 */ /* 0x000fc40007ebe0ec */
[----:B------:R-:W-:Y:S02]  /*142e0*/  ISETP.GE.AND P2, PT, R16, 0x1, PT ;  /* 0x000000011000780c */ /* 0x000fe40003f46270 */
        /* <DEDUP_REMOVED lines=21> */
[----:B--2---:R-:W-:Y:S02]  /*14440*/  @!P5 IMAD R10, R18, R17, RZ ;  /* 0x00000011120ad224 */ /* 0x004fe400078e02ff */
[----:B------:R-:W2:Y:S04]  /*14450*/  LDL.LU R18, [R1+0x174] ;  /* 0x0001740001127983 */ /* 0x000ea80000300800 */
[----:B------:R3:W-:Y:S01]  /*14460*/  @!P5 STG.E.U8 desc[UR60][R6.64+0x28], R10 ;  /* 0x0000280a0600d986 */ /* 0x0007e2000c10113c */
[----:B------:R-:W-:-:S04]  /*14470*/  @!P4 IADD3 R58, P5, P6, R23, R2, R236 ;  /* 0x00000002173ac210 */ /* 0x000fc80007ebe0ec */
[----:B------:R-:W-:Y:S02]  /*14480*/  @!P4 IADD3.X R59, R19, R3, R237, P5, P6 ;  /* 0x00000003133bc210 */ /* 0x000fe40002fec4ed */
[----:B------:R-:W-:-:S13]  /*14490*/  ISETP.LT.OR P5, PT, R0, 0x2a, !P2 ;  /* 0x0000002a0000780c */ /* 0x000fda00057a1670 */
[----:B---3--:R-:W-:Y:S02]  /*144a0*/  @!P5 IMAD R10, R95, R17, RZ ;  /* 0x000000115f0ad224 */ /* 0x008fe400078e02ff */
[----:B------:R-:W3:Y:S04]  /*144b0*/  LDL.LU R95, [R1+0x178] ;  /* 0x00017800015f7983 */ /* 0x000ee80000300800 */
[----:B------:R4:W-:Y:S01]  /*144c0*/  @!P5 STG.E.U8 desc[UR60][R6.64+0x29], R10 ;  /* 0x0000290a0600d986 */ /* 0x0009e2000c10113c */
[----:B------:R-:W-:-:S13]  /*144d0*/  ISETP.LT.OR P5, PT, R0, 0x29, !P3 ;  /* 0x000000290000780c */ /* 0x000fda0005fa1670 */
[----:B----4-:R-:W-:Y:S02]  /*144e0*/  @!P5 IMAD R10, R94, R17, RZ ;  /* 0x000000115e0ad224 */ /* 0x010fe400078e02ff */
[----:B------:R-:W4:Y:S04]  /*144f0*/  LDL.LU R94, [R1+0x17c] ;  /* 0x00017c00015e7983 */ /* 0x000f280000300800 */
[----:B------:R-:W4:Y:S04]  /*14500*/  LDL.LU R55, [R1+0x140] ;  /* 0x0001400001377983 */ /* 0x000f280000300800 */
[----:B------:R0:W-:Y:S01]  /*14510*/  @!P5 STG.E.U8 desc[UR60][R8.64+0x28], R10 ;  /* 0x0000280a0800d986 */ /* 0x0001e2000c10113c */
[----:B------:R-:W-:-:S03]  /*14520*/  ISETP.LT.OR P5, PT, R0, 0x2a, !P3 ;  /* 0x0000002a0000780c */ /* 0x000fc60005fa1670 */
[----:B------:R-:W4:Y:S01]  /*14530*/  LDL.LU R41, [R1+0x144] ;  /* 0x0001440001297983 */ /* 0x000f220000300800 */
[----:B------:R-:W-:-:S09]  /*14540*/  LOP3.LUT P4, RZ, R22, 0x20000, RZ, 0xc0, !PT ;  /* 0x0002000016ff7812 */ /* 0x000fd2000788c0ff */
[-C--:B0-----:R-:W-:Y:S02]  /*14550*/  @!P5 IMAD R10, R103, R17.reuse, RZ ;  /* 0x00000011670ad224 */ /* 0x081fe400078e02ff */
[----:B------:R-:W4:Y:S04]  /*14560*/  LDL.LU R103, [R1+0x148] ;  /* 0x0001480001677983 */ /* 0x000f280000300800 */
[----:B------:R0:W-:Y:S01]  /*14570*/  @!P5 STG.E.U8 desc[UR60][R8.64+0x29], R10 ;  /* 0x0000290a0800d986 */ /* 0x0001e2000c10113c */
[C---:B------:R-:W-:Y:S02]  /*14580*/  ISETP.LT.OR P5, PT, R0.reuse, 0x21, !P4 ;  /* 0x000000210000780c */ /* 0x040fe400067a1670 */
[----:B------:R-:W-:Y:S01]  /*14590*/  ISETP.LT.OR P2, PT, R0, 0x82, !P1 ;  /* 0x000000820000780c */ /* 0x000fe20004f41670 */
[----:B------:R-:W4:Y:S10]  /*145a0*/  LDL.LU R45, [R1+0x14c] ;  /* 0x00014c00012d7983 */ /* 0x000f340000300800 */
        /* <DEDUP_REMOVED lines=26> */
[----:B------:R-:W-:Y:S02]  /*14750*/  ISETP.LT.OR P5, PT, R0, 0x2a, !P4 ;  /* 0x0000002a0000780c */ /* 0x000fe400067a1670 */
[----:B------:R-:W-:-:S11]  /*14760*/  LOP3.LUT P2, RZ, R22, 0x10000, RZ, 0xc0, !PT ;  /* 0x0001000016ff7812 */ /* 0x000fd6000784c0ff */
[----:B--2---:R-:W-:Y:S01]  /*14770*/  @!P5 IMAD R10, R18, R17, RZ ;  /* 0x00000011120ad224 */ /* 0x004fe200078e02ff */
[----:B------:R-:W-:Y:S01]  /*14780*/  LOP3.LUT R22, R22, 0xffffbfff, RZ, 0xc0, !PT ;  /* 0xffffbfff16167812 */ /* 0x000fe200078ec0ff */
[----:B------:R-:W2:Y:S04]  /*14790*/  LDL.LU R18, [R1+0x150] ;  /* 0x0001500001127983 */ /* 0x000ea80000300800 */
[----:B------:R0:W-:Y:S01]  /*147a0*/  @!P5 STG.E.U8 desc[UR60][R2.64+0x29], R10 ;  /* 0x0000290a0200d986 */ /* 0x0001e2000c10113c */
[----:B------:R-:W-:Y:S02]  /*147b0*/  ISETP.LT.OR P5, PT, R0, 0x29, !P0 ;  /* 0x000000290000780c */ /* 0x000fe400047a1670 */
[----:B------:R-:W-:Y:S02]  /*147c0*/  @P4 LOP3.LUT R22, R22, 0x4000, RZ, 0xfc, !PT ;  /* 0x0000400016164812 */ /* 0x000fe400078efcff */
[----:B------:R-:W-:-:S09]  /*147d0*/  ISETP.LT.OR P4, PT, R0, 0x91, !P1 ;  /* 0x000000910000780c */ /* 0x000fd20004f81670 */
[----:B0-----:R-:W-:-:S05]  /*147e0*/  @!P5 IADD3 R10, P6, R23, R2, RZ ;  /* 0x00000002170ad210 */ /* 0x001fca0007fde0ff */
[----:B------:R-:W-:Y:S02]  /*147f0*/  @!P5 IMAD.X R11, R3, 0x1, R19, P6 ;  /* 0x00000001030bd824 */ /* 0x000fe400030e0613 */
[----:B---3--:R-:W-:Y:S02]  /*14800*/  @!P5 IMAD R234, R95, R17, RZ ;  /* 0x000000115fead224 */ /* 0x008fe400078e02ff */
[----:B------:R-:W3:Y:S04]  /*14810*/  LDL.LU R95, [R1+0x154] ;  /* 0x00015400015f7983 */ /* 0x000ee80000300800 */
[----:B------:R0:W-:Y:S01]  /*14820*/  @!P5 STG.E.U8 desc[UR60][R10.64+0x28], R234 ;  /* 0x000028ea0a00d986 */ /* 0x0001e2000c10113c */
[----:B------:R-:W-:-:S04]  /*14830*/  @!P4 IADD3 R50, P5, P6, R23, R2, R236 ;  /* 0x000000021732c210 */ /* 0x000fc80007ebe0ec */
[----:B------:R-:W-:Y:S02]  /*14840*/  @!P4 IADD3.X R51, R19, R3, R237, P5, P6 ;  /* 0x000000031333c210 */ /* 0x000fe40002fec4ed */
[C---:B------:R-:W-:Y:S02]  /*14850*/  ISETP.LT.OR P5, PT, R0.reuse, 0x2a, !P0 ;  /* 0x0000002a0000780c */ /* 0x040fe400047a1670 */
[----:B------:R-:W-:-:S11]  /*14860*/  ISETP.LT.OR P4, PT, R0, 0x92, !P1 ;  /* 0x000000920000780c */ /* 0x000fd60004f81670 */
[----:B0-----:R-:W-:-:S05]  /*14870*/  @!P5 IADD3 R10, P6, R23, R2, RZ ;  /* 0x00000002170ad210 */ /* 0x001fca0007fde0ff */
[----:B------:R-:W-:Y:S01]  /*14880*/  @!P5 IMAD.X R11, R3, 0x1, R19, P6 ;  /* 0x00000001030bd824 */ /* 0x000fe200030e0613 */
[----:B------:R-:W-:Y:S01]  /*14890*/  LOP3.LUT R22, R22, 0xffff7fff, RZ, 0xc0, !PT ;  /* 0xffff7fff16167812 */ /* 0x000fe200078ec0ff */
[----:B----4-:R-:W-:-:S03]  /*148a0*/  @!P5 IMAD R234, R94, R17, RZ ;  /* 0x000000115eead224 */ /* 0x010fc600078e02ff */
[----:B------:R-:W-:Y:S01]  /*148b0*/  @P0 LOP3.LUT R22, R22, 0x8000, RZ, 0xfc, !PT ;  /* 0x0000800016160812 */ /* 0x000fe200078efcff */
[----:B------:R-:W4:Y:S04]  /*148c0*/  LDL.LU R94, [R1+0x158] ;  /* 0x00015800015e7983 */ /* 0x000f280000300800 */
        /* <DEDUP_REMOVED lines=12> */
[----:B------:R0:W-:Y:S02]  /*14990*/  @!P5 STG.E.U8 desc[UR60][R4.64+0x21], R10 ;  /* 0x0000210a0400d986 */ /* 0x0001e4000c10113c */
[----:B0-----:R-:W-:Y:S02]  /*149a0*/  @!P4 IMAD R10, R103, R17, RZ ;  /* 0x00000011670ac224 */ /* 0x001fe400078e02ff */
[----:B------:R-:W4:Y:S04]  /*149b0*/  LDL.LU R103, [R1+0x15c] ;  /* 0x00015c0001677983 */ /* 0x000f280000300800 */
[----:B------:R-:W4:Y:S01]  /*149c0*/  LDL.LU R39, [R1+0x120] ;  /* 0x0001200001277983 */ /* 0x000f220000300800 */
[----:B------:R-:W-:-:S03]  /*149d0*/  ISETP.LT.OR P0, PT, R0, 0x9a, !P1 ;  /* 0x0000009a0000780c */ /* 0x000fc60004f01670 */
[----:B------:R0:W-:Y:S04]  /*149e0*/  @!P4 STG.E.U8 desc[UR60][R24.64+0x20], R10 ;  /* 0x0000200a1800c986 */ /* 0x0001e8000c10113c */
[----:B0-----:R-:W4:Y:S06]  /*149f0*/  LDL.LU R24, [R1+0x124] ;  /* 0x0001240001187983 */ /* 0x001f2c0000300800 */
[----:B------:R-:W-:Y:S01]  /*14a00*/  @!P0 IADD3 R40, P5, P6, R23, R2, R236 ;  /* 0x0000000217288210 */ /* 0x000fe20007ebe0ec */
[----:B------:R-:W4:Y:S03]  /*14a10*/  LDL.LU R25, [R1+0x128] ;  /* 0x0001280001197983 */ /* 0x000f260000300800 */
[----:B------:R-:W-:-:S02]  /*14a20*/  @!P0 IADD3.X R41, R19, R3, R237, P5, P6 ;  /* 0x0000000313298210 */ /* 0x000fc40002fec4ed */
[C---:B------:R-:W-:Y:S01]  /*14a30*/  ISETP.LT.OR P0, PT, R0.reuse, 0xa1, !P1 ;  /* 0x000000a10000780c */ /* 0x040fe20004f01670 */
[----:B------:R-:W4:Y:S01]  /*14a40*/  LDL.LU R27, [R1+0x12c] ;  /* 0x00012c00011b7983 */ /* 0x000f220000300800 */
[----:B------:R-:W-:-:S11]  /*14a50*/  ISETP.LT.OR P4, PT, R0, 0x22, !P1 ;  /* 0x000000220000780c */ /* 0x000fd60004f81670 */
[----:B------:R-:W-:-:S04]  /*14a60*/  @!P0 IADD3 R42, P5, P6, R23, R2, R236 ;  /* 0x00000002172a8210 */ /* 0x000fc80007ebe0ec */
[----:B------:R-:W-:Y:S02]  /*14a70*/  @!P0 IADD3.X R43, R19, R3, R237, P5, P6 ;  /* 0x00000003132b8210 */ /* 0x000fe40002fec4ed */
[----:B------:R-:W-:Y:S01]  /*14a80*/  ISETP.LT.OR P0, PT, R0, 0xa2, !P1 ;  /* 0x000000a20000780c */ /* 0x000fe20004f01670 */
[----:B------:R-:W-:-:S12]  /*14a90*/  @!P4 IMAD R10, R45, R17, RZ ;  /* 0x000000112d0ac224 */ /* 0x000fd800078e02ff */
[----:B------:R-:W-:-:S04]  /*14aa0*/  @!P0 IADD3 R44, P5, P6, R23, R2, R236 ;  /* 0x00000002172c8210 */ /* 0x000fc80007ebe0ec */
[----:B------:R-:W-:Y:S02]  /*14ab0*/  @!P0 IADD3.X R45, R19, R3, R237, P5, P6 ;  /* 0x00000003132d8210 */ /* 0x000fe40002fec4ed */
[C---:B------:R-:W-:Y:S02]  /*14ac0*/  ISETP.LT.OR P5, PT, R0.reuse, 0x29, !P2 ;  /* 0x000000290000780c */ /* 0x040fe400057a1670 */
[C---:B------:R-:W-:Y:S01]  /*14ad0*/  ISETP.LT.OR P0, PT, R0.reuse, 0xa9, !P1 ;  /* 0x000000a90000780c */ /* 0x040fe20004f01670 */
[----:B------:R2:W-:Y:S01]  /*14ae0*/  @!P4 STG.E.U8 desc[UR60][R20.64+0x21], R10 ;  /* 0x0000210a1400c986 */ /* 0x0005e2000c10113c */
[----:B------:R-:W-:-:S09]  /*14af0*/  ISETP.LT.OR P4, PT, R0, 0x29, !P1 ;  /* 0x000000290000780c */ /* 0x000fd20004f81670 */
[----:B--2---:R-:W-:Y:S02]  /*14b00*/  @!P5 IMAD R10, R18, R17, RZ ;  /* 0x00000011120ad224 */ /* 0x004fe400078e02ff */
[----:B------:R-:W2:Y:S04]  /*14b10*/  LDL.LU R18, [R1+0x130] ;  /* 0x0001300001127983 */ /* 0x000ea80000300800 */
[----:B------:R3:W-:Y:S01]  /*14b20*/  @!P5 STG.E.U8 desc[UR60][R4.64+0x28], R10 ;  /* 0x0000280a0400d986 */ /* 0x0007e2000c10113c */
[----:B------:R-:W-:-:S04]  /*14b30*/  @!P0 IADD3 R46, P5, P6, R23, R2, R236 ;  /* 0x00000002172e8210 */ /* 0x000fc80007ebe0ec */
[----:B------:R-:W-:Y:S02]  /*14b40*/  @!P0 IADD3.X R47, R19, R3, R237, P5, P6 ;  /* 0x00000003132f8210 */ /* 0x000fe40002fec4ed */
[----:B------:R-:W-:-:S13]  /*14b50*/  ISETP.LT.OR P5, PT, R0, 0x2a, !P2 ;  /* 0x0000002a0000780c */ /* 0x000fda00057a1670 */
[-C--:B---3--:R-:W-:Y:S02]  /*14b60*/  @!P5 IMAD R10, R95, R17.reuse, RZ ;  /* 0x000000115f0ad224 */ /* 0x088fe400078e02ff */
[----:B------:R-:W3:Y:S04]  /*14b70*/  LDL.LU R95, [R1+0x134] ;  /* 0x00013400015f7983 */ /* 0x000ee80000300800 */
[----:B------:R4:W-:Y:S02]  /*14b80*/  @!P5 STG.E.U8 desc[UR60][R4.64+0x29], R10 ;  /* 0x0000290a0400d986 */ /* 0x0009e4000c10113c */
[----:B----4-:R-:W-:Y:S02]  /*14b90*/  @!P4 IMAD R10, R94, R17, RZ ;  /* 0x000000115e0ac224 */ /* 0x010fe400078e02ff */
[----:B------:R-:W4:Y:S04]  /*14ba0*/  LDL.LU R94, [R1+0x138] ;  /* 0x00013800015e7983 */ /* 0x000f280000300800 */
[----:B------:R0:W-:Y:S01]  /*14bb0*/  @!P4 STG.E.U8 desc[UR60][R14.64+0x28], R10 ;  /* 0x0000280a0e00c986 */ /* 0x0001e2000c10113c */
[----:B------:R-:W-:-:S02]  /*14bc0*/  ISETP.LT.OR P4, PT, R0, 0x2a, !P1 ;  /* 0x0000002a0000780c */ /* 0x000fc40004f81670 */
[----:B------:R-:W-:-:S11]  /*14bd0*/  ISETP.LT.OR P0, PT, R0, 0xaa, !P1 ;  /* 0x000000aa0000780c */ /* 0x000fd60004f01670 */
[----:B0-----:R-:W-:Y:S02]  /*14be0*/  @!P4 IMAD R10, R103, R17, RZ ;  /* 0x00000011670ac224 */ /* 0x001fe400078e02ff */
[----:B------:R-:W4:Y:S01]  /*14bf0*/  LDL.LU R103, [R1+0x13c] ;  /* 0x00013c0001677983 */ /* 0x000f220000300800 */
[----:B------:R-:W-:-:S03]  /*14c00*/  @!P0 IADD3 R32, P5, P6, R23, R2, R236 ;  /* 0x0000000217208210 */ /* 0x000fc60007ebe0ec */
[----:B------:R0:W-:Y:S01]  /*14c10*/  @!P4 STG.E.U8 desc[UR60][R12.64+0x29], R10 ;  /* 0x0000290a0c00c986 */ /* 0x0001e2000c10113c */
[----:B------:R-:W-:Y:S02]  /*14c20*/  @!P0 IADD3.X R33, R19, R3, R237, P5, P6 ;  /* 0x0000000313218210 */ /* 0x000fe40002fec4ed */
[----:B------:R-:W-:Y:S01]  /*14c30*/  ISETP.LT.OR P0, PT, R0, 0xb1, !P1 ;  /* 0x000000b10000780c */ /* 0x000fe20004f01670 */
[----:B------:R-:W4:Y:S01]  /*14c40*/  LDL.LU R29, [R1+0x100] ;  /* 0x00010000011d7983 */ /* 0x000f220000300800 */
[----:B------:R-:W-:-:S03]  /*14c50*/  ISETP.GE.AND P4, PT, R16, 0x1, PT ;  /* 0x000000011000780c */ /* 0x000fc60003f86270 */
[----:B------:R-:W4:Y:S04]  /*14c60*/  LDL.LU R30, [R1+0x104] ;  /* 0x00010400011e7983 */ /* 0x000f280000300800 */
[----:B------:R-:W4:Y:S04]  /*14c70*/  LDL.LU R31, [R1+0x108] ;  /* 0x00010800011f7983 */ /* 0x000f280000300800 */
[----:B------:R-:W-:Y:S01]  /*14c80*/  @!P0 IADD3 R34, P5, P6, R23, R2, R236 ;  /* 0x0000000217228210 */ /* 0x000fe20007ebe0ec */
[----:B------:R-:W4:Y:S03]  /*14c90*/  LDL.LU R232, [R1+0x10c] ;  /* 0x00010c0001e87983 */ /* 0x000f260000300800 */
[----:B------:R-:W-:Y:S01]  /*14ca0*/  @!P0 IADD3.X R35, R19, R3, R237, P5, P6 ;  /* 0x0000000313238210 */ /* 0x000fe20002fec4ed */
[----:B------:R-:W4:Y:S01]  /*14cb0*/  LDL.LU R233, [R1+0x110] ;  /* 0x0001100001e97983 */ /* 0x000f220000300800 */
[----:B------:R-:W-:-:S13]  /*14cc0*/  ISETP.LT.OR P0, PT, R0, 0xb2, !P1 ;  /* 0x000000b20000780c */ /* 0x000fda0004f01670 */
        /* <DEDUP_REMOVED lines=27> */
[----:B------:R-:W-:-:S04]  /*14e80*/  ISETP.GE.AND P6, PT, R16, 0x1, PT ;  /* 0x000000011000780c */ /* 0x000fc80003fc6270 */
[----:B------:R-:W-:-:S13]  /*14e90*/  ISETP.LT.OR P5, PT, R0, 0x3a, !P6 ;  /* 0x0000003a0000780c */ /* 0x000fda00077a1670 */
[----:B---3--:R-:W-:-:S05]  /*14ea0*/  @!P5 IMAD R10, R95, R17, RZ ;  /* 0x000000115f0ad224 */ /* 0x008fca00078e02ff */
[----:B------:R4:W-:Y:S01]  /*14eb0*/  @!P5 STG.E.U8 desc[UR60][R6.64+0x39], R10 ;  /* 0x0000390a0600d986 */ /* 0x0009e2000c10113c */
[----:B------:R-:W-:-:S13]  /*14ec0*/  ISETP.LT.OR P5, PT, R0, 0x39, !P3 ;  /* 0x000000390000780c */ /* 0x000fda0005fa1670 */
[----:B----4-:R-:W-:Y:S02]  /*14ed0*/  @!P5 IMAD R10, R94, R17, RZ ;  /* 0x000000115e0ad224 */ /* 0x010fe400078e02ff */
[----:B------:R-:W3:Y:S04]  /*14ee0*/  LDL.LU R94, [R1+0x118] ;  /* 0x00011800015e7983 */ /* 0x000ee80000300800 */
        /* <DEDUP_REMOVED lines=10> */
[----:B------:R-:W-:Y:S01]  /*14f90*/  @P3 LOP3.LUT R22, R22, 0x1000, RZ, 0xfc, !PT ;  /* 0x0000100016163812 */ /* 0x000fe200078efcff */
[----:B------:R-:W4:Y:S01]  /*14fa0*/  LDL.LU R13, [R1+0xe8] ;  /* 0x0000e800010d7983 */ /* 0x000f220000300800 */
[----:B------:R-:W-:-:S03]  /*14fb0*/  ISETP.LT.OR P3, PT, R0, 0xc2, !P1 ;  /* 0x000000c20000780c */ /* 0x000fc60004f61670 */
[----:B------:R-:W4:Y:S02]  /*14fc0*/  LDL.LU R95, [R1+0xec] ;  /* 0x0000ec00015f7983 */ /* 0x000f240000300800 */
[----:B0-----:R-:W-:-:S05]  /*14fd0*/  @!P5 IMAD R10, R29, R17, RZ ;  /* 0x000000111d0ad224 */ /* 0x001fca00078e02ff */
        /* <DEDUP_REMOVED lines=26> */
[----:B--2---:R-:W-:Y:S01]  /*15180*/  @!P5 IMAD R10, R18, R17, RZ ;  /* 0x00000011120ad224 */ /* 0x004fe200078e02ff */
[C---:B------:R-:W-:Y:S01]  /*15190*/  ISETP.LT.OR P3, PT, R0.reuse, 0xd1, !P1 ;  /* 0x000000d10000780c */ /* 0x040fe20004f61670 */
[----:B------:R-:W2:Y:S04]  /*151a0*/  LDL.LU R18, [R1+0xf4] ;  /* 0x0000f40001127983 */ /* 0x000ea80000300800 */
[----:B------:R0:W-:Y:S01]  /*151b0*/  @!P5 STG.E.U8 desc[UR60][R2.64+0x39], R10 ;  /* 0x0000390a0200d986 */ /* 0x0001e2000c10113c */
[----:B------:R-:W-:-:S13]  /*151c0*/  ISETP.LT.OR P5, PT, R0, 0x39, !P0 ;  /* 0x000000390000780c */ /* 0x000fda00047a1670 */
[----:B0-----:R-:W-:-:S05]  /*151d0*/  @!P5 IADD3 R10, P6, R23, R2, RZ ;  /* 0x00000002170ad210 */ /* 0x001fca0007fde0ff */
[----:B------:R-:W-:Y:S02]  /*151e0*/  @!P5 IMAD.X R11, R3, 0x1, R19, P6 ;  /* 0x00000001030bd824 */ /* 0x000fe400030e0613 */
[----:B---3--:R-:W-:Y:S02]  /*151f0*/  @!P5 IMAD R12, R94, R17, RZ ;  /* 0x000000115e0cd224 */ /* 0x008fe400078e02ff */
[----:B------:R-:W3:Y:S04]  /*15200*/  LDL.LU R94, [R1+0xf8] ;  /* 0x0000f800015e7983 */ /* 0x000ee80000300800 */
[----:B------:R0:W-:Y:S01]  /*15210*/  @!P5 STG.E.U8 desc[UR60][R10.64+0x38], R12 ;  /* 0x0000380c0a00d986 */ /* 0x0001e2000c10113c */
[----:B------:R-:W-:-:S04]  /*15220*/  @!P3 IADD3 R234, P5, P6, R23, R2, R236 ;  /* 0x0000000217eab210 */ /* 0x000fc80007ebe0ec */
[----:B------:R-:W-:Y:S02]  /*15230*/  @!P3 IADD3.X R235, R19, R3, R237, P5, P6 ;  /* 0x0000000313ebb210 */ /* 0x000fe40002fec4ed */
[----:B------:R-:W-:-:S13]  /*15240*/  ISETP.LT.OR P5, PT, R0, 0x3a, !P0 ;  /* 0x0000003a0000780c */ /* 0x000fda00047a1670 */
[----:B0-----:R-:W-:-:S05]  /*15250*/  @!P5 IADD3 R10, P6, R23, R2, RZ ;  /* 0x00000002170ad210 */ /* 0x001fca0007fde0ff */
[----:B------:R-:W-:Y:S02]  /*15260*/  @!P5 IMAD.X R11, R3, 0x1, R19, P6 ;  /* 0x00000001030bd824 */ /* 0x000fe400030e0613 */
[----:B----4-:R-:W-:Y:S02]  /*15270*/  @!P5 IMAD R12, R103, R17, RZ ;  /* 0x00000011670cd224 */ /* 0x010fe400078e02ff */
[----:B------:R-:W4:Y:S04]  /*15280*/  LDL.LU R103, [R1+0xfc] ;  /* 0x0000fc0001677983 */ /* 0x000f280000300800 */
[----:B------:R0:W-:Y:S04]  /*15290*/  @!P5 STG.E.U8 desc[UR60][R10.64+0x39], R12 ;  /* 0x0000390c0a00d986 */ /* 0x0001e8000c10113c */
[----:B0-----:R-:W2:Y:S04]  /*152a0*/  LDL.LU R12, [R1+0xe4] ;  /* 0x0000e400010c7983 */ /* 0x001ea80000300800 */
[----:B------:R-:W3:Y:S01]  /*152b0*/  LDL.LU R11, [R1+0xf0] ;  /* 0x0000f000010b7983 */ /* 0x000ee20000300800 */
[----:B------:R-:W-:-:S13]  /*152c0*/  ISETP.LT.OR P3, PT, R0, 0xd2, !P1 ;  /* 0x000000d20000780c */ /* 0x000fda0004f61670 */
[----:B------:R-:W-:-:S04]  /*152d0*/  @!P3 IADD3 R20, P5, P6, R23, R2, R236 ;  /* 0x000000021714b210 */ /* 0x000fc80007ebe0ec */
[----:B------:R-:W-:Y:S02]  /*152e0*/  @!P3 IADD3.X R21, R19, R3, R237, P5, P6 ;  /* 0x000000031315b210 */ /* 0x000fe40002fec4ed */
[C---:B------:R-:W-:Y:S02]  /*152f0*/  ISETP.LT.OR P5, PT, R0.reuse, 0x31, !P2 ;  /* 0x000000310000780c */ /* 0x040fe400057a1670 */
[----:B------:R-:W-:-:S11]  /*15300*/  ISETP.LT.OR P3, PT, R0, 0xd9, !P1 ;  /* 0x000000d90000780c */ /* 0x000fd60004f61670 */
[----:B------:R-:W-:-:S05]  /*15310*/  @!P5 IMAD R10, R15, R17, RZ ;  /* 0x000000110f0ad224 */ /* 0x000fca00078e02ff */
[----:B------:R2:W-:Y:S01]  /*15320*/  @!P5 STG.E.U8 desc[UR60][R4.64+0x30], R10 ;  /* 0x0000300a0400d986 */ /* 0x0005e2000c10113c */
[----:B------:R-:W-:-:S04]  /*15330*/  @!P3 IADD3 R14, P5, P6, R23, R2, R236 ;  /* 0x00000002170eb210 */ /* 0x000fc80007ebe0ec */
[----:B------:R-:W-:Y:S02]  /*15340*/  @!P3 IADD3.X R15, R19, R3, R237, P5, P6 ;  /* 0x00000003130fb210 */ /* 0x000fe40002fec4ed */
[C---:B------:R-:W-:Y:S02]  /*15350*/  ISETP.LT.OR P5, PT, R0.reuse, 0x32, !P2 ;  /* 0x000000320000780c */ /* 0x040fe400057a1670 */
[----:B------:R-:W-:Y:S02]  /*15360*/  ISETP.LT.OR P3, PT, R0, 0x31, !P1 ;  /* 0x000000310000780c */ /* 0x000fe40004f61670 */
[----:B------:R-:W-:-:S04]  /*15370*/  LOP3.LUT R22, R22, 0xffffdfff, RZ, 0xc0, !PT ;  /* 0xffffdfff16167812 */ /* 0x000fc800078ec0ff */
[----:B------:R-:W-:Y:S02]  /*15380*/  @P4 LOP3.LUT R22, R22, 0x2000, RZ, 0xfc, !PT ;  /* 0x0000200016164812 */ /* 0x000fe400078efcff */
[----:B------:R-:W-:-:S03]  /*15390*/  ISETP.LT.OR P4, PT, R0, 0xda, !P1 ;  /* 0x000000da0000780c */ /* 0x000fc60004f81670 */
[----:B--2---:R-:W-:-:S05]  /*153a0*/  @!P5 IMAD R10, R12, R17, RZ ;  /* 0x000000110c0ad224 */ /* 0x004fca00078e02ff */
[----:B------:R0:W-:Y:S05]  /*153b0*/  @!P5 STG.E.U8 desc[UR60][R4.64+0x31], R10 ;  /* 0x0000310a0400d986 */ /* 0x0001ea000c10113c */
[----:B------:R-:W-:Y:S01]  /*153c0*/  @!P4 IADD3 R12, P5, P6, R23, R2, R236 ;  /* 0x00000002170cc210 */ /* 0x000fe20007ebe0ec */
[----:B0-----:R-:W-:-:S05]  /*153d0*/  @!P3 IMAD R10, R13, R17, RZ ;  /* 0x000000110d0ab224 */ /* 0x001fca00078e02ff */
[----:B------:R0:W-:Y:S01]  /*153e0*/  @!P3 STG.E.U8 desc[UR60][R110.64+0x30], R10 ;  /* 0x0000300a6e00b986 */ /* 0x0001e2000c10113c */
[C---:B------:R-:W-:Y:S02]  /*153f0*/  ISETP.LT.OR P3, PT, R0.reuse, 0x32, !P1 ;  /* 0x000000320000780c */ /* 0x040fe40004f61670 */
[----:B------:R-:W-:Y:S02]  /*15400*/  @!P4 IADD3.X R13, R19, R3, R237, P5, P6 ;  /* 0x00000003130dc210 */ /* 0x000fe40002fec4ed */
[----:B------:R-:W-:Y:S01]  /*15410*/  ISETP.LT.OR P5, PT, R0, 0x39, !P2 ;  /* 0x000000390000780c */ /* 0x000fe200057a1670 */
[----:B0-----:R-:W2:Y:S08]  /*15420*/  LDL.LU.64 R110, [R1+0x3f8] ;  /* 0x0003f800016e7983 */ /* 0x001eb00000300a00 */
[----:B------:R-:W-:-:S05]  /*15430*/  @!P3 IMAD R10, R95, R17, RZ ;  /* 0x000000115f0ab224 */ /* 0x000fca00078e02ff */
[----:B------:R3:W-:Y:S02]  /*15440*/  @!P3 STG.E.U8 desc[UR60][R96.64+0x31], R10 ;  /* 0x0000310a6000b986 */ /* 0x0007e4000c10113c */
[-C--:B---3--:R-:W-:Y:S02]  /*15450*/  @!P5 IMAD R10, R11, R17.reuse, RZ ;  /* 0x000000110b0ad224 */ /* 0x088fe400078e02ff */
[----:B------:R-:W3:Y:S04]  /*15460*/  LDL.LU.64 R96, [R1+0x3f0] ;  /* 0x0003f00001607983 */ /* 0x000ee80000300a00 */
[----:B------:R0:W-:Y:S01]  /*15470*/  @!P5 STG.E.U8 desc[UR60][R4.64+0x38], R10 ;  /* 0x0000380a0400d986 */ /* 0x0001e2000c10113c */
[C---:B------:R-:W-:Y:S02]  /*15480*/  ISETP.LT.OR P5, PT, R0.reuse, 0x3a, !P2 ;  /* 0x0000003a0000780c */ /* 0x040fe400057a1670 */
[----:B------:R-:W-:Y:S01]  /*15490*/  ISETP.LT.OR P3, PT, R0, 0x39, !P1 ;  /* 0x000000390000780c */ /* 0x000fe20004f61670 */
[----:B------:R-:W2:Y:S10]  /*154a0*/  LDL.LU R95, [R1+0xd8] ;  /* 0x0000d800015f7983 */ /* 0x000eb40000300800 */
[----:B0-----:R-:W-:-:S05]  /*154b0*/  @!P5 IMAD R10, R18, R17, RZ ;  /* 0x00000011120ad224 */ /* 0x001fca00078e02ff */
[----:B------:R0:W-:Y:S01]  /*154c0*/  @!P5 STG.E.U8 desc[UR60][R4.64+0x39], R10 ;  /* 0x0000390a0400d986 */ /* 0x0001e2000c10113c */
[----:B------:R-:W-:Y:S01]  /*154d0*/  ISETP.LT.OR P5, PT, R0, 0x3a, !P1 ;  /* 0x0000003a0000780c */ /* 0x000fe20004fa1670 */
[----:B0-----:R-:W-:-:S05]  /*154e0*/  @!P3 IMAD R10, R94, R17, RZ ;  /* 0x000000115e0ab224 */ /* 0x001fca00078e02ff */
[----:B------:R4:W-:Y:S07]  /*154f0*/  @!P3 STG.E.U8 desc[UR60][R98.64+0x38], R10 ;  /* 0x0000380a6200b986 */ /* 0x0009ee000c10113c */
[----:B----4-:R-:W-:Y:S01]  /*15500*/  @!P5 IMAD R10, R103, R17, RZ ;  /* 0x00000011670ad224 */ /* 0x010fe200078e02ff */
[----:B------:R-:W4:Y:S04]  /*15510*/  LDL.LU.64 R98, [R1+0x3e8] ;  /* 0x0003e80001627983 */ /* 0x000f280000300a00 */
[----:B------:R-:W3:Y:S04]  /*15520*/  LDL.LU R94, [R1+0xdc] ;  /* 0x0000dc00015e7983 */ /* 0x000ee80000300800 */
[----:B------:R0:W-:Y:S04]  /*15530*/  @!P5 STG.E.U8 desc[UR60][R100.64+0x39], R10 ;  /* 0x0000390a6400d986 */ /* 0x0001e8000c10113c */
[----:B0-----:R-:W4:Y:S04]  /*15540*/  LDL.LU.64 R100, [R1+0x3e0] ;  /* 0x0003e00001647983 */ /* 0x001f280000300a00 */
[----:B------:R-:W2:Y:S01]  /*15550*/  LDL.LU R10, [R1+0xc0] ;  /* 0x0000c000010a7983 */ /* 0x000ea20000300800 */
[----:B------:R-:W-:-:S03]  /*15560*/  ISETP.GE.AND P6, PT, R16, 0x1, PT ;  /* 0x000000011000780c */ /* 0x000fc60003fc6270 */
[----:B------:R-:W4:Y:S01]  /*15570*/  LDL.LU R11, [R1+0xa4] ;  /* 0x0000a400010b7983 */ /* 0x000f220000300800 */
[----:B------:R-:W-:-:S03]  /*15580*/  ISETP.LT.OR P5, PT, R0, 0x41, !P6 ;  /* 0x000000410000780c */ /* 0x000fc600077a1670 */
[----:B------:R-:W4:Y:S04]  /*15590*/  LDL.LU R103, [R1+0xa8] ;  /* 0x0000a80001677983 */ /* 0x000f280000300800 */
[----:B------:R-:W4:Y:S06]  /*155a0*/  LDL.LU R18, [R1+0xac] ;  /* 0x0000ac0001127983 */ /* 0x000f2c0000300800 */
[----:B--2---:R-:W-:-:S05]  /*155b0*/  @!P5 IMAD R10, R10, R17, RZ ;  /* 0x000000110a0ad224 */ /* 0x004fca00078e02ff */
[----:B------:R0:W-:Y:S04]  /*155c0*/  @!P5 STG.E.U8 desc[UR60][R6.64+0x40], R10 ;  /* 0x0000400a0600d986 */ /* 0x0001e8000c10113c */
[----:B0-----:R-:W2:Y:S01]  /*155d0*/  LDL.LU R10, [R1+0xc4] ;  /* 0x0000c400010a7983 */ /* 0x001ea20000300800 */
[----:B------:R-:W-:Y:S02]  /*155e0*/  ISETP.LT.OR P5, PT, R0, 0x42, !P6 ;  /* 0x000000420000780c */ /* 0x000fe400077a1670 */
[----:B------:R-:W-:-:S11]  /*155f0*/  LOP3.LUT P3, RZ, R22, 0x1000, RZ, 0xc0, !PT ;  /* 0x0000100016ff7812 */ /* 0x000fd6000786c0ff */
[----:B--2---:R-:W-:-:S05]  /*15600*/  @!P5 IMAD R10, R10, R17, RZ ;  /* 0x000000110a0ad224 */ /* 0x004fca00078e02ff */
[----:B------:R0:W-:Y:S04]  /*15610*/  @!P5 STG.E.U8 desc[UR60][R6.64+0x41], R10 ;  /* 0x0000410a0600d986 */ /* 0x0001e8000c10113c */
[----:B0-----:R-:W2:Y:S01]  /*15620*/  LDL.LU R10, [R1+0xc8] ;  /* 0x0000c800010a7983 */ /* 0x001ea20000300800 */
[----:B------:R-:W-:-:S13]  /*15630*/  ISETP.LT.OR P5, PT, R0, 0x41, !P3 ;  /* 0x000000410000780c */ /* 0x000fda0005fa1670 */
        /* <DEDUP_REMOVED lines=13> */
[----:B------:R0:W-:Y:S01]  /*15710*/  @!P5 STG.E.U8 desc[UR60][R6.64+0x49], R10 ;  /* 0x0000490a0600d986 */ /* 0x0001e2000c10113c */
[----:B------:R-:W-:-:S13]  /*15720*/  ISETP.LT.OR P5, PT, R0, 0x49, !P3 ;  /* 0x000000490000780c */ /* 0x000fda0005fa1670 */
[----:B0-----:R-:W-:Y:S02]  /*15730*/  @!P5 IMAD R10, R95, R17, RZ ;  /* 0x000000115f0ad224 */ /* 0x001fe400078e02ff */
[----:B------:R-:W2:Y:S04]  /*15740*/  LDL.LU R95, [R1+0xb8] ;  /* 0x0000b800015f7983 */ /* 0x000ea80000300800 */
[----:B------:R3:W-:Y:S01]  /*15750*/  @!P5 STG.E.U8 desc[UR60][R8.64+0x48], R10 ;  /* 0x0000480a0800d986 */ /* 0x0007e2000c10113c */
[----:B------:R-:W-:-:S13]  /*15760*/  ISETP.LT.OR P5, PT, R0, 0x4a, !P3 ;  /* 0x0000004a0000780c */ /* 0x000fda0005fa1670 */
[----:B---3--:R-:W-:Y:S02]  /*15770*/  @!P5 IMAD R10, R94, R17, RZ ;  /* 0x000000115e0ad224 */ /* 0x008fe400078e02ff */
[----:B------:R-:W3:Y:S04]  /*15780*/  LDL.LU R94, [R1+0xbc] ;  /* 0x0000bc00015e7983 */ /* 0x000ee80000300800 */
[----:B------:R0:W-:Y:S04]  /*15790*/  @!P5 STG.E.U8 desc[UR60][R8.64+0x49], R10 ;  /* 0x0000490a0800d986 */ /* 0x0001e8000c10113c */
[----:B0-----:R-:W4:Y:S01]  /*157a0*/  LDL.LU R10, [R1+0xa0] ;  /* 0x0000a000010a7983 */ /* 0x001f220000300800 */
[----:B------:R-:W-:-:S04]  /*157b0*/  LOP3.LUT P4, RZ, R22, 0x2000, RZ, 0xc0, !PT ;  /* 0x0000200016ff7812 */ /* 0x000fc8000788c0ff */
[----:B------:R-:W-:-:S13]  /*157c0*/  ISETP.LT.OR P5, PT, R0, 0x41, !P4 ;  /* 0x000000410000780c */ /* 0x000fda00067a1670 */
[----:B----4-:R-:W-:-:S05]  /*157d0*/  @!P5 IMAD R10, R10, R17, RZ ;  /* 0x000000110a0ad224 */ /* 0x010fca00078e02ff */
[----:B------:R0:W-:Y:S01]  /*157e0*/  @!P5 STG.E.U8 desc[UR60][R2.64+0x40], R10 ;  /* 0x0000400a0200d986 */ /* 0x0001e2000c10113c */
[----:B------:R-:W-:-:S13]  /*157f0*/  ISETP.LT.OR P5, PT, R0, 0x42, !P4 ;  /* 0x000000420000780c */ /* 0x000fda00067a1670 */
[----:B0-----:R-:W-:-:S05]  /*15800*/  @!P5 IMAD R10, R11, R17, RZ ;  /* 0x000000110b0ad224 */ /* 0x001fca00078e02ff */
[----:B------:R0:W-:Y:S01]  /*15810*/  @!P5 STG.E.U8 desc[UR60][R2.64+0x41], R10 ;  /* 0x0000410a0200d986 */ /* 0x0001e2000c10113c */
[----:B------:R-:W-:-:S13]  /*15820*/  ISETP.LT.OR P5, PT, R0, 0x41, !P0 ;  /* 0x000000410000780c */ /* 0x000fda00047a1670 */
[----:B0-----:R-:W-:Y:S01]  /*15830*/  @!P5 IADD3 R10, P6, R23, R2, RZ ;  /* 0x00000002170ad210 */ /* 0x001fe20007fde0ff */
[----:B------:R-:W-:-:S04]  /*15840*/  @!P5 IMAD R103, R103, R17, RZ ;  /* 0x000000116767d224 */ /* 0x000fc800078e02ff */
[----:B------:R-:W-:-:S05]  /*15850*/  @!P5 IMAD.X R11, R3, 0x1, R19, P6 ;  /* 0x00000001030bd824 */ /* 0x000fca00030e0613 */
[----:B------:R0:W-:Y:S01]  /*15860*/  @!P5 STG.E.U8 desc[UR60][R10.64+0x40], R103 ;  /* 0x000040670a00d986 */ /* 0x0001e2000c10113c */
[----:B------:R-:W-:-:S03]  /*15870*/  ISETP.LT.OR P5, PT, R0, 0x42, !P0 ;  /* 0x000000420000780c */ /* 0x000fc600047a1670 */
[----:B0-----:R-:W4:Y:S10]  /*15880*/  LDL.LU R103, [R1+0x3dc] ;  /* 0x0003dc0001677983 */ /* 0x001f340000300800 */
[----:B------:R-:W-:Y:S01]  /*15890*/  @!P5 IADD3 R10, P6, R23, R2, RZ ;  /* 0x00000002170ad210 */ /* 0x000fe20007fde0ff */
[----:B------:R-:W-:-:S04]  /*158a0*/  @!P5 IMAD R18, R18, R17, RZ ;  /* 0x000000111212d224 */ /* 0x000fc800078e02ff */
[----:B------:R-:W-:-:S05]  /*158b0*/  @!P5 IMAD.X R11, R3, 0x1, R19, P6 ;  /* 0x00000001030bd824 */ /* 0x000fca00030e0613 */
[----:B------:R0:W-:Y:S04]  /*158c0*/  @!P5 STG.E.U8 desc[UR60][R10.64+0x41], R18 ;  /* 0x000041120a00d986 */ /* 0x0001e8000c10113c */
[----:B0-----:R-:W2:Y:S04]  /*158d0*/  LDL.LU R10, [R1+0xb0] ;  /* 0x0000b000010a7983 */ /* 0x001ea80000300800 */
[----:B------:R-:W3:Y:S01]  /*158e0*/  LDL.LU R11, [R1+0xb4] ;  /* 0x0000b400010b7983 */ /* 0x000ee20000300800 */
[----:B------:R-:W-:-:S03]  /*158f0*/  ISETP.LT.OR P5, PT, R0, 0x49, !P4 ;  /* 0x000000490000780c */ /* 0x000fc600067a1670 */
[----:B------:R-:W4:Y:S10]  /*15900*/  LDL.LU R18, [R1+0x8c] ;  /* 0x00008c0001127983 */ /* 0x000f340000300800 */
[----:B--2---:R-:W-:-:S05]  /*15910*/  @!P5 IMAD R10, R10, R17, RZ ;  /* 0x000000110a0ad224 */ /* 0x004fca00078e02ff */
[----:B------:R3:W-:Y:S01]  /*15920*/  @!P5 STG.E.U8 desc[UR60][R2.64+0x48], R10 ;  /* 0x0000480a0200d986 */ /* 0x0007e2000c10113c */
[----:B------:R-:W-:-:S13]  /*15930*/  ISETP.LT.OR P5, PT, R0, 0x4a, !P4 ;  /* 0x0000004a0000780c */ /* 0x000fda00067a1670 */
[----:B---3--:R-:W-:-:S05]  /*15940*/  @!P5 IMAD R10, R11, R17, RZ ;  /* 0x000000110b0ad224 */ /* 0x008fca00078e02ff */
[----:B------:R0:W-:Y:S01]  /*15950*/  @!P5 STG.E.U8 desc[UR60][R2.64+0x49], R10 ;  /* 0x0000490a0200d986 */ /* 0x0001e2000c10113c */
[----:B------:R-:W-:-:S13]  /*15960*/  ISETP.LT.OR P5, PT, R0, 0x49, !P0 ;  /* 0x000000490000780c */ /* 0x000fda00047a1670 */
[----:B0-----:R-:W-:Y:S01]  /*15970*/  @!P5 IADD3 R10, P6, R23, R2, RZ ;  /* 0x00000002170ad210 */ /* 0x001fe20007fde0ff */
[----:B------:R-:W-:-:S04]  /*15980*/  @!P5 IMAD R95, R95, R17, RZ ;  /* 0x000000115f5fd224 */ /* 0x000fc800078e02ff */
[----:B------:R-:W-:-:S05]  /*15990*/  @!P5 IMAD.X R11, R3, 0x1, R19, P6 ;  /* 0x00000001030bd824 */ /* 0x000fca00030e0613 */
[----:B------:R0:W-:Y:S01]  /*159a0*/  @!P5 STG.E.U8 desc[UR60][R10.64+0x48], R95 ;  /* 0x0000485f0a00d986 */ /* 0x0001e2000c10113c */
[----:B------:R-:W-:-:S03]  /*159b0*/  ISETP.LT.OR P5, PT, R0, 0x4a, !P0 ;  /* 0x0000004a0000780c */ /* 0x000fc600047a1670 */
[----:B0-----:R-:W2:Y:S10]  /*159c0*/  LDL.LU R95, [R1+0x9c] ;  /* 0x00009c00015f7983 */ /* 0x001eb40000300800 */
[----:B------:R-:W-:Y:S01]  /*159d0*/  @!P5 IADD3 R10, P6, R23, R2, RZ ;  /* 0x00000002170ad210 */ /* 0x000fe20007fde0ff */
[----:B------:R-:W-:-:S04]  /*159e0*/  @!P5 IMAD R94, R94, R17, RZ ;  /* 0x000000115e5ed224 */ /* 0x000fc800078e02ff */
[----:B------:R-:W-:-:S05]  /*159f0*/  @!P5 IMAD.X R11, R3, 0x1, R19, P6 ;  /* 0x00000001030bd824 */ /* 0x000fca00030e0613 */
[----:B------:R0:W-:Y:S04]  /*15a00*/  @!P5 STG.E.U8 desc[UR60][R10.64+0x49], R94 ;  /* 0x0000495e0a00d986 */ /* 0x0001e8000c10113c */
[----:B0-----:R-:W3:Y:S04]  /*15a10*/  LDL.LU R94, [R1+0x3d8] ;  /* 0x0003d800015e7983 */ /* 0x001ee80000300800 */
[----:B------:R-:W4:Y:S01]  /*15a20*/  LDL.LU R10, [R1+0x80] ;  /* 0x00008000010a7983 */ /* 0x000f220000300800 */
[----:B------:R-:W-:-:S03]  /*15a30*/  ISETP.LT.OR P5, PT, R0, 0x41, !P2 ;  /* 0x000000410000780c */ /* 0x000fc600057a1670 */
[----:B------:R-:W2:Y:S10]  /*15a40*/  LDL.LU R11, [R1+0x98] ;  /* 0x00009800010b7983 */ /* 0x000eb40000300800 */
[----:B----4-:R-:W-:-:S05]  /*15a50*/  @!P5 IMAD R10, R10, R17, RZ ;  /* 0x000000110a0ad224 */ /* 0x010fca00078e02ff */
[----:B------:R0:W-:Y:S04]  /*15a60*/  @!P5 STG.E.U8 desc[UR60][R4.64+0x40], R10 ;  /* 0x0000400a0400d986 */ /* 0x0001e8000c10113c */
[----:B0-----:R-:W4:Y:S01]  /*15a70*/  LDL.LU R10, [R1+0x84] ;  /* 0x00008400010a7983 */ /* 0x001f220000300800 */
[C---:B------:R-:W-:Y:S02]  /*15a80*/  ISETP.LT.OR P5, PT, R0.reuse, 0x42, !P2 ;  /* 0x000000420000780c */ /* 0x040fe400057a1670 */
[----:B------:R-:W-:Y:S02]  /*15a90*/  ISETP.LT.OR P6, PT, R0, 0x41, !P1 ;  /* 0x000000410000780c */ /* 0x000fe40004fc1670 */
[----:B------:R-:W-:-:S09]  /*15aa0*/  LOP3.LUT R22, R22, 0xfffff7ff, RZ, 0xc0, !PT ;  /* 0xfffff7ff16167812 */ /* 0x000fd200078ec0ff */
[----:B----4-:R-:W-:-:S05]  /*15ab0*/  @!P5 IMAD R10, R10, R17, RZ ;  /* 0x000000110a0ad224 */ /* 0x010fca00078e02ff */
[----:B------:R0:W-:Y:S04]  /*15ac0*/  @!P5 STG.E.U8 desc[UR60][R4.64+0x41], R10 ;  /* 0x0000410a0400d986 */ /* 0x0001e8000c10113c */
[----:B0-----:R-:W4:Y:S01]  /*15ad0*/  LDL.LU R10, [R1+0x88] ;  /* 0x00008800010a7983 */ /* 0x001f220000300800 */
[----:B------:R-:W-:Y:S02]  /*15ae0*/  @P3 LOP3.LUT R22, R22, 0x800, RZ, 0xfc, !PT ;  /* 0x0000080016163812 */ /* 0x000fe400078efcff */
[----:B------:R-:W-:Y:S01]  /*15af0*/  ISETP.LT.OR P3, PT, R0, 0x42, !P1 ;  /* 0x000000420000780c */ /* 0x000fe20004f61670 */
[----:B----4-:R-:W-:-:S05]  /*15b00*/  @!P6 IMAD R10, R10, R17, RZ ;  /* 0x000000110a0ae224 */ /* 0x010fca00078e02ff */
[----:B------:R0:W-:Y:S07]  /*15b10*/  @!P6 STG.E.U8 desc[UR60][R88.64+0x40], R10 ;  /* 0x0000400a5800e986 */ /* 0x0001ee000c10113c */
[----:B0-----:R-:W-:Y:S01]  /*15b20*/  @!P3 IMAD R10, R18, R17, RZ ;  /* 0x00000011120ab224 */ /* 0x001fe200078e02ff */
[----:B------:R-:W4:Y:S04]  /*15b30*/  LDL.LU.64 R88, [R1+0x3d0] ;  /* 0x0003d00001587983 */ /* 0x000f280000300a00 */
[----:B------:R0:W-:Y:S04]  /*15b40*/  @!P3 STG.E.U8 desc[UR60][R90.64+0x41], R10 ;  /* 0x0000410a5a00b986 */ /* 0x0001e8000c10113c */
[----:B0-----:R-:W3:Y:S04]  /*15b50*/  LDL.LU.64 R90, [R1+0x3c8] ;  /* 0x0003c800015a7983 */ /* 0x001ee80000300a00 */
[----:B------:R-:W2:Y:S01]  /*15b60*/  LDL.LU R10, [R1+0x90] ;  /* 0x00009000010a7983 */ /* 0x000ea20000300800 */
[----:B------:R-:W-:-:S03]  /*15b70*/  ISETP.LT.OR P5, PT, R0, 0x49, !P2 ;  /* 0x000000490000780c */ /* 0x000fc600057a1670 */
[----:B------:R-:W4:Y:S10]  /*15b80*/  LDL.LU R18, [R1+0x78] ;  /* 0x0000780001127983 */ /* 0x000f340000300800 */
[----:B--2---:R-:W-:-:S05]  /*15b90*/  @!P5 IMAD R10, R10, R17, RZ ;  /* 0x000000110a0ad224 */ /* 0x004fca00078e02ff */
[----:B------:R0:W-:Y:S04]  /*15ba0*/  @!P5 STG.E.U8 desc[UR60][R4.64+0x48], R10 ;  /* 0x0000480a0400d986 */ /* 0x0001e8000c10113c */
[----:B0-----:R-:W2:Y:S01]  /*15bb0*/  LDL.LU R10, [R1+0x94] ;  /* 0x00009400010a7983 */ /* 0x001ea20000300800 */
[C---:B------:R-:W-:Y:S02]  /*15bc0*/  ISETP.LT.OR P5, PT, R0.reuse, 0x4a, !P2 ;  /* 0x0000004a0000780c */ /* 0x040fe400057a1670 */
[----:B------:R-:W-:-:S11]  /*15bd0*/  ISETP.LT.OR P3, PT, R0, 0x49, !P1 ;  /* 0x000000490000780c */ /* 0x000fd60004f61670 */
[----:B--2---:R-:W-:-:S05]  /*15be0*/  @!P5 IMAD R10, R10, R17, RZ ;  /* 0x000000110a0ad224 */ /* 0x004fca00078e02ff */
[----:B------:R0:W-:Y:S01]  /*15bf0*/  @!P5 STG.E.U8 desc[UR60][R4.64+0x49], R10 ;  /* 0x0000490a0400d986 */ /* 0x0001e2000c10113c */
[----:B------:R-:W-:Y:S01]  /*15c00*/  ISETP.LT.OR P5, PT, R0, 0x4a, !P1 ;  /* 0x0000004a0000780c */ /* 0x000fe20004fa1670 */
[----:B0-----:R-:W-:-:S05]  /*15c10*/  @!P3 IMAD R10, R11, R17, RZ ;  /* 0x000000110b0ab224 */ /* 0x001fca00078e02ff */
[----:B------:R0:W-:Y:S07]  /*15c20*/  @!P3 STG.E.U8 desc[UR60][R80.64+0x48], R10 ;  /* 0x0000480a5000b986 */ /* 0x0001ee000c10113c */
[----:B0-----:R-:W-:Y:S01]  /*15c30*/  @!P5 IMAD R10, R95, R17, RZ ;  /* 0x000000115f0ad224 */ /* 0x001fe200078e02ff */
[----:B------:R-:W2:Y:S04]  /*15c40*/  LDL.LU R81, [R1+0x7c] ;  /* 0x00007c0001517983 */ /* 0x000ea80000300800 */
[----:B------:R0:W-:Y:S04]  /*15c50*/  @!P5 STG.E.U8 desc[UR60][R92.64+0x49], R10 ;  /* 0x0000490a5c00d986 */ /* 0x0001e8000c10113c */
[----:B0-----:R-:W3:Y:S04]  /*15c60*/  LDL.LU.64 R92, [R1+0x3c0] ;  /* 0x0003c000015c7983 */ /* 0x001ee80000300a00 */
[----:B------:R-:W4:Y:S01]  /*15c70*/  LDL.LU R10, [R1+0x60] ;  /* 0x00006000010a7983 */ /* 0x000f220000300800 */
[----:B------:R-:W-:-:S03]  /*15c80*/  ISETP.GE.AND P6, PT, R16, 0x1, PT ;  /* 0x000000011000780c */ /* 0x000fc60003fc6270 */
[----:B------:R-:W3:Y:S01]  /*15c90*/  LDL.LU R11, [R1+0x44] ;  /* 0x00004400010b7983 */ /* 0x000ee20000300800 */
[----:B------:R-:W-:-:S03]  /*15ca0*/  ISETP.LT.OR P5, PT, R0, 0x51, !P6 ;  /* 0x000000510000780c */ /* 0x000fc600077a1670 */
[----:B------:R-:W3:Y:S04]  /*15cb0*/  LDL.LU R95, [R1+0x48] ;  /* 0x00004800015f7983 */ /* 0x000ee80000300800 */
[----:B------:R-:W3:Y:S06]  /*15cc0*/  LDL.LU R80, [R1+0x4c] ;  /* 0x00004c0001507983 */ /* 0x000eec0000300800 */
[----:B----4-:R-:W-:-:S05]  /*15cd0*/  @!P5 IMAD R10, R10, R17, RZ ;  /* 0x000000110a0ad224 */ /* 0x010fca00078e02ff */
[----:B------:R0:W-:Y:S04]  /*15ce0*/  @!P5 STG.E.U8 desc[UR60][R6.64+0x50], R10 ;  /* 0x0000500a0600d986 */ /* 0x0001e8000c10113c */
[----:B0-----:R-:W4:Y:S01]  /*15cf0*/  LDL.LU R10, [R1+0x64] ;  /* 0x00006400010a7983 */ /* 0x001f220000300800 */
[----:B------:R-:W-:Y:S02]  /*15d00*/  ISETP.LT.OR P5, PT, R0, 0x52, !P6 ;  /* 0x000000520000780c */ /* 0x000fe400077a1670 */
[----:B------:R-:W-:-:S11]  /*15d10*/  LOP3.LUT P3, RZ, R22, 0x800, RZ, 0xc0, !PT ;  /* 0x0000080016ff7812 */ /* 0x000fd6000786c0ff */
[----:B----4-:R-:W-:-:S05]  /*15d20*/  @!P5 IMAD R10, R10, R17, RZ ;  /* 0x000000110a0ad224 */ /* 0x010fca00078e02ff */
[----:B------:R0:W-:Y:S04]  /*15d30*/  @!P5 STG.E.U8 desc[UR60][R6.64+0x51], R10 ;  /* 0x0000510a0600d986 */ /* 0x0001e8000c10113c */
[----:B0-----:R-:W4:Y:S01]  /*15d40*/  LDL.LU R10, [R1+0x68] ;  /* 0x00006800010a7983 */ /* 0x001f220000300800 */
[----:B------:R-:W-:-:S13]  /*15d50*/  ISETP.LT.OR P5, PT, R0, 0x51, !P3 ;  /* 0x000000510000780c */ /* 0x000fda0005fa1670 */
        /* <DEDUP_REMOVED lines=13> */
[----:B------:R0:W-:Y:S01]  /*15e30*/  @!P5 STG.E.U8 desc[UR60][R6.64+0x59], R10 ;  /* 0x0000590a0600d986 */ /* 0x0001e2000c10113c */
[----:B------:R-:W-:-:S13]  /*15e40*/  ISETP.LT.OR P5, PT, R0, 0x59, !P3 ;  /* 0x000000590000780c */ /* 0x000fda0005fa1670 */
[----:B0-----:R-:W-:-:S05]  /*15e50*/  @!P5 IMAD R10, R18, R17, RZ ;  /* 0x00000011120ad224 */ /* 0x001fca00078e02ff */
[----:B------:R2:W-:Y:S01]  /*15e60*/  @!P5 STG.E.U8 desc[UR60][R8.64+0x58], R10 ;  /* 0x0000580a0800d986 */ /* 0x0005e2000c10113c */
[----:B------:R-:W-:-:S13]  /*15e70*/  ISETP.LT.OR P5, PT, R0, 0x5a, !P3 ;  /* 0x0000005a0000780c */ /* 0x000fda0005fa1670 */
[----:B--2---:R-:W-:Y:S02]  /*15e80*/  @!P5 IMAD R10, R81, R17, RZ ;  /* 0x00000011510ad224 */ /* 0x004fe400078e02ff */
[----:B------:R-:W2:Y:S04]  /*15e90*/  LDL.LU R81, [R1+0x58] ;  /* 0x0000580001517983 */ /* 0x000ea80000300800 */
[----:B------:R-:W4:Y:S04]  /*15ea0*/  LDL.LU R18, [R1+0x5c] ;  /* 0x00005c0001127983 */ /* 0x000f280000300800 */
[----:B------:R0:W-:Y:S04]  /*15eb0*/  @!P5 STG.E.U8 desc[UR60][R8.64+0x59], R10 ;  /* 0x0000590a0800d986 */ /* 0x0001e8000c10113c */
[----:B0-----:R-:W3:Y:S01]  /*15ec0*/  LDL.LU R10, [R1+0x40] ;  /* 0x00004000010a7983 */ /* 0x001ee20000300800 */
[----:B------:R-:W-:-:S13]  /*15ed0*/  ISETP.LT.OR P5, PT, R0, 0x51, !P4 ;  /* 0x000000510000780c */ /* 0x000fda00067a1670 */
[----:B---3--:R-:W-:-:S05]  /*15ee0*/  @!P5 IMAD R10, R10, R17, RZ ;  /* 0x000000110a0ad224 */ /* 0x008fca00078e02ff */
        /* <DEDUP_REMOVED lines=10> */
[----:B0-----:R-:W3:Y:S10]  /*15f90*/  LDL.LU R95, [R1+0x3bc] ;  /* 0x0003bc00015f7983 */ /* 0x001ef40000300800 */
[----:B------:R-:W-:Y:S01]  /*15fa0*/  @!P5 IADD3 R10, P6, R23, R2, RZ ;  /* 0x00000002170ad210 */ /* 0x000fe20007fde0ff */
[----:B------:R-:W-:-:S04]  /*15fb0*/  @!P5 IMAD R80, R80, R17, RZ ;  /* 0x000000115050d224 */ /* 0x000fc800078e02ff */
[----:B------:R-:W-:-:S05]  /*15fc0*/  @!P5 IMAD.X R11, R3, 0x1, R19, P6 ;  /* 0x00000001030bd824 */ /* 0x000fca00030e0613 */
[----:B------:R0:W-:Y:S04]  /*15fd0*/  @!P5 STG.E.U8 desc[UR60][R10.64+0x51], R80 ;  /* 0x000051500a00d986 */ /* 0x0001e8000c10113c */
[----:B0-----:R-:W3:Y:S04]  /*15fe0*/  LDL.LU R80, [R1+0x3b8] ;  /* 0x0003b80001507983 */ /* 0x001ee80000300800 */
[----:B------:R-:W2:Y:S04]  /*15ff0*/  LDL.LU R10, [R1+0x50] ;  /* 0x00005000010a7983 */ /* 0x000ea80000300800 */
[----:B------:R-:W4:Y:S01]  /*16000*/  LDL.LU R11, [R1+0x54] ;  /* 0x00005400010b7983 */ /* 0x000f220000300800 */
[----:B------:R-:W-:-:S13]  /*16010*/  ISETP.LT.OR P5, PT, R0, 0x59, !P4 ;  /* 0x000000590000780c */ /* 0x000fda00067a1670 */
[----:B--2---:R-:W-:-:S05]  /*16020*/  @!P5 IMAD R10, R10, R17, RZ ;  /* 0x000000110a0ad224 */ /* 0x004fca00078e02ff */
[----:B------:R4:W-:Y:S01]  /*16030*/  @!P5 STG.E.U8 desc[UR60][R2.64+0x58], R10 ;  /* 0x0000580a0200d986 */ /* 0x0009e2000c10113c */
[----:B------:R-:W-:-:S13]  /*16040*/  ISETP.LT.OR P5, PT, R0, 0x5a, !P4 ;  /* 0x0000005a0000780c */ /* 0x000fda00067a1670 */
[----:B----4-:R-:W-:-:S05]  /*16050*/  @!P5 IMAD R10, R11, R17, RZ ;  /* 0x000000110b0ad224 */ /* 0x010fca00078e02ff */
        /* <DEDUP_REMOVED lines=12> */
[----:B0-----:R0:W5:Y:S04]  /*16120*/  LDL.LU R18, [R1+0x3b0] ;  /* 0x0003b00001127983 */ /* 0x0011680000300800 */
[----:B------:R-:W4:Y:S01]  /*16130*/  LDL.LU R10, [R1+0x20] ;  /* 0x00002000010a7983 */ /* 0x000f220000300800 */
[----:B------:R-:W-:-:S03]  /*16140*/  ISETP.LT.OR P5, PT, R0, 0x51, !P2 ;  /* 0x000000510000780c */ /* 0x000fc600057a1670 */
[----:B------:R-:W3:Y:S10]  /*16150*/  LDL.LU R11, [R1+0x2c] ;  /* 0x00002c00010b7983 */ /* 0x000ef40000300800 */
[----:B----4-:R-:W-:-:S05]  /*16160*/  @!P5 IMAD R10, R10, R17, RZ ;  /* 0x000000110a0ad224 */ /* 0x010fca00078e02ff */
[----:B------:R1:W-:Y:S04]  /*16170*/  @!P5 STG.E.U8 desc[UR60][R4.64+0x50], R10 ;  /* 0x0000500a0400d986 */ /* 0x0003e8000c10113c */
[----:B-1----:R-:W4:Y:S01]  /*16180*/  LDL.LU R10, [R1+0x24] ;  /* 0x00002400010a7983 */ /* 0x002f220000300800 */
[C---:B------:R-:W-:Y:S02]  /*16190*/  ISETP.LT.OR P5, PT, R0.reuse, 0x52, !P2 ;  /* 0x000000520000780c */ /* 0x040fe400057a1670 */
[----:B------:R-:W-:Y:S02]  /*161a0*/  ISETP.LT.OR P6, PT, R0, 0x51, !P1 ;  /* 0x000000510000780c */ /* 0x000fe40004fc1670 */
[----:B------:R-:W-:-:S09]  /*161b0*/  LOP3.LUT R22, R22, 0xfffffbff, RZ, 0xc0, !PT ;  /* 0xfffffbff16167812 */ /* 0x000fd200078ec0ff */
[----:B----4-:R-:W-:-:S05]  /*161c0*/  @!P5 IMAD R10, R10, R17, RZ ;  /* 0x000000110a0ad224 */ /* 0x010fca00078e02ff */
[----:B------:R1:W-:Y:S04]  /*161d0*/  @!P5 STG.E.U8 desc[UR60][R4.64+0x51], R10 ;  /* 0x0000510a0400d986 */ /* 0x0003e8000c10113c */
[----:B-1----:R-:W4:Y:S01]  /*161e0*/  LDL.LU R10, [R1+0x28] ;  /* 0x00002800010a7983 */ /* 0x002f220000300800 */
[----:B------:R-:W-:Y:S02]  /*161f0*/  @P3 LOP3.LUT R22, R22, 0x400, RZ, 0xfc, !PT ;  /* 0x0000040016163812 */ /* 0x000fe400078efcff */
[----:B------:R-:W-:Y:S01]  /*16200*/  ISETP.LT.OR P3, PT, R0, 0x52, !P1 ;  /* 0x000000520000780c */ /* 0x000fe20004f61670 */
[----:B----4-:R-:W-:-:S05]  /*16210*/  @!P6 IMAD R10, R10, R17, RZ ;  /* 0x000000110a0ae224 */ /* 0x010fca00078e02ff */
[----:B------:R3:W-:Y:S07]  /*16220*/  @!P6 STG.E.U8 desc[UR60][R82.64+0x50], R10 ;  /* 0x0000500a5200e986 */ /* 0x0007ee000c10113c */
[----:B---3--:R-:W-:Y:S01]  /*16230*/  @!P3 IMAD R10, R11, R17, RZ ;  /* 0x000000110b0ab224 */ /* 0x008fe200078e02ff */
[----:B------:R-:W3:Y:S04]  /*16240*/  LDL.LU.64 R82, [R1+0x3a8] ;  /* 0x0003a80001527983 */ /* 0x000ee80000300a00 */
[----:B------:R1:W-:Y:S04]  /*16250*/  @!P3 STG.E.U8 desc[UR60][R84.64+0x51], R10 ;  /* 0x0000510a5400b986 */ /* 0x0003e8000c10113c */
[----:B-1----:R-:W4:Y:S04]  /*16260*/  LDL.LU.64 R84, [R1+0x3a0] ;  /* 0x0003a00001547983 */ /* 0x002f280000300a00 */
[----:B------:R-:W2:Y:S01]  /*16270*/  LDL.LU R10, [R1+0x30] ;  /* 0x00003000010a7983 */ /* 0x000ea20000300800 */
[----:B------:R-:W-:-:S03]  /*16280*/  ISETP.LT.OR P5, PT, R0, 0x59, !P2 ;  /* 0x000000590000780c */ /* 0x000fc600057a1670 */
[----:B------:R-:W3:Y:S10]  /*16290*/  LDL.LU R11, [R1+0x1c] ;  /* 0x00001c00010b7983 */ /* 0x000ef40000300800 */
[----:B--2---:R-:W-:-:S05]  /*162a0*/  @!P5 IMAD R10, R10, R17, RZ ;  /* 0x000000110a0ad224 */ /* 0x004fca00078e02ff */
[----:B------:R1:W-:Y:S04]  /*162b0*/  @!P5 STG.E.U8 desc[UR60][R4.64+0x58], R10 ;  /* 0x0000580a0400d986 */ /* 0x0003e8000c10113c */
[----:B-1----:R-:W2:Y:S01]  /*162c0*/  LDL.LU R10, [R1+0x34] ;  /* 0x00003400010a7983 */ /* 0x002ea20000300800 */
[C---:B------:R-:W-:Y:S02]  /*162d0*/  ISETP.LT.OR P5, PT, R0.reuse, 0x5a, !P2 ;  /* 0x0000005a0000780c */ /* 0x040fe400057a1670 */
[----:B------:R-:W-:-:S11]  /*162e0*/  ISETP.LT.OR P3, PT, R0, 0x59, !P1 ;  /* 0x000000590000780c */ /* 0x000fd60004f61670 */
[----:B--2---:R-:W-:-:S05]  /*162f0*/  @!P5 IMAD R10, R10, R17, RZ ;  /* 0x000000110a0ad224 */ /* 0x004fca00078e02ff */
[----:B------:R1:W-:Y:S04]  /*16300*/  @!P5 STG.E.U8 desc[UR60][R4.64+0x59], R10 ;  /* 0x0000590a0400d986 */ /* 0x0003e8000c10113c */
[----:B-1----:R-:W2:Y:S01]  /*16310*/  LDL.LU R10, [R1+0x38] ;  /* 0x00003800010a7983 */ /* 0x002ea20000300800 */
[----:B------:R-:W-:Y:S01]  /*16320*/  ISETP.LT.OR P5, PT, R0, 0x5a, !P1 ;  /* 0x0000005a0000780c */ /* 0x000fe20004fa1670 */
[----:B--2---:R-:W-:-:S05]  /*16330*/  @!P3 IMAD R10, R10, R17, RZ ;  /* 0x000000110a0ab224 */ /* 0x004fca00078e02ff */
[----:B------:R1:W-:Y:S04]  /*16340*/  @!P3 STG.E.U8 desc[UR60][R86.64+0x58], R10 ;  /* 0x0000580a5600b986 */ /* 0x0003e8000c10113c */
[----:B-1----:R-:W2:Y:S04]  /*16350*/  LDL.LU.64 R86, [R1+0x398] ;  /* 0x0003980001567983 */ /* 0x002ea80000300a00 */
[----:B------:R-:W4:Y:S01]  /*16360*/  LDL.LU R10, [R1+0x3c] ;  /* 0x00003c00010a7983 */ /* 0x000f220000300800 */
[----:B------:R-:W-:Y:S01]  /*16370*/  ISETP.GE.AND P6, PT, R16, 0x1, PT ;  /* 0x000000011000780c */ /* 0x000fe20003fc6270 */
[----:B----4-:R-:W-:-:S05]  /*16380*/  @!P5 IMAD R10, R10, R17, RZ ;  /* 0x000000110a0ad224 */ /* 0x010fca00078e02ff */
[----:B------:R1:W-:Y:S04]  /*16390*/  @!P5 STG.E.U8 desc[UR60][R72.64+0x59], R10 ;  /* 0x0000590a4800d986 */ /* 0x0003e8000c10113c */
[----:B-1----:R-:W4:Y:S04]  /*163a0*/  LDL.LU.64 R72, [R1+0x390] ;  /* 0x0003900001487983 */ /* 0x002f280000300a00 */
[----:B------:R-:W3:Y:S01]  /*163b0*/  LDL.LU R10, [R1] ;  /* 0x00000000010a7983 */ /* 0x000ee20000300800 */
[----:B------:R-:W-:-:S13]  /*163c0*/  ISETP.LT.OR P5, PT, R0, 0x61, !P6 ;  /* 0x000000610000780c */ /* 0x000fda00077a1670 */
[----:B---3--:R-:W-:-:S05]  /*163d0*/  @!P5 IMAD R10, R10, R17, RZ ;  /* 0x000000110a0ad224 */ /* 0x008fca00078e02ff */
[----:B------:R1:W-:Y:S04]  /*163e0*/  @!P5 STG.E.U8 desc[UR60][R6.64+0x60], R10 ;  /* 0x0000600a0600d986 */ /* 0x0003e8000c10113c */
[----:B-1----:R-:W3:Y:S01]  /*163f0*/  LDL.LU R10, [R1+0x4] ;  /* 0x00000400010a7983 */ /* 0x002ee20000300800 */
[----:B------:R-:W-:Y:S02]  /*16400*/  ISETP.LT.OR P5, PT, R0, 0x62, !P6 ;  /* 0x000000620000780c */ /* 0x000fe400077a1670 */
[----:B------:R-:W-:-:S11]  /*16410*/  LOP3.LUT P3, RZ, R22, 0x400, RZ, 0xc0, !PT ;  /* 0x0000040016ff7812 */ /* 0x000fd6000786c0ff */
[----:B---3--:R-:W-:-:S05]  /*16420*/  @!P5 IMAD R10, R10, R17, RZ ;  /* 0x000000110a0ad224 */ /* 0x008fca00078e02ff */
[----:B------:R1:W-:Y:S04]  /*16430*/  @!P5 STG.E.U8 desc[UR60][R6.64+0x61], R10 ;  /* 0x0000610a0600d986 */ /* 0x0003e8000c10113c */
[----:B-1----:R-:W3:Y:S01]  /*16440*/  LDL.LU R10, [R1+0x8] ;  /* 0x00000800010a7983 */ /* 0x002ee20000300800 */
[----:B------:R-:W-:-:S13]  /*16450*/  ISETP.LT.OR P5, PT, R0, 0x61, !P3 ;  /* 0x000000610000780c */ /* 0x000fda0005fa1670 */
        /* <DEDUP_REMOVED lines=15> */
[----:B------:R-:W-:Y:S02]  /*16550*/  ISETP.LT.OR P5, PT, R0, 0x69, !P3 ;  /* 0x000000690000780c */ /* 0x000fe40005fa1670 */
[----:B------:R-:W-:-:S04]  /*16560*/  LOP3.LUT R22, R22, 0xfffffdff, RZ, 0xc0, !PT ;  /* 0xfffffdff16167812 */ /* 0x000fc800078ec0ff */
[----:B------:R-:W-:-:S07]  /*16570*/  @P3 LOP3.LUT R22, R22, 0x200, RZ, 0xfc, !PT ;  /* 0x0000020016163812 */ /* 0x000fce00078efcff */
[----:B---3--:R-:W-:-:S05]  /*16580*/  @!P5 IMAD R10, R10, R17, RZ ;  /* 0x000000110a0ad224 */ /* 0x008fca00078e02ff */
[----:B------:R1:W-:Y:S01]  /*16590*/  @!P5 STG.E.U8 desc[UR60][R8.64+0x68], R10 ;  /* 0x0000680a0800d986 */ /* 0x0003e2000c10113c */
[----:B------:R-:W-:-:S13]  /*165a0*/  ISETP.LT.OR P5, PT, R0, 0x6a, !P3 ;  /* 0x0000006a0000780c */ /* 0x000fda0005fa1670 */
[----:B-1----:R-:W-:-:S05]  /*165b0*/  @!P5 IMAD R10, R11, R17, RZ ;  /* 0x000000110b0ad224 */ /* 0x002fca00078e02ff */
[----:B------:R1:W-:Y:S01]  /*165c0*/  @!P5 STG.E.U8 desc[UR60][R8.64+0x69], R10 ;  /* 0x0000690a0800d986 */ /* 0x0003e2000c10113c */
[----:B------:R-:W-:-:S13]  /*165d0*/  ISETP.LT.OR P5, PT, R0, 0x61, !P4 ;  /* 0x000000610000780c */ /* 0x000fda00067a1670 */
[----:B------:R-:W-:-:S05]  /*165e0*/  @!P5 IMAD R224, R224, R17, RZ ;  /* 0x00000011e0e0d224 */ /* 0x000fca00078e02ff */
[----:B------:R-:W-:Y:S01]  /*165f0*/  @!P5 STG.E.U8 desc[UR60][R2.64+0x60], R224 ;  /* 0x000060e00200d986 */ /* 0x000fe2000c10113c */
[----:B------:R-:W-:-:S13]  /*16600*/  ISETP.LT.OR P5, PT, R0, 0x62, !P4 ;  /* 0x000000620000780c */ /* 0x000fda00067a1670 */
[----:B------:R-:W-:-:S05]  /*16610*/  @!P5 IMAD R225, R225, R17, RZ ;  /* 0x00000011e1e1d224 */ /* 0x000fca00078e02ff */
[----:B------:R-:W-:Y:S01]  /*16620*/  @!P5 STG.E.U8 desc[UR60][R2.64+0x61], R225 ;  /* 0x000061e10200d986 */ /* 0x000fe2000c10113c */
[----:B------:R-:W-:-:S13]  /*16630*/  ISETP.LT.OR P5, PT, R0, 0x61, !P0 ;  /* 0x000000610000780c */ /* 0x000fda00047a1670 */
[----:B-1----:R-:W-:Y:S01]  /*16640*/  @!P5 IADD3 R10, P6, R23, R2, RZ ;  /* 0x00000002170ad210 */ /* 0x002fe20007fde0ff */
[----:B------:R-:W-:-:S04]  /*16650*/  @!P5 IMAD R226, R226, R17, RZ ;  /* 0x00000011e2e2d224 */ /* 0x000fc800078e02ff */
[----:B------:R-:W-:-:S05]  /*16660*/  @!P5 IMAD.X R11, R3, 0x1, R19, P6 ;  /* 0x00000001030bd824 */ /* 0x000fca00030e0613 */
[----:B------:R1:W-:Y:S01]  /*16670*/  @!P5 STG.E.U8 desc[UR60][R10.64+0x60], R226 ;  /* 0x000060e20a00d986 */ /* 0x0003e2000c10113c */
[----:B------:R-:W-:-:S13]  /*16680*/  ISETP.LT.OR P5, PT, R0, 0x62, !P0 ;  /* 0x000000620000780c */ /* 0x000fda00047a1670 */
[----:B-1----:R-:W-:Y:S01]  /*16690*/  @!P5 IADD3 R10, P6, R23, R2, RZ ;  /* 0x00000002170ad210 */ /* 0x002fe20007fde0ff */
[----:B------:R-:W-:-:S04]  /*166a0*/  @!P5 IMAD R227, R227, R17, RZ ;  /* 0x00000011e3e3d224 */ /* 0x000fc800078e02ff */
[----:B------:R-:W-:-:S05]  /*166b0*/  @!P5 IMAD.X R11, R3, 0x1, R19, P6 ;  /* 0x00000001030bd824 */ /* 0x000fca00030e0613 */
        /* <DEDUP_REMOVED lines=16> */
[----:B------:R-:W-:Y:S01]  /*167c0*/  @!P5 STG.E.U8 desc[UR60][R10.64+0x69], R231 ;  /* 0x000069e70a00d986 */ /* 0x000fe2000c10113c */
[----:B------:R-:W-:-:S13]  /*167d0*/  ISETP.LT.OR P5, PT, R0, 0x61, !P2 ;  /* 0x000000610000780c */ /* 0x000fda00057a1670 */
[----:B------:R-:W-:-:S05]  /*167e0*/  @!P5 IMAD R216, R216, R17, RZ ;  /* 0x00000011d8d8d224 */ /* 0x000fca00078e02ff */
[----:B------:R-:W-:Y:S01]  /*167f0*/  @!P5 STG.E.U8 desc[UR60][R4.64+0x60], R216 ;  /* 0x000060d80400d986 */ /* 0x000fe2000c10113c */
[C---:B------:R-:W-:Y:S02]  /*16800*/  ISETP.LT.OR P5, PT, R0.reuse, 0x62, !P2 ;  /* 0x000000620000780c */ /* 0x040fe400057a1670 */
[C---:B------:R-:W-:Y:S02]  /*16810*/  ISETP.LT.OR P6, PT, R0.reuse, 0x61, !P1 ;  /* 0x000000610000780c */ /* 0x040fe40004fc1670 */
[----:B------:R-:W-:-:S09]  /*16820*/  ISETP.LT.OR P3, PT, R0, 0x62, !P1 ;  /* 0x000000620000780c */ /* 0x000fd20004f61670 */
[----:B------:R-:W-:-:S05]  /*16830*/  @!P5 IMAD R217, R217, R17, RZ ;  /* 0x00000011d9d9d224 */ /* 0x000fca00078e02ff */
[----:B------:R-:W-:Y:S01]  /*16840*/  @!P5 STG.E.U8 desc[UR60][R4.64+0x61], R217 ;  /* 0x000061d90400d986 */ /* 0x000fe2000c10113c */
[----:B------:R-:W-:Y:S01]  /*16850*/  ISETP.LT.OR P5, PT, R0, 0x69, !P2 ;  /* 0x000000690000780c */ /* 0x000fe200057a1670 */
[-C--:B------:R-:W-:Y:S02]  /*16860*/  @!P6 IMAD R218, R218, R17.reuse, RZ ;  /* 0x00000011dadae224 */ /* 0x080fe400078e02ff */
[----:B------:R-:W-:-:S03]  /*16870*/  @!P3 IMAD R219, R219, R17, RZ ;  /* 0x00000011dbdbb224 */ /* 0x000fc600078e02ff */
[----:B------:R1:W-:Y:S07]  /*16880*/  @!P6 STG.E.U8 desc[UR60][R74.64+0x60], R218 ;  /* 0x000060da4a00e986 */ /* 0x0003ee000c10113c */
[----:B------:R-:W-:Y:S01]  /*16890*/  @!P5 IMAD R220, R220, R17, RZ ;  /* 0x00000011dcdcd224 */ /* 0x000fe200078e02ff */
[----:B------:R3:W-:Y:S04]  /*168a0*/  @!P3 STG.E.U8 desc[UR60][R76.64+0x61], R219 ;  /* 0x000061db4c00b986 */ /* 0x0007e8000c10113c */
[----:B------:R-:W-:Y:S01]  /*168b0*/  @!P5 STG.E.U8 desc[UR60][R4.64+0x68], R220 ;  /* 0x000068dc0400d986 */ /* 0x000fe2000c10113c */
[----:B------:R-:W-:-:S02]  /*168c0*/  ISETP.LT.OR P5, PT, R0, 0x6a, !P2 ;  /* 0x0000006a0000780c */ /* 0x000fc400057a1670 */
[----:B------:R-:W-:Y:S01]  /*168d0*/  ISETP.LT.OR P3, PT, R0, 0x69, !P1 ;  /* 0x000000690000780c */ /* 0x000fe20004f61670 */
[----:B-1----:R-:W4:Y:S01]  /*168e0*/  LDL.LU.64 R74, [R1+0x380] ;  /* 0x00038000014a7983 */ /* 0x002f220000300a00 */
[----:B------:R-:W-:-:S03]  /*168f0*/  ISETP.GE.AND P6, PT, R16, 0x1, PT ;  /* 0x000000011000780c */ /* 0x000fc60003fc6270 */
[----:B---3--:R-:W3:Y:S06]  /*16900*/  LDL.LU.64 R76, [R1+0x378] ;  /* 0x00037800014c7983 */ /* 0x008eec0000300a00 */
[----:B------:R-:W-:-:S05]  /*16910*/  @!P5 IMAD R221, R221, R17, RZ ;  /* 0x00000011ddddd224 */ /* 0x000fca00078e02ff */
[----:B------:R-:W-:Y:S01]  /*16920*/  @!P5 STG.E.U8 desc[UR60][R4.64+0x69], R221 ;  /* 0x000069dd0400d986 */ /* 0x000fe2000c10113c */
[----:B------:R-:W-:Y:S01]  /*16930*/  ISETP.LT.OR P5, PT, R0, 0x6a, !P1 ;  /* 0x0000006a0000780c */ /* 0x000fe20004fa1670 */
[----:B------:R-:W-:-:S05]  /*16940*/  @!P3 IMAD R222, R222, R17, RZ ;  /* 0x00000011dedeb224 */ /* 0x000fca00078e02ff */
[----:B------:R1:W-:Y:S07]  /*16950*/  @!P3 STG.E.U8 desc[UR60][R78.64+0x68], R222 ;  /* 0x000068de4e00b986 */ /* 0x0003ee000c10113c */
[----:B------:R-:W-:-:S05]  /*16960*/  @!P5 IMAD R223, R223, R17, RZ ;  /* 0x00000011dfdfd224 */ /* 0x000fca00078e02ff */
[----:B------:R0:W-:Y:S01]  /*16970*/  @!P5 STG.E.U8 desc[UR60][R64.64+0x69], R223 ;  /* 0x000069df4000d986 */ /* 0x0001e2000c10113c */
[----:B------:R-:W-:-:S03]  /*16980*/  ISETP.LT.OR P5, PT, R0, 0x71, !P6 ;  /* 0x000000710000780c */ /* 0x000fc600077a1670 */
[----:B-1----:R-:W3:Y:S01]  /*16990*/  LDL.LU.64 R78, [R1+0x370] ;  /* 0x00037000014e7983 */ /* 0x002ee20000300a00 */
[----:B------:R-:W-:-:S09]  /*169a0*/  LOP3.LUT P3, RZ, R22, 0x200, RZ, 0xc0, !PT ;  /* 0x0000020016ff7812 */ /* 0x000fd2000786c0ff */
[----:B------:R-:W-:Y:S01]  /*169b0*/  @!P5 IMAD R208, R208, R17, RZ ;  /* 0x00000011d0d0d224 */ /* 0x000fe200078e02ff */
[----:B0-----:R-:W3:Y:S04]  /*169c0*/  LDL.LU.64 R64, [R1+0x368] ;  /* 0x0003680001407983 */ /* 0x001ee80000300a00 */
[----:B------:R-:W-:Y:S01]  /*169d0*/  @!P5 STG.E.U8 desc[UR60][R6.64+0x70], R208 ;  /* 0x000070d00600d986 */ /* 0x000fe2000c10113c */
[----:B------:R-:W-:-:S13]  /*169e0*/  ISETP.LT.OR P5, PT, R0, 0x72, !P6 ;  /* 0x000000720000780c */ /* 0x000fda00077a1670 */
[----:B------:R-:W-:-:S05]  /*169f0*/  @!P5 IMAD R209, R209, R17, RZ ;  /* 0x00000011d1d1d224 */ /* 0x000fca00078e02ff */
        /* <DEDUP_REMOVED lines=26> */
[----:B------:R-:W-:Y:S01]  /*16ba0*/  @!P5 IADD3 R10, P6, R23, R2, RZ ;  /* 0x00000002170ad210 */ /* 0x000fe20007fde0ff */
[----:B------:R-:W-:-:S04]  /*16bb0*/  @!P5 IMAD R202, R202, R17, RZ ;  /* 0x00000011cacad224 */ /* 0x000fc800078e02ff */
[----:B------:R-:W-:-:S05]  /*16bc0*/  @!P5 IMAD.X R11, R3, 0x1, R19, P6 ;  /* 0x00000001030bd824 */ /* 0x000fca00030e0613 */
[----:B------:R0:W-:Y:S01]  /*16bd0*/  @!P5 STG.E.U8 desc[UR60][R10.64+0x70], R202 ;  /* 0x000070ca0a00d986 */ /* 0x0001e2000c10113c */
[----:B------:R-:W-:-:S13]  /*16be0*/  ISETP.LT.OR P5, PT, R0, 0x72, !P0 ;  /* 0x000000720000780c */ /* 0x000fda00047a1670 */
[----:B0-----:R-:W-:Y:S01]  /*16bf0*/  @!P5 IADD3 R10, P6, R23, R2, RZ ;  /* 0x00000002170ad210 */ /* 0x001fe20007fde0ff */
        /* <DEDUP_REMOVED lines=10> */
[----:B0-----:R-:W-:Y:S01]  /*16ca0*/  @!P5 IADD3 R10, P6, R23, R2, RZ ;  /* 0x00000002170ad210 */ /* 0x001fe20007fde0ff */
[----:B------:R-:W-:-:S04]  /*16cb0*/  @!P5 IMAD R206, R206, R17, RZ ;  /* 0x00000011ceced224 */ /* 0x000fc800078e02ff */
[----:B------:R-:W-:-:S05]  /*16cc0*/  @!P5 IMAD.X R11, R3, 0x1, R19, P6 ;  /* 0x00000001030bd824 */ /* 0x000fca00030e0613 */
[----:B------:R0:W-:Y:S01]  /*16cd0*/  @!P5 STG.E.U8 desc[UR60][R10.64+0x78], R206 ;  /* 0x000078ce0a00d986 */ /* 0x0001e2000c10113c */
[----:B------:R-:W-:-:S13]  /*16ce0*/  ISETP.LT.OR P5, PT, R0, 0x7a, !P0 ;  /* 0x0000007a0000780c */ /* 0x000fda00047a1670 */
[----:B0-----:R-:W-:Y:S01]  /*16cf0*/  @!P5 IADD3 R10, P6, R23, R2, RZ ;  /* 0x00000002170ad210 */ /* 0x001fe20007fde0ff */
[----:B------:R-:W-:-:S04]  /*16d00*/  @!P5 IMAD R207, R207, R17, RZ ;  /* 0x00000011cfcfd224 */ /* 0x000fc800078e02ff */
[----:B------:R-:W-:-:S05]  /*16d10*/  @!P5 IMAD.X R11, R3, 0x1, R19, P6 ;  /* 0x00000001030bd824 */ /* 0x000fca00030e0613 */
[----:B------:R-:W-:Y:S01]  /*16d20*/  @!P5 STG.E.U8 desc[UR60][R10.64+0x79], R207 ;  /* 0x000079cf0a00d986 */ /* 0x000fe2000c10113c */
[----:B------:R-:W-:-:S13]  /*16d30*/  ISETP.LT.OR P5, PT, R0, 0x71, !P2 ;  /* 0x000000710000780c */ /* 0x000fda00057a1670 */
[----:B------:R-:W-:-:S05]  /*16d40*/  @!P5 IMAD R192, R192, R17, RZ ;  /* 0x00000011c0c0d224 */ /* 0x000fca00078e02ff */
[----:B------:R-:W-:Y:S01]  /*16d50*/  @!P5 STG.E.U8 desc[UR60][R4.64+0x70], R192 ;  /* 0x000070c00400d986 */ /* 0x000fe2000c10113c */
[----:B------:R-:W-:Y:S02]  /*16d60*/  ISETP.LT.OR P5, PT, R0, 0x72, !P2 ;  /* 0x000000720000780c */ /* 0x000fe400057a1670 */
[----:B------:R-:W-:Y:S02]  /*16d70*/  LOP3.LUT R22, R22, 0xfffffeff, RZ, 0xc0, !PT ;  /* 0xfffffeff16167812 */ /* 0x000fe400078ec0ff */
[----:B------:R-:W-:Y:S02]  /*16d80*/  ISETP.LT.OR P6, PT, R0, 0x71, !P1 ;  /* 0x000000710000780c */ /* 0x000fe40004fc1670 */
[----:B------:R-:W-:Y:S02]  /*16d90*/  @P3 LOP3.LUT R22, R22, 0x100, RZ, 0xfc, !PT ;  /* 0x0000010016163812 */ /* 0x000fe400078efcff */
[----:B------:R-:W-:-:S05]  /*16da0*/  ISETP.LT.OR P3, PT, R0, 0x72, !P1 ;  /* 0x000000720000780c */ /* 0x000fca0004f61670 */
        /* <DEDUP_REMOVED lines=11> */
[----:B0-----:R-:W3:Y:S01]  /*16e60*/  LDL.LU.64 R66, [R1+0x360] ;  /* 0x0003600001427983 */ /* 0x001ee20000300a00 */
[----:B------:R-:W-:-:S03]  /*16e70*/  ISETP.GE.AND P6, PT, R16, 0x1, PT ;  /* 0x000000011000780c */ /* 0x000fc60003fc6270 */
[----:B-1----:R-:W3:Y:S06]  /*16e80*/  LDL.LU.64 R68, [R1+0x358] ;  /* 0x0003580001447983 */ /* 0x002eec0000300a00 */
        /* <DEDUP_REMOVED lines=8> */
[----:B0-----:R-:W3:Y:S01]  /*16f10*/  LDL.LU.64 R70, [R1+0x350] ;  /* 0x0003500001467983 */ /* 0x001ee20000300a00 */
[----:B------:R-:W-:-:S03]  /*16f20*/  LOP3.LUT P3, RZ, R22, 0x100, RZ, 0xc0, !PT ;  /* 0x0000010016ff7812 */ /* 0x000fc6000786c0ff */
[----:B-1----:R-:W3:Y:S06]  /*16f30*/  LDL.LU.64 R56, [R1+0x348] ;  /* 0x0003480001387983 */ /* 0x002eec0000300a00 */
        /* <DEDUP_REMOVED lines=58> */
[C---:B------:R-:W-:Y:S02]  /*172e0*/  ISETP.LT.OR P5, PT, R0.reuse, 0x82, !P2 ;  /* 0x000000820000780c */ /* 0x040fe400057a1670 */
[----:B------:R-:W-:Y:S02]  /*172f0*/  P2R R184, PR, RZ, 0x8 ;  /* 0x00000008ffb87803 */ /* 0x000fe40000000000 */
[C---:B------:R-:W-:Y:S02]  /*17300*/  ISETP.LT.OR P6, PT, R0.reuse, 0x81, !P1 ;  /* 0x000000810000780c */ /* 0x040fe40004fc1670 */
[----:B------:R-:W-:-:S07]  /*17310*/  ISETP.LT.OR P3, PT, R0, 0x82, !P1 ;  /* 0x000000820000780c */ /* 0x000fce0004f61670 */
[----:B------:R-:W-:-:S05]  /*17320*/  @!P5 IMAD R169, R169, R17, RZ ;  /* 0x00000011a9a9d224 */ /* 0x000fca00078e02ff */
[----:B------:R-:W-:Y:S01]  /*17330*/  @!P5 STG.E.U8 desc[UR60][R4.64+0x81], R169 ;  /* 0x000081a90400d986 */ /* 0x000fe2000c10113c */
[----:B------:R-:W-:Y:S01]  /*17340*/  ISETP.LT.OR P5, PT, R0, 0x89, !P2 ;  /* 0x000000890000780c */ /* 0x000fe200057a1670 */
[-C--:B------:R-:W-:Y:S02]  /*17350*/  @!P6 IMAD R170, R170, R17.reuse, RZ ;  /* 0x00000011aaaae224 */ /* 0x080fe400078e02ff */
[----:B------:R-:W-:-:S03]  /*17360*/  @!P3 IMAD R171, R171, R17, RZ ;  /* 0x00000011ababb224 */ /* 0x000fc600078e02ff */
[----:B------:R1:W-:Y:S07]  /*17370*/  @!P6 STG.E.U8 desc[UR60][R58.64+0x80], R170 ;  /* 0x000080aa3a00e986 */ /* 0x0003ee000c10113c */
[----:B0-----:R-:W-:Y:S01]  /*17380*/  @!P5 IMAD R11, R172, R17, RZ ;  /* 0x00000011ac0bd224 */ /* 0x001fe200078e02ff */
[----:B------:R0:W-:Y:S04]  /*17390*/  @!P3 STG.E.U8 desc[UR60][R60.64+0x81], R171 ;  /* 0x000081ab3c00b986 */ /* 0x0001e8000c10113c */
[----:B------:R-:W-:Y:S01]  /*173a0*/  @!P5 STG.E.U8 desc[UR60][R4.64+0x88], R11 ;  /* 0x0000880b0400d986 */ /* 0x000fe2000c10113c */
[----:B------:R-:W-:-:S02]  /*173b0*/  ISETP.LT.OR P5, PT, R0, 0x8a, !P2 ;  /* 0x0000008a0000780c */ /* 0x000fc400057a1670 */
[----:B------:R-:W-:Y:S01]  /*173c0*/  ISETP.LT.OR P3, PT, R0, 0x89, !P1 ;  /* 0x000000890000780c */ /* 0x000fe20004f61670 */
[----:B-1----:R-:W3:Y:S01]  /*173d0*/  LDL.LU.64 R58, [R1+0x340] ;  /* 0x00034000013a7983 */ /* 0x002ee20000300a00 */
[----:B------:R-:W-:-:S03]  /*173e0*/  ISETP.GE.AND P6, PT, R16, 0x1, PT ;  /* 0x000000011000780c */ /* 0x000fc60003fc6270 */
[----:B0-----:R-:W3:Y:S06]  /*173f0*/  LDL.LU.64 R60, [R1+0x338] ;  /* 0x00033800013c7983 */ /* 0x001eec0000300a00 */
        /* <DEDUP_REMOVED lines=9> */
[----:B------:R-:W-:-:S03]  /*17490*/  ISETP.NE.AND P3, PT, R184, RZ, PT ;  /* 0x000000ffb800720c */ /* 0x000fc60003f65270 */
[----:B-1----:R-:W3:Y:S06]  /*174a0*/  LDL.LU.64 R48, [R1+0x328] ;  /* 0x0003280001307983 */ /* 0x002eec0000300a00 */
[----:B------:R-:W-:-:S05]  /*174b0*/  @!P5 IMAD R169, R160, R17, RZ ;  /* 0x00000011a0a9d224 */ /* 0x000fca00078e02ff */
[----:B------:R0:W-:Y:S01]  /*174c0*/  @!P5 STG.E.U8 desc[UR60][R6.64+0x90], R169 ;  /* 0x000090a90600d986 */ /* 0x0001e2000c10113c */
[----:B------:R-:W-:-:S13]  /*174d0*/  ISETP.LT.OR P5, PT, R0, 0x92, !P6 ;  /* 0x000000920000780c */ /* 0x000fda00077a1670 */
[----:B------:R-:W-:-:S05]  /*174e0*/  @!P5 IMAD R161, R161, R17, RZ ;  /* 0x00000011a1a1d224 */ /* 0x000fca00078e02ff */
[----:B------:R-:W-:Y:S01]  /*174f0*/  @!P5 STG.E.U8 desc[UR60][R6.64+0x91], R161 ;  /* 0x000091a10600d986 */ /* 0x000fe2000c10113c */
[----:B------:R-:W-:-:S13]  /*17500*/  ISETP.LT.OR P5, PT, R0, 0x91, !P3 ;  /* 0x000000910000780c */ /* 0x000fda0005fa1670 */
[----:B------:R-:W-:-:S05]  /*17510*/  @!P5 IMAD R11, R162, R17, RZ ;  /* 0x00000011a20bd224 */ /* 0x000fca00078e02ff */
[----:B------:R1:W-:Y:S01]  /*17520*/  @!P5 STG.E.U8 desc[UR60][R8.64+0x90], R11 ;  /* 0x0000900b0800d986 */ /* 0x0003e2000c10113c */
[----:B------:R-:W-:-:S13]  /*17530*/  ISETP.LT.OR P5, PT, R0, 0x92, !P3 ;  /* 0x000000920000780c */ /* 0x000fda0005fa1670 */
[----:B------:R-:W-:-:S05]  /*17540*/  @!P5 IMAD R163, R163, R17, RZ ;  /* 0x00000011a3a3d224 */ /* 0x000fca00078e02ff */
[----:B------:R2:W-:Y:S01]  /*17550*/  @!P5 STG.E.U8 desc[UR60][R8.64+0x91], R163 ;  /* 0x000091a30800d986 */ /* 0x0005e2000c10113c */
[----:B------:R-:W-:-:S13]  /*17560*/  ISETP.LT.OR P5, PT, R0, 0x99, !P6 ;  /* 0x000000990000780c */ /* 0x000fda00077a1670 */
[----:B0-----:R-:W-:-:S05]  /*17570*/  @!P5 IMAD R169, R164, R17, RZ ;  /* 0x00000011a4a9d224 */ /* 0x001fca00078e02ff */
[----:B------:R-:W-:Y:S01]  /*17580*/  @!P5 STG.E.U8 desc[UR60][R6.64+0x98], R169 ;  /* 0x000098a90600d986 */ /* 0x000fe2000c10113c */
[----:B------:R-:W-:-:S13]  /*17590*/  ISETP.LT.OR P5, PT, R0, 0x9a, !P6 ;  /* 0x0000009a0000780c */ /* 0x000fda00077a1670 */
[----:B------:R-:W-:-:S05]  /*175a0*/  @!P5 IMAD R165, R165, R17, RZ ;  /* 0x00000011a5a5d224 */ /* 0x000fca00078e02ff */
        /* <DEDUP_REMOVED lines=11> */
[----:B--2---:R-:W-:-:S05]  /*17660*/  @!P5 IMAD R163, R153, R17, RZ ;  /* 0x0000001199a3d224 */ /* 0x004fca00078e02ff */
[----:B------:R-:W-:Y:S01]  /*17670*/  @!P5 STG.E.U8 desc[UR60][R2.64+0x91], R163 ;  /* 0x000091a30200d986 */ /* 0x000fe2000c10113c */
[----:B------:R-:W-:-:S13]  /*17680*/  ISETP.LT.OR P5, PT, R0, 0x91, !P0 ;  /* 0x000000910000780c */ /* 0x000fda00047a1670 */
[----:B------:R-:W-:Y:S01]  /*17690*/  @!P5 IADD3 R10, P6, R23, R2, RZ ;  /* 0x00000002170ad210 */ /* 0x000fe20007fde0ff */
[----:B0-----:R-:W-:-:S04]  /*176a0*/  @!P5 IMAD R165, R154, R17, RZ ;  /* 0x000000119aa5d224 */ /* 0x001fc800078e02ff */
[----:B-1----:R-:W-:-:S05]  /*176b0*/  @!P5 IMAD.X R11, R3, 0x1, R19, P6 ;  /* 0x00000001030bd824 */ /* 0x002fca00030e0613 */
[----:B------:R0:W-:Y:S01]  /*176c0*/  @!P5 STG.E.U8 desc[UR60][R10.64+0x90], R165 ;  /* 0x000090a50a00d986 */ /* 0x0001e2000c10113c */
[----:B------:R-:W-:-:S13]  /*176d0*/  ISETP.LT.OR P5, PT, R0, 0x92, !P0 ;  /* 0x000000920000780c */ /* 0x000fda00047a1670 */
[----:B------:R-:W-:Y:S01]  /*176e0*/  @!P5 IADD3 R152, P6, R23, R2, RZ ;  /* 0x000000021798d210 */ /* 0x000fe20007fde0ff */
[----:B------:R-:W-:-:S04]  /*176f0*/  @!P5 IMAD R155, R155, R17, RZ ;  /* 0x000000119b9bd224 */ /* 0x000fc800078e02ff */
[----:B------:R-:W-:-:S05]  /*17700*/  @!P5 IMAD.X R153, R3, 0x1, R19, P6 ;  /* 0x000000010399d824 */ /* 0x000fca00030e0613 */
[----:B------:R1:W-:Y:S01]  /*17710*/  @!P5 STG.E.U8 desc[UR60][R152.64+0x91], R155 ;  /* 0x0000919b9800d986 */ /* 0x0003e2000c10113c */
[----:B------:R-:W-:-:S13]  /*17720*/  ISETP.LT.OR P5, PT, R0, 0x99, !P4 ;  /* 0x000000990000780c */ /* 0x000fda00067a1670 */
[----:B----4-:R-:W-:-:S05]  /*17730*/  @!P5 IMAD R161, R156, R17, RZ ;  /* 0x000000119ca1d224 */ /* 0x010fca00078e02ff */
[----:B------:R-:W-:Y:S01]  /*17740*/  @!P5 STG.E.U8 desc[UR60][R2.64+0x98], R161 ;  /* 0x000098a10200d986 */ /* 0x000fe2000c10113c */
[----:B------:R-:W-:-:S13]  /*17750*/  ISETP.LT.OR P5, PT, R0, 0x9a, !P4 ;  /* 0x0000009a0000780c */ /* 0x000fda00067a1670 */
[----:B------:R-:W-:-:S05]  /*17760*/  @!P5 IMAD R157, R157, R17, RZ ;  /* 0x000000119d9dd224 */ /* 0x000fca00078e02ff */
[----:B------:R2:W-:Y:S01]  /*17770*/  @!P5 STG.E.U8 desc[UR60][R2.64+0x99], R157 ;  /* 0x0000999d0200d986 */ /* 0x0005e2000c10113c */
[----:B------:R-:W-:-:S13]  /*17780*/  ISETP.LT.OR P5, PT, R0, 0x99, !P0 ;  /* 0x000000990000780c */ /* 0x000fda00047a1670 */
[----:B0-----:R-:W-:Y:S01]  /*17790*/  @!P5 IADD3 R10, P6, R23, R2, RZ ;  /* 0x00000002170ad210 */ /* 0x001fe20007fde0ff */
[----:B-1----:R-:W-:-:S04]  /*177a0*/  @!P5 IMAD R155, R158, R17, RZ ;  /* 0x000000119e9bd224 */ /* 0x002fc800078e02ff */
[----:B------:R-:W-:-:S05]  /*177b0*/  @!P5 IMAD.X R11, R3, 0x1, R19, P6 ;  /* 0x00000001030bd824 */ /* 0x000fca00030e0613 */
[----:B------:R0:W-:Y:S01]  /*177c0*/  @!P5 STG.E.U8 desc[UR60][R10.64+0x98], R155 ;  /* 0x0000989b0a00d986 */ /* 0x0001e2000c10113c */
[----:B------:R-:W-:-:S13]  /*177d0*/  ISETP.LT.OR P5, PT, R0, 0x9a, !P0 ;  /* 0x0000009a0000780c */ /* 0x000fda00047a1670 */
[----:B------:R-:W-:Y:S01]  /*177e0*/  @!P5 IADD3 R152, P6, R23, R2, RZ ;  /* 0x000000021798d210 */ /* 0x000fe20007fde0ff */
[----:B------:R-:W-:-:S04]  /*177f0*/  @!P5 IMAD R159, R159, R17, RZ ;  /* 0x000000119f9fd224 */ /* 0x000fc800078e02ff */
[----:B------:R-:W-:-:S05]  /*17800*/  @!P5 IMAD.X R153, R3, 0x1, R19, P6 ;  /* 0x000000010399d824 */ /* 0x000fca00030e0613 */
[----:B------:R-:W-:Y:S01]  /*17810*/  @!P5 STG.E.U8 desc[UR60][R152.64+0x99], R159 ;  /* 0x0000999f9800d986 */ /* 0x000fe2000c10113c */
[----:B------:R-:W-:-:S13]  /*17820*/  ISETP.LT.OR P5, PT, R0, 0x91, !P2 ;  /* 0x000000910000780c */ /* 0x000fda00057a1670 */
[----:B--2---:R-:W-:-:S05]  /*17830*/  @!P5 IMAD R157, R144, R17, RZ ;  /* 0x00000011909dd224 */ /* 0x004fca00078e02ff */
        /* <DEDUP_REMOVED lines=16> */
[----:B-1----:R-:W2:Y:S01]  /*17940*/  LDL.LU.64 R50, [R1+0x320] ;  /* 0x0003200001327983 */ /* 0x002ea20000300a00 */
[----:B------:R-:W-:-:S03]  /*17950*/  ISETP.GE.AND P6, PT, R16, 0x1, PT ;  /* 0x000000011000780c */ /* 0x000fc60003fc6270 */
[----:B0-----:R-:W4:Y:S06]  /*17960*/  LDL.LU.64 R52, [R1+0x318] ;  /* 0x0003180001347983 */ /* 0x001f2c0000300a00 */
        /* <DEDUP_REMOVED lines=8> */
[----:B0-----:R-:W4:Y:S01]  /*179f0*/  LDL.LU.64 R54, [R1+0x310] ;  /* 0x0003100001367983 */ /* 0x001f220000300a00 */
[----:B------:R-:W-:-:S03]  /*17a00*/  ISETP.NE.AND P3, PT, R160, RZ, PT ;  /* 0x000000ffa000720c */ /* 0x000fc60003f65270 */
[----:B-1----:R-:W4:Y:S06]  /*17a10*/  LDL.LU.64 R40, [R1+0x308] ;  /* 0x0003080001287983 */ /* 0x002f2c0000300a00 */
        /* <DEDUP_REMOVED lines=27> */
[----:B---3--:R-:W-:-:S05]  /*17bd0*/  @!P5 IMAD R139, R129, R17, RZ ;  /* 0x00000011818bd224 */ /* 0x008fca00078e02ff */
        /* <DEDUP_REMOVED lines=28> */
[----:B---3--:R-:W-:-:S05]  /*17da0*/  @!P5 IMAD R133, R120, R17, RZ ;  /* 0x000000117885d224 */ /* 0x008fca00078e02ff */
        /* <DEDUP_REMOVED lines=203> */
[----:B-1----:R0:W5:Y:S06]  /*18a60*/  LDL.LU.64 R232, [R1+0x2a8] ;  /* 0x0002a80001e87983 */ /* 0x00216c0000300a00 */
        /* <DEDUP_REMOVED lines=12> */
[----:B-1----:R-:W-:-:S05]  /*18b30*/  @!P5 IMAD R73, R68, R17, RZ ;  /* 0x000000114449d224 */ /* 0x002fca00078e02ff */
[----:B------:R-:W-:Y:S01]  /*18b40*/  @!P5 STG.E.U8 desc[UR60][R6.64+0xd8], R73 ;  /* 0x0000d8490600d986 */ /* 0x000fe2000c10113c */
[----:B------:R-:W-:-:S13]  /*18b50*/  ISETP.LT.OR P5, PT, R0, 0xda, !P6 ;  /* 0x000000da0000780c */ /* 0x000fda00077a1670 */
[----:B------:R-:W-:-:S05]  /*18b60*/  @!P5 IMAD R69, R69, R17, RZ ;  /* 0x000000114545d224 */ /* 0x000fca00078e02ff */
[----:B------:R1:W-:Y:S01]  /*18b70*/  @!P5 STG.E.U8 desc[UR60][R6.64+0xd9], R69 ;  /* 0x0000d9450600d986 */ /* 0x0003e2000c10113c */
[----:B------:R-:W-:-:S13]  /*18b80*/  ISETP.LT.OR P5, PT, R0, 0xd9, !P3 ;  /* 0x000000d90000780c */ /* 0x000fda0005fa1670 */
[----:B--2---:R-:W-:-:S05]  /*18b90*/  @!P5 IMAD R11, R70, R17, RZ ;  /* 0x00000011460bd224 */ /* 0x004fca00078e02ff */
        /* <DEDUP_REMOVED lines=8> */
[----:B----4-:R-:W-:-:S05]  /*18c20*/  @!P5 IMAD R67, R57, R17, RZ ;  /* 0x000000113943d224 */ /* 0x010fca00078e02ff */
[----:B------:R-:W-:Y:S01]  /*18c30*/  @!P5 STG.E.U8 desc[UR60][R2.64+0xd1], R67 ;  /* 0x0000d1430200d986 */ /* 0x000fe2000c10113c */
[----:B------:R-:W-:-:S13]  /*18c40*/  ISETP.LT.OR P5, PT, R0, 0xd1, !P0 ;  /* 0x000000d10000780c */ /* 0x000fda00047a1670 */
[----:B------:R-:W-:Y:S01]  /*18c50*/  @!P5 IADD3 R10, P6, R23, R2, RZ ;  /* 0x00000002170ad210 */ /* 0x000fe20007fde0ff */
[----:B-1----:R-:W-:-:S04]  /*18c60*/  @!P5 IMAD R69, R58, R17, RZ ;  /* 0x000000113a45d224 */ /* 0x002fc800078e02ff */
[----:B--2---:R-:W-:-:S05]  /*18c70*/  @!P5 IMAD.X R11, R3, 0x1, R19, P6 ;  /* 0x00000001030bd824 */ /* 0x004fca00030e0613 */
[----:B------:R1:W-:Y:S01]  /*18c80*/  @!P5 STG.E.U8 desc[UR60][R10.64+0xd0], R69 ;  /* 0x0000d0450a00d986 */ /* 0x0003e2000c10113c */
[----:B------:R-:W-:-:S13]  /*18c90*/  ISETP.LT.OR P5, PT, R0, 0xd2, !P0 ;  /* 0x000000d20000780c */ /* 0x000fda00047a1670 */
[----:B------:R-:W-:Y:S01]  /*18ca0*/  @!P5 IADD3 R56, P6, R23, R2, RZ ;  /* 0x000000021738d210 */ /* 0x000fe20007fde0ff */
[----:B------:R-:W-:-:S04]  /*18cb0*/  @!P5 IMAD R59, R59, R17, RZ ;  /* 0x000000113b3bd224 */ /* 0x000fc800078e02ff */
[----:B------:R-:W-:-:S05]  /*18cc0*/  @!P5 IMAD.X R57, R3, 0x1, R19, P6 ;  /* 0x000000010339d824 */ /* 0x000fca00030e0613 */
        /* <DEDUP_REMOVED lines=8> */
[----:B-1----:R-:W-:Y:S01]  /*18d50*/  @!P5 IADD3 R10, P6, R23, R2, RZ ;  /* 0x00000002170ad210 */ /* 0x002fe20007fde0ff */
[----:B--2---:R-:W-:-:S04]  /*18d60*/  @!P5 IMAD R59, R62, R17, RZ ;  /* 0x000000113e3bd224 */ /* 0x004fc800078e02ff */
[----:B------:R-:W-:-:S05]  /*18d70*/  @!P5 IMAD.X R11, R3, 0x1, R19, P6 ;  /* 0x00000001030bd824 */ /* 0x000fca00030e0613 */
[----:B------:R1:W-:Y:S01]  /*18d80*/  @!P5 STG.E.U8 desc[UR60][R10.64+0xd8], R59 ;  /* 0x0000d83b0a00d986 */ /* 0x0003e2000c10113c */
[----:B------:R-:W-:-:S13]  /*18d90*/  ISETP.LT.OR P5, PT, R0, 0xda, !P0 ;  /* 0x000000da0000780c */ /* 0x000fda00047a1670 */
[----:B------:R-:W-:Y:S01]  /*18da0*/  @!P5 IADD3 R56, P6, R23, R2, RZ ;  /* 0x000000021738d210 */ /* 0x000fe20007fde0ff */
[----:B------:R-:W-:-:S04]  /*18db0*/  @!P5 IMAD R63, R63, R17, RZ ;  /* 0x000000113f3fd224 */ /* 0x000fc800078e02ff */
[----:B------:R-:W-:-:S05]  /*18dc0*/  @!P5 IMAD.X R57, R3, 0x1, R19, P6 ;  /* 0x000000010339d824 */ /* 0x000fca00030e0613 */
[----:B------:R2:W-:Y:S01]  /*18dd0*/  @!P5 STG.E.U8 desc[UR60][R56.64+0xd9], R63 ;  /* 0x0000d93f3800d986 */ /* 0x0005e2000c10113c */
[C---:B------:R-:W-:Y:S02]  /*18de0*/  ISETP.LT.OR P5, PT, R0.reuse, 0xd1, !P2 ;  /* 0x000000d10000780c */ /* 0x040fe400057a1670 */
[----:B------:R-:W-:-:S11]  /*18df0*/  ISETP.LT.OR P6, PT, R0, 0xd1, !P1 ;  /* 0x000000d10000780c */ /* 0x000fd60004fc1670 */
[----:B0-----:R-:W-:-:S05]  /*18e00*/  @!P5 IMAD R61, R48, R17, RZ ;  /* 0x00000011303dd224 */ /* 0x001fca00078e02ff */
[----:B------:R-:W-:Y:S01]  /*18e10*/  @!P5 STG.E.U8 desc[UR60][R4.64+0xd0], R61 ;  /* 0x0000d03d0400d986 */ /* 0x000fe2000c10113c */
[----:B------:R-:W-:Y:S01]  /*18e20*/  ISETP.LT.OR P5, PT, R0, 0xd2, !P2 ;  /* 0x000000d20000780c */ /* 0x000fe200057a1670 */
[----:B-1----:R-:W-:Y:S01]  /*18e30*/  @!P6 IMAD R11, R50, R17, RZ ;  /* 0x00000011320be224 */ /* 0x002fe200078e02ff */
[----:B------:R-:W-:-:S11]  /*18e40*/  P2R R64, PR, RZ, 0x8 ;  /* 0x00000008ff407803 */ /* 0x000fd60000000000 */
[----:B------:R-:W-:-:S05]  /*18e50*/  @!P5 IMAD R49, R49, R17, RZ ;  /* 0x000000113131d224 */ /* 0x000fca00078e02ff */
[----:B------:R0:W-:Y:S04]  /*18e60*/  @!P5 STG.E.U8 desc[UR60][R4.64+0xd1], R49 ;  /* 0x0000d1310400d986 */ /* 0x0001e8000c10113c */
[----:B------:R1:W-:Y:S01]  /*18e70*/  @!P6 STG.E.U8 desc[UR60][R234.64+0xd0], R11 ;  /* 0x0000d00bea00e986 */ /* 0x0003e2000c10113c */
[----:B------:R-:W-:-:S03]  /*18e80*/  ISETP.GE.AND P6, PT, R16, 0x1, PT ;  /* 0x000000011000780c */ /* 0x000fc60003fc6270 */
[----:B------:R4:W5:Y:S01]  /*18e90*/  LDL.LU R16, [R1+0x2a0] ;  /* 0x0002a00001107983 */ /* 0x0009620000300800 */
[C---:B------:R-:W-:Y:S02]  /*18ea0*/  ISETP.LT.OR P3, PT, R0.reuse, 0xd2, !P1 ;  /* 0x000000d20000780c */ /* 0x040fe40004f61670 */
[----:B------:R-:W-:-:S11]  /*18eb0*/  ISETP.LT.OR P5, PT, R0, 0xd9, !P2 ;  /* 0x000000d90000780c */ /* 0x000fd600057a1670 */
[-C--:B------:R-:W-:Y:S02]  /*18ec0*/  @!P3 IMAD R51, R51, R17.reuse, RZ ;  /* 0x000000113333b224 */ /* 0x080fe400078e02ff */
[----:B--2---:R-:W-:-:S03]  /*18ed0*/  @!P5 IMAD R57, R52, R17, RZ ;  /* 0x000000113439d224 */ /* 0x004fc600078e02ff */
[----:B------:R2:W-:Y:S04]  /*18ee0*/  @!P3 STG.E.U8 desc[UR60][R20.64+0xd1], R51 ;  /* 0x0000d1331400b986 */ /* 0x0005e8000c10113c */
[----:B------:R-:W-:Y:S01]  /*18ef0*/  @!P5 STG.E.U8 desc[UR60][R4.64+0xd8], R57 ;  /* 0x0000d8390400d986 */ /* 0x000fe2000c10113c */
[C---:B------:R-:W-:Y:S02]  /*18f00*/  ISETP.LT.OR P5, PT, R0.reuse, 0xda, !P2 ;  /* 0x000000da0000780c */ /* 0x040fe400057a1670 */
[----:B------:R-:W-:-:S11]  /*18f10*/  ISETP.LT.OR P3, PT, R0, 0xd9, !P1 ;  /* 0x000000d90000780c */ /* 0x000fd60004f61670 */
[----:B------:R-:W-:-:S05]  /*18f20*/  @!P5 IMAD R53, R53, R17, RZ ;  /* 0x000000113535d224 */ /* 0x000fca00078e02ff */
[----:B------:R-:W-:Y:S01]  /*18f30*/  @!P5 STG.E.U8 desc[UR60][R4.64+0xd9], R53 ;  /* 0x0000d9350400d986 */ /* 0x000fe2000c10113c */
[----:B------:R-:W-:Y:S01]  /*18f40*/  ISETP.LT.OR P5, PT, R0, 0xda, !P1 ;  /* 0x000000da0000780c */ /* 0x000fe20004fa1670 */
[----:B0-----:R-:W-:-:S05]  /*18f50*/  @!P3 IMAD R49, R54, R17, RZ ;  /* 0x000000113631b224 */ /* 0x001fca00078e02ff */
[----:B------:R-:W-:Y:S07]  /*18f60*/  @!P3 STG.E.U8 desc[UR60][R14.64+0xd8], R49 ;  /* 0x0000d8310e00b986 */ /* 0x000fee000c10113c */
[----:B------:R-:W-:-:S05]  /*18f70*/  @!P5 IMAD R55, R55, R17, RZ ;  /* 0x000000113737d224 */ /* 0x000fca00078e02ff */
[----:B------:R-:W-:Y:S01]  /*18f80*/  @!P5 STG.E.U8 desc[UR60][R12.64+0xd9], R55 ;  /* 0x0000d9370c00d986 */ /* 0x000fe2000c10113c */
[----:B------:R-:W-:-:S13]  /*18f90*/  ISETP.LT.OR P5, PT, R0, 0xe1, !P6 ;  /* 0x000000e10000780c */ /* 0x000fda00077a1670 */
[----:B-1----:R-:W-:-:S05]  /*18fa0*/  @!P5 IMAD R11, R40, R17, RZ ;  /* 0x00000011280bd224 */ /* 0x002fca00078e02ff */
[----:B------:R0:W-:Y:S01]  /*18fb0*/  @!P5 STG.E.U8 desc[UR60][R6.64+0xe0], R11 ;  /* 0x0000e00b0600d986 */ /* 0x0001e2000c10113c */
[----:B------:R-:W-:Y:S02]  /*18fc0*/  ISETP.LT.OR P5, PT, R0, 0xe2, !P6 ;  /* 0x000000e20000780c */ /* 0x000fe400077a1670 */
[----:B------:R-:W-:-:S11]  /*18fd0*/  ISETP.NE.AND P3, PT, R64, RZ, PT ;  /* 0x000000ff4000720c */ /* 0x000fd60003f65270 */
[----:B------:R-:W-:-:S05]  /*18fe0*/  @!P5 IMAD R41, R41, R17, RZ ;  /* 0x000000112929d224 */ /* 0x000fca00078e02ff */
[----:B------:R-:W-:Y:S01]  /*18ff0*/  @!P5 STG.E.U8 desc[UR60][R6.64+0xe1], R41 ;  /* 0x0000e1290600d986 */ /* 0x000fe2000c10113c */
[----:B------:R-:W-:-:S13]  /*19000*/  ISETP.LT.OR P5, PT, R0, 0xe1, !P3 ;  /* 0x000000e10000780c */ /* 0x000fda0005fa1670 */
[----:B--2---:R-:W-:-:S05]  /*19010*/  @!P5 IMAD R21, R42, R17, RZ ;  /* 0x000000112a15d224 */ /* 0x004fca00078e02ff */
[----:B------:R-:W-:Y:S01]  /*19020*/  @!P5 STG.E.U8 desc[UR60][R8.64+0xe0], R21 ;  /* 0x0000e0150800d986 */ /* 0x000fe2000c10113c */
[----:B------:R-:W-:-:S13]  /*19030*/  ISETP.LT.OR P5, PT, R0, 0xe2, !P3 ;  /* 0x000000e20000780c */ /* 0x000fda0005fa1670 */
[----:B------:R-:W-:-:S05]  /*19040*/  @!P5 IMAD R43, R43, R17, RZ ;  /* 0x000000112b2bd224 */ /* 0x000fca00078e02ff */
[----:B------:R-:W-:Y:S01]  /*19050*/  @!P5 STG.E.U8 desc[UR60][R8.64+0xe1], R43 ;  /* 0x0000e12b0800d986 */ /* 0x000fe2000c10113c */
[C---:B------:R-:W-:Y:S02]  /*19060*/  ISETP.LT.OR P5, PT, R0.reuse, 0xe9, !P6 ;  /* 0x000000e90000780c */ /* 0x040fe400077a1670 */
[----:B------:R-:W-:-:S11]  /*19070*/  ISETP.LT.OR P6, PT, R0, 0xea, !P6 ;  /* 0x000000ea0000780c */ /* 0x000fd600077c1670 */
[----:B0-----:R-:W-:-:S05]  /*19080*/  @!P5 IMAD R11, R44, R17, RZ ;  /* 0x000000112c0bd224 */ /* 0x001fca00078e02ff */
[----:B------:R0:W-:Y:S01]  /*19090*/  @!P5 STG.E.U8 desc[UR60][R6.64+0xe8], R11 ;  /* 0x0000e80b0600d986 */ /* 0x0001e2000c10113c */
[C---:B------:R-:W-:Y:S02]  /*190a0*/  ISETP.LT.OR P5, PT, R0.reuse, 0xe9, !P3 ;  /* 0x000000e90000780c */ /* 0x040fe40005fa1670 */
[----:B------:R-:W-:Y:S01]  /*190b0*/  ISETP.LT.OR P3, PT, R0, 0xea, !P3 ;  /* 0x000000ea0000780c */ /* 0x000fe20005f61670 */
[----:B------:R-:W-:-:S05]  /*190c0*/  @!P6 IMAD R45, R45, R17, RZ ;  /* 0x000000112d2de224 */ /* 0x000fca00078e02ff */
[----:B------:R1:W-:Y:S01]  /*190d0*/  @!P6 STG.E.U8 desc[UR60][R6.64+0xe9], R45 ;  /* 0x0000e92d0600e986 */ /* 0x0003e2000c10113c */
[----:B------:R-:W-:-:S04]  /*190e0*/  ISETP.LT.OR P6, PT, R0, 0xe1, !P4 ;  /* 0x000000e10000780c */ /* 0x000fc800067c1670 */
[-C--:B------:R-:W-:Y:S02]  /*190f0*/  @!P5 IMAD R13, R46, R17.reuse, RZ ;  /* 0x000000112e0dd224 */ /* 0x080fe400078e02ff */
[----:B------:R-:W-:-:S03]  /*19100*/  @!P3 IMAD R47, R47, R17, RZ ;  /* 0x000000112f2fb224 */ /* 0x000fc600078e02ff */
[----:B------:R2:W-:Y:S01]  /*19110*/  @!P5 STG.E.U8 desc[UR60][R8.64+0xe8], R13 ;  /* 0x0000e80d0800d986 */ /* 0x0005e2000c10113c */
[----:B------:R-:W-:-:S03]  /*19120*/  ISETP.LT.OR P5, PT, R0, 0xe2, !P4 ;  /* 0x000000e20000780c */ /* 0x000fc600067a1670 */
[----:B------:R3:W-:Y:S01]  /*19130*/  @!P3 STG.E.U8 desc[UR60][R8.64+0xe9], R47 ;  /* 0x0000e92f0800b986 */ /* 0x0007e2000c10113c */
[----:B------:R-:W-:Y:S01]  /*19140*/  ISETP.LT.OR P3, PT, R0, 0xe1, !P0 ;  /* 0x000000e10000780c */ /* 0x000fe20004761670 */
[----:B0-----:R-:W-:-:S05]  /*19150*/  @!P6 IMAD R11, R32, R17, RZ ;  /* 0x00000011200be224 */ /* 0x001fca00078e02ff */
[----:B------:R0:W-:Y:S03]  /*19160*/  @!P6 STG.E.U8 desc[UR60][R2.64+0xe0], R11 ;  /* 0x0000e00b0200e986 */ /* 0x0001e6000c10113c */
[----:B------:R-:W-:Y:S01]  /*19170*/  @!P5 IMAD R33, R33, R17, RZ ;  /* 0x000000112121d224 */ /* 0x000fe200078e02ff */
[----:B------:R-:W-:-:S04]  /*19180*/  ISETP.LT.OR P6, PT, R0, 0xe2, !P0 ;  /* 0x000000e20000780c */ /* 0x000fc800047c1670 */
[----:B------:R-:W-:Y:S01]  /*19190*/  @!P5 STG.E.U8 desc[UR60][R2.64+0xe1], R33 ;  /* 0x0000e1210200d986 */ /* 0x000fe2000c10113c */
[----:B-1----:R-:W-:Y:S01]  /*191a0*/  @!P3 IADD3 R6, P5, R23, R2, RZ ;  /* 0x000000021706b210 */ /* 0x002fe20007fbe0ff */
[----:B--2---:R-:W-:-:S04]  /*191b0*/  @!P3 IMAD R13, R34, R17, RZ ;  /* 0x00000011220db224 */ /* 0x004fc800078e02ff */
[----:B------:R-:W-:-:S03]  /*191c0*/  @!P3 IMAD.X R7, R3, 0x1, R19, P5 ;  /* 0x000000010307b824 */ /* 0x000fc600028e0613 */
[----:B---3--:R-:W-:Y:S02]  /*191d0*/  @!P6 IADD3 R8, P5, R23, R2, RZ ;  /* 0x000000021708e210 */ /* 0x008fe40007fbe0ff */
[----:B------:R1:W-:Y:S01]  /*191e0*/  @!P3 STG.E.U8 desc[UR60][R6.64+0xe0], R13 ;  /* 0x0000e00d0600b986 */ /* 0x0003e2000c10113c */
[C---:B------:R-:W-:Y:S02]  /*191f0*/  ISETP.LT.OR P3, PT, R0.reuse, 0xe9, !P4 ;  /* 0x000000e90000780c */ /* 0x040fe40006761670 */
[----:B------:R-:W-:Y:S01]  /*19200*/  @!P6 IMAD.X R9, R3, 0x1, R19, P5 ;  /* 0x000000010309e824 */ /* 0x000fe200028e0613 */
[C---:B------:R-:W-:Y:S02]  /*19210*/  ISETP.LT.OR P5, PT, R0.reuse, 0xe9, !P0 ;  /* 0x000000e90000780c */ /* 0x040fe400047a1670 */
[C---:B------:R-:W-:Y:S01]  /*19220*/  ISETP.LT.OR P4, PT, R0.reuse, 0xea, !P4 ;  /* 0x000000ea0000780c */ /* 0x040fe20006781670 */
[----:B------:R-:W-:Y:S01]  /*19230*/  @!P6 IMAD R35, R35, R17, RZ ;  /* 0x000000112323e224 */ /* 0x000fe200078e02ff */
[----:B------:R-:W-:-:S06]  /*19240*/  ISETP.LT.OR P0, PT, R0, 0xea, !P0 ;  /* 0x000000ea0000780c */ /* 0x000fcc0004701670 */
[-C--:B------:R-:W-:Y:S01]  /*19250*/  @!P3 IMAD R15, R36, R17.reuse, RZ ;  /* 0x00000011240fb224 */ /* 0x080fe200078e02ff */
[----:B------:R-:W-:Y:S02]  /*19260*/  @!P6 STG.E.U8 desc[UR60][R8.64+0xe1], R35 ;  /* 0x0000e1230800e986 */ /* 0x000fe4000c10113c */
[----:B------:R-:W-:Y:S02]  /*19270*/  @!P5 IADD3 R10, P6, R23, R2, RZ ;  /* 0x00000002170ad210 */ /* 0x000fe40007fde0ff */
[----:B------:R2:W-:Y:S01]  /*19280*/  @!P3 STG.E.U8 desc[UR60][R2.64+0xe8], R15 ;  /* 0x0000e80f0200b986 */ /* 0x0005e2000c10113c */
[C---:B------:R-:W-:Y:S01]  /*19290*/  ISETP.LT.OR P3, PT, R0.reuse, 0xe1, !P2 ;  /* 0x000000e10000780c */ /* 0x040fe20005761670 */
[----:B------:R-:W-:Y:S02]  /*192a0*/  @!P4 IMAD R37, R37, R17, RZ ;  /* 0x000000112525c224 */ /* 0x000fe400078e02ff */
[----:B0-----:R-:W-:Y:S01]  /*192b0*/  @!P5 IMAD.X R11, R3, 0x1, R19, P6 ;  /* 0x00000001030bd824 */ /* 0x001fe200030e0613 */
[----:B------:R-:W-:-:S02]  /*192c0*/  ISETP.LT.OR P6, PT, R0, 0xe1, !P1 ;  /* 0x000000e10000780c */ /* 0x000fc40004fc1670 */
[----:B------:R-:W-:Y:S01]  /*192d0*/  @!P4 STG.E.U8 desc[UR60][R2.64+0xe9], R37 ;  /* 0x0000e9250200c986 */ /* 0x000fe2000c10113c */
[-C--:B-1----:R-:W-:Y:S01]  /*192e0*/  @!P0 IADD3 R6, P4, R23, R2.reuse, RZ ;  /* 0x0000000217068210 */ /* 0x082fe20007f9e0ff */
[-C--:B------:R-:W-:Y:S02]  /*192f0*/  @!P5 IMAD R13, R38, R17.reuse, RZ ;  /* 0x00000011260dd224 */ /* 0x080fe400078e02ff */
[-C--:B------:R-:W-:Y:S02]  /*19300*/  @!P0 IMAD R39, R39, R17.reuse, RZ ;  /* 0x0000001127278224 */ /* 0x080fe400078e02ff */
[----:B------:R-:W-:Y:S01]  /*19310*/  @!P0 IMAD.X R7, R3, 0x1, R19, P4 ;  /* 0x0000000103078824 */ /* 0x000fe200020e0613 */
[----:B------:R-:W-:Y:S01]  /*19320*/  ISETP.LT.OR P4, PT, R0, 0xe2, !P2 ;  /* 0x000000e20000780c */ /* 0x000fe20005781670 */
[----:B--2---:R-:W-:Y:S01]  /*19330*/  @!P3 IMAD R15, R24, R17, RZ ;  /* 0x00000011180fb224 */ /* 0x004fe200078e02ff */
[----:B------:R0:W-:Y:S04]  /*19340*/  @!P5 STG.E.U8 desc[UR60][R10.64+0xe8], R13 ;  /* 0x0000e80d0a00d986 */ /* 0x0001e8000c10113c */
[----:B------:R1:W-:Y:S01]  /*19350*/  @!P0 STG.E.U8 desc[UR60][R6.64+0xe9], R39 ;  /* 0x0000e92706008986 */ /* 0x0003e2000c10113c */
[----:B------:R-:W-:-:S03]  /*19360*/  @!P6 IADD3 R8, P0, P5, R23, R2, R236 ;  /* 0x000000021708e210 */ /* 0x000fc60007d1e0ec */
[----:B------:R2:W-:Y:S01]  /*19370*/  @!P3 STG.E.U8 desc[UR60][R4.64+0xe0], R15 ;  /* 0x0000e00f0400b986 */ /* 0x0005e2000c10113c */
[C---:B------:R-:W-:Y:S02]  /*19380*/  ISETP.LT.OR P3, PT, R0.reuse, 0xe2, !P1 ;  /* 0x000000e20000780c */ /* 0x040fe40004f61670 */
[----:B------:R-:W-:Y:S01]  /*19390*/  @!P6 IADD3.X R9, R19, R3, R237, P0, P5 ;  /* 0x000000031309e210 */ /* 0x000fe200007ea4ed */
[-C--:B------:R-:W-:Y:S01]  /*193a0*/  @!P4 IMAD R25, R25, R17.reuse, RZ ;  /* 0x000000111919c224 */ /* 0x080fe200078e02ff */
[----:B------:R-:W-:Y:S01]  /*193b0*/  ISETP.LT.OR P0, PT, R0, 0xe9, !P1 ;  /* 0x000000e90000780c */ /* 0x000fe20004f01670 */
[----:B0-----:R-:W-:Y:S01]  /*193c0*/  @!P6 IMAD R13, R26, R17, RZ ;  /* 0x000000111a0de224 */ /* 0x001fe200078e02ff */
[C---:B------:R-:W-:Y:S02]  /*193d0*/  ISETP.LT.OR P1, PT, R0.reuse, 0xea, !P1 ;  /* 0x000000ea0000780c */ /* 0x040fe40004f21670 */
[C---:B------:R-:W-:Y:S01]  /*193e0*/  ISETP.LT.OR P5, PT, R0.reuse, 0xe9, !P2 ;  /* 0x000000e90000780c */ /* 0x040fe200057a1670 */
[----:B------:R4:W-:Y:S01]  /*193f0*/  @!P4 STG.E.U8 desc[UR60][R4.64+0xe1], R25 ;  /* 0x0000e1190400c986 */ /* 0x0009e2000c10113c */
[----:B------:R-:W-:-:S03]  /*19400*/  ISETP.LT.OR P2, PT, R0, 0xea, !P2 ;  /* 0x000000ea0000780c */ /* 0x000fc60005741670 */
[----:B------:R4:W-:Y:S01]  /*19410*/  @!P6 STG.E.U8 desc[UR60][R8.64+0xe0], R13 ;  /* 0x0000e00d0800e986 */ /* 0x0009e2000c10113c */
[----:B-1----:R-:W-:-:S04]  /*19420*/  @!P3 IADD3 R6, P4, P6, R23, R2, R236 ;  /* 0x000000021706b210 */ /* 0x002fc80007e9e0ec */
[----:B------:R-:W-:Y:S02]  /*19430*/  @!P3 IADD3.X R7, R19, R3, R237, P4, P6 ;  /* 0x000000031307b210 */ /* 0x000fe400027ec4ed */
[----:B------:R-:W-:Y:S01]  /*19440*/  @!P0 IADD3 R10, P4, P6, R23, R2, R236 ;  /* 0x00000002170a8210 */ /* 0x000fe20007e9e0ec */
[----:B------:R-:W-:-:S03]  /*19450*/  @!P3 IMAD R27, R27, R17, RZ ;  /* 0x000000111b1bb224 */ /* 0x000fc600078e02ff */
[--C-:B------:R-:W-:Y:S02]  /*19460*/  @!P0 IADD3.X R11, R19, R3, R237.reuse, P4, P6 ;  /* 0x00000003130b8210 */ /* 0x100fe400027ec4ed */
[----:B------:R-:W-:Y:S01]  /*19470*/  @!P1 IADD3 R2, P4, P6, R23, R2, R236 ;  /* 0x0000000217029210 */ /* 0x000fe20007e9e0ec */
[-C--:B--2---:R-:W-:Y:S02]  /*19480*/  @!P5 IMAD R15, R28, R17.reuse, RZ ;  /* 0x000000111c0fd224 */ /* 0x084fe400078e02ff */
[----:B------:R-:W-:Y:S01]  /*19490*/  @!P2 IMAD R29, R29, R17, RZ ;  /* 0x000000111d1da224 */ /* 0x000fe200078e02ff */
[----:B------:R-:W-:Y:S01]  /*194a0*/  @!P1 IADD3.X R3, R19, R3, R237, P4, P6 ;  /* 0x0000000313039210 */ /* 0x000fe200027ec4ed */
[-C--:B------:R-:W-:Y:S02]  /*194b0*/  @!P0 IMAD R21, R30, R17.reuse, RZ ;  /* 0x000000111e158224 */ /* 0x080fe400078e02ff */
[----:B------:R-:W-:Y:S01]  /*194c0*/  @!P1 IMAD R31, R31, R17, RZ ;  /* 0x000000111f1f9224 */ /* 0x000fe200078e02ff */
[----:B------:R4:W-:Y:S04]  /*194d0*/  @!P3 STG.E.U8 desc[UR60][R6.64+0xe1], R27 ;  /* 0x0000e11b0600b986 */ /* 0x0009e8000c10113c */
[----:B------:R4:W-:Y:S04]  /*194e0*/  @!P5 STG.E.U8 desc[UR60][R4.64+0xe8], R15 ;  /* 0x0000e80f0400d986 */ /* 0x0009e8000c10113c */
[----:B------:R4:W-:Y:S04]  /*194f0*/  @!P2 STG.E.U8 desc[UR60][R4.64+0xe9], R29 ;  /* 0x0000e91d0400a986 */ /* 0x0009e8000c10113c */
[----:B------:R4:W-:Y:S04]  /*19500*/  @!P0 STG.E.U8 desc[UR60][R10.64+0xe8], R21 ;  /* 0x0000e8150a008986 */ /* 0x0009e8000c10113c */
[----:B------:R4:W-:Y:S02]  /*19510*/  @!P1 STG.E.U8 desc[UR60][R2.64+0xe9], R31 ;  /* 0x0000e91f02009986 */ /* 0x0009e4000c10113c */
.L_x_59:
[----:B------:R-:W-:Y:S05]  /*19520*/  BSYNC B0 ;  /* 0x0000000000007941 */ /* 0x000fea0003800000 */
.L_x_29:
[----:B0---4-:R-:W2:Y:S04]  /*19530*/  LDL.LU R3, [R1+0x284] ;  /* 0x0002840001037983 */ /* 0x011ea80000300800 */
[----:B------:R-:W2:Y:S01]  /*19540*/  LDL.LU R2, [R1+0x288] ;  /* 0x0002880001027983 */ /* 0x000ea20000300800 */
[----:B------:R-:W-:Y:S01]  /*19550*/  ULDC UR4, c[0x0][0xc] ;  /* 0x0000030000047ab9 */ /* 0x000fe20000000800 */
[----:B------:R-:W-:Y:S01]  /*19560*/  ULDC UR5, c[0x0][0x10] ;  /* 0x0000040000057ab9 */ /* 0x000fe20000000800 */
[----:B------:R-:W2:Y:S01]  /*19570*/  LDC R5, c[0x0][0x14] ;  /* 0x00000500ff057b82 */ /* 0x000ea20000000800 */
[----:B------:R-:W-:Y:S01]  /*19580*/  UIMAD.WIDE.U32 UR4, UR4, UR5, URZ ;  /* 0x00000005040472a5 */ /* 0x000fe2000f8e003f */
[----:B------:R-:W-:-:S05]  /*19590*/  PRMT R0, RZ, 0x7610, R0 ;  /* 0x00007610ff007816 */ /* 0x000fca0000000000 */
[----:B--2---:R-:W-:-:S04]  /*195a0*/  IMAD.WIDE.U32 R2, R5, UR4, R2 ;  /* 0x0000000405027c25 */ /* 0x004fc8000f8e0002 */
[----:B------:R-:W-:Y:S01]  /*195b0*/  IMAD R5, R5, UR5, RZ ;  /* 0x0000000505057c24 */ /* 0x000fe2000f8e02ff */
[----:B------:R-:W-:Y:S01]  /*195c0*/  ULDC.64 UR4, c[0x0][0x650] ;  /* 0x0001940000047ab9 */ /* 0x000fe20000000a00 */
[----:B------:R-:W-:Y:S01]  /*195d0*/  IMAD.MOV.U32 R6, RZ, RZ, R2 ;  /* 0x000000ffff067224 */ /* 0x000fe200078e0002 */
[----:B------:R-:W-:Y:S01]  /*195e0*/  ISETP.GE.U32.AND P0, PT, R2, UR4, PT ;  /* 0x0000000402007c0c */ /* 0x000fe2000bf06070 */
[----:B------:R-:W-:Y:S01]  /*195f0*/  IMAD.IADD R4, R3, 0x1, R5 ;  /* 0x0000000103047824 */ /* 0x000fe200078e0205 */
[----:B------:R-:W-:Y:S02]  /*19600*/  UMOV UR4, 0xffffffff ;  /* 0xffffffff00047882 */ /* 0x000fe40000000000 */
[----:B------:R-:W-:Y:S02]  /*19610*/  IMAD.U32 R3, RZ, RZ, UR4 ;  /* 0x00000004ff037e24 */ /* 0x000fe4000f8e00ff */
[----:B------:R-:W-:Y:S01]  /*19620*/  ISETP.GE.U32.AND.EX P0, PT, R4, UR5, PT, P0 ;  /* 0x0000000504007c0c */ /* 0x000fe2000bf06100 */
[----:B------:R-:W-:Y:S01]  /*19630*/  UMOV UR5, 0xffffffff ;  /* 0xffffffff00057882 */ /* 0x000fe20000000000 */
[----:B------:R0:W-:Y:S01]  /*19640*/  STL [R1+0x284], R4 ;  /* 0x0002840401007387 */ /* 0x0001e20000100800 */
[----:B------:R-:W-:-:S03]  /*19650*/  IMAD.U32 R2, RZ, RZ, UR5 ;  /* 0x00000005ff027e24 */ /* 0x000fc6000f8e00ff */
[----:B------:R0:W-:Y:S04]  /*19660*/  STL [R1+0x288], R6 ;  /* 0x0002880601007387 */ /* 0x0001e80000100800 */
[----:B------:R0:W-:Y:S04]  /*19670*/  STL [R1+0x28c], R3 ;  /* 0x00028c0301007387 */ /* 0x0001e80000100800 */
[----:B------:R0:W-:Y:S01]  /*19680*/  STL [R1+0x268], R2 ;  /* 0x0002680201007387 */ /* 0x0001e20000100800 */
[----:B------:R-:W-:Y:S05]  /*19690*/  @P0 BRA `(.L_x_60) ;  /* 0x0000000400a00947 */ /* 0x000fea0003800000 */
[----:B------:R-:W2:Y:S01]  /*196a0*/  S2UR UR7, SR_CTAID.X ;  /* 0x00000000000779c3 */ /* 0x000ea20000002500 */
[----:B------:R-:W-:Y:S01]  /*196b0*/  ULDC.64 UR12, c[0x0][0x628] ;  /* 0x00018a00000c7ab9 */ /* 0x000fe20000000a00 */
[----:B------:R-:W-:Y:S01]  /*196c0*/  ULDC UR4, c[0x0][0x150] ;  /* 0x0000540000047ab9 */ /* 0x000fe20000000800 */
[----:B------:R-:W-:Y:S01]  /*196d0*/  ISETP.NE.U32.AND P0, PT, RZ, UR12, PT ;  /* 0x0000000cff007c0c */ /* 0x000fe2000bf05070 */
[----:B------:R-:W-:Y:S01]  /*196e0*/  ULDC UR15, c[0x0][0x630] ;  /* 0x00018c00000f7ab9 */ /* 0x000fe20000000800 */
[----:B------:R-:W-:Y:S01]  /*196f0*/  R2UR UR16, R6 ;  /* 0x00000000061072ca */ /* 0x000fe200000e0000 */
[----:B------:R-:W-:Y:S01]  /*19700*/  ULDC UR18, c[0x0][0x154] ;  /* 0x0000550000127ab9 */ /* 0x000fe20000000800 */
[----:B------:R-:W-:Y:S01]  /*19710*/  ISETP.NE.AND.EX P0, PT, RZ, UR13, PT, P0 ;  /* 0x0000000dff007c0c */ /* 0x000fe2000bf05300 */
[----:B------:R-:W3:Y:S01]  /*19720*/  S2UR UR19, SR_CTAID.Y ;  /* 0x00000000001379c3 */ /* 0x000ee20000002600 */
[----:B------:R-:W-:Y:S02]  /*19730*/  R2UR UR17, R4 ;  /* 0x00000000041172ca */ /* 0x000fe400000e0000 */
[----:B------:R-:W-:-:S02]  /*19740*/  R2UR UR10, R6 ;  /* 0x00000000060a72ca */ /* 0x000fc400000e0000 */
[----:B------:R-:W-:Y:S02]  /*19750*/  R2UR UR11, R4 ;  /* 0x00000000040b72ca */ /* 0x000fe400000e0000 */
[----:B--2---:R-:W-:-:S05]  /*19760*/  I2FP.F32.U32 R0, UR7 ;  /* 0x0000000700007c45 */ /* 0x004fca0008201000 */
[----:B------:R-:W-:-:S04]  /*19770*/  FMUL R0, R0, UR4 ;  /* 0x0000000400007c20 */ /* 0x000fc80008400000 */
[----:B0-----:R0:W2:Y:S01]  /*19780*/  F2I.U32.TRUNC.NTZ R2, R0 ;  /* 0x0000000000027305 */ /* 0x0010a2000020f000 */
[----:B---3--:R-:W-:Y:S05]  /*19790*/  @!P0 BRA `(.L_x_61) ;  /* 0x0000000000308947 */ /* 0x008fea0003800000 */
        /* <DEDUP_REMOVED lines=12> */
.L_x_61:
[----:B------:R-:W-:Y:S01]  /*19860*/  USHF.R.U64 UR6, UR10, UR15, UR11 ;  /* 0x0000000f0a067299 */ /* 0x000fe2000800120b */
[----:B0-----:R-:W-:Y:S01]  /*19870*/  I2FP.F32.U32 R0, UR19 ;  /* 0x0000001300007c45 */ /* 0x001fe20008201000 */
[----:B------:R-:W-:Y:S01]  /*19880*/  USHF.R.U32.HI UR4, URZ, UR15, UR11 ;  /* 0x0000000f3f047299 */ /* 0x000fe2000801160b */
[----:B--2---:R-:W-:Y:S01]  /*19890*/  R2UR UR14, R2 ;  /* 0x00000000020e72ca */ /* 0x004fe200000e0000 */
        /* <DEDUP_REMOVED lines=11> */
[----:B------:R-:W-:Y:S02]  /*19950*/  ULDC UR22, c[0x0][0x658] ;  /* 0x0001960000167ab9 */ /* 0x000fe40000000800 */
[----:B------:R-:W-:Y:S01]  /*19960*/  UIADD3 UR9, UR11, UR9, URZ ;  /* 0x000000090b097290 */ /* 0x000fe2000fffe03f */
[----:B------:R-:W-:Y:S01]  /*19970*/  UMOV UR16, 0xffffffff ;  /* 0xffffffff00107882 */ /* 0x000fe20000000000 */
[----:B------:R-:W-:Y:S01]  /*19980*/  ULDC.64 UR4, c[0x0][0x640] ;  /* 0x0001900000047ab9 */ /* 0x000fe20000000a00 */
[----:B------:R-:W-:Y:S01]  /*19990*/  USHF.L.U32 UR16, UR16, UR22, URZ ;  /* 0x0000001610107299 */ /* 0x000fe2000800063f */
[----:B------:R-:W-:Y:S01]  /*199a0*/  ISETP.NE.U32.AND P0, PT, RZ, UR4, PT ;  /* 0x00000004ff007c0c */ /* 0x000fe2000bf05070 */
[----:B------:R-:W-:-:S02]  /*199b0*/  USHF.R.U64 UR17, UR10, UR12, UR9 ;  /* 0x0000000c0a117299 */ /* 0x000fc40008001209 */
[----:B------:R-:W-:Y:S01]  /*199c0*/  USHF.R.U32.HI UR9, URZ, UR12, UR9 ;  /* 0x0000000c3f097299 */ /* 0x000fe20008011609 */
[----:B0-----:R-:W-:Y:S01]  /*199d0*/  R2UR UR15, R0 ;  /* 0x00000000000f72ca */ /* 0x001fe200000e0000 */
[----:B------:R-:W-:Y:S01]  /*199e0*/  ULDC UR18, c[0x0][0x608] ;  /* 0x0001820000127ab9 */ /* 0x000fe20000000800 */
[----:B------:R-:W-:Y:S01]  /*199f0*/  ULOP3.LUT UR23, URZ, UR16, URZ, 0x33, !UPT ;  /* 0x000000103f177292 */ /* 0x000fe2000f8e333f */
[----:B------:R-:W-:Y:S01]  /*19a00*/  ISETP.NE.AND.EX P0, PT, RZ, UR5, PT, P0 ;  /* 0x00000005ff007c0c */ /* 0x000fe2000bf05300 */
[----:B------:R-:W-:Y:S02]  /*19a10*/  USHF.R.U64 UR16, UR17, UR18, UR9 ;  /* 0x0000001211107299 */ /* 0x000fe40008001209 */
[----:B------:R-:W-:Y:S02]  /*19a20*/  USHF.R.U32.HI UR9, URZ, UR18, UR9 ;  /* 0x000000123f097299 */ /* 0x000fe40008011609 */
[----:B------:R-:W-:Y:S02]  /*19a30*/  UIADD3 UR14, -UR14, URZ, URZ ;  /* 0x0000003f0e0e7290 */ /* 0x000fe4000fffe13f */
[----:B------:R-:W-:Y:S01]  /*19a40*/  USHF.R.U64 UR18, UR16, UR22, UR9 ;  /* 0x0000001610127299 */ /* 0x000fe20008001209 */
[----:B------:R-:W-:Y:S01]  /*19a50*/  UMOV UR20, 0x1 ;  /* 0x0000000100147882 */ /* 0x000fe20000000000 */
[----:B------:R-:W-:Y:S01]  /*19a60*/  ULDC UR13, c[0x0][0x144] ;  /* 0x00005100000d7ab9 */ /* 0x000fe20000000800 */
[----:B------:R-:W-:Y:S01]  /*19a70*/  ULDC UR8, c[0x0][0x600] ;  /* 0x0001800000087ab9 */ /* 0x000fe20000000800 */
[----:B------:R-:W-:-:S02]  /*19a80*/  USHF.L.U32 UR26, UR20, UR22, URZ ;  /* 0x00000016141a7299 */ /* 0x000fc4000800063f */
[----:B------:R-:W-:Y:S02]  /*19a90*/  USHF.R.U32.HI UR9, URZ, UR22, UR9 ;  /* 0x000000163f097299 */ /* 0x000fe40008011609 */
[----:B------:R-:W-:Y:S02]  /*19aa0*/  UIMAD UR22, UR13, UR14, UR7 ;  /* 0x0000000e0d1672a4 */ /* 0x000fe4000f8e0207 */
[----:B------:R-:W-:Y:S02]  /*19ab0*/  UIADD3 UR21, UR8, -0x1, URZ ;  /* 0xffffffff08157890 */ /* 0x000fe4000fffe03f */
[----:B------:R-:W-:Y:S01]  /*19ac0*/  UIADD3 UR20, -UR15, URZ, URZ ;  /* 0x0000003f0f147290 */ /* 0x000fe2000fffe13f */
        /* <DEDUP_REMOVED lines=17> */
.L_x_62:
[----:B------:R-:W2:Y:S01]  /*19be0*/  LDL R0, [R1+0x29c] ;  /* 0x00029c0001007983 */ /* 0x000ea20000100800 */
[----:B------:R-:W-:Y:S01]  /*19bf0*/  ULOP3.LUT UR17, UR17, UR21, URZ, 0xc0, !UPT ;  /* 0x0000001511117292 */ /* 0x000fe2000f8ec03f */
[----:B--2---:R-:W-:Y:S01]  /*19c00*/  R2UR UR4, R0 ;  /* 0x00000000000472ca */ /* 0x004fe200000e0000 */
[----:B------:R-:W-:-:S12]  /*19c10*/  IMAD.MOV.U32 R0, RZ, RZ, 0x1 ;  /* 0x00000001ff007424 */ /* 0x000fd800078e00ff */
[----:B------:R-:W-:Y:S02]  /*19c20*/  UISETP.NE.AND UP0, UPT, UR4, URZ, UPT ;  /* 0x0000003f0400728c */ /* 0x000fe4000bf05270 */
[----:B------:R-:W-:Y:S02]  /*19c30*/  USHF.R.U64 UR4, UR7, UR24, UR9 ;  /* 0x0000001807047299 */ /* 0x000fe40008001209 */
[----:B------:R-:W-:Y:S02]  /*19c40*/  ULOP3.LUT UR7, UR16, UR23, URZ, 0xc0, !UPT ;  /* 0x0000001710077292 */ /* 0x000fe4000f8ec03f */
[----:B------:R-:W-:Y:S02]  /*19c50*/  UIADD3 UR5, -UR4, URZ, URZ ;  /* 0x0000003f04057290 */ /* 0x000fe4000fffe13f */
[----:B------:R-:W-:Y:S02]  /*19c60*/  UIMAD UR7, UR26, UR4, UR7 ;  /* 0x000000041a0772a4 */ /* 0x000fe4000f8e0207 */
[----:B------:R-:W-:-:S02]  /*19c70*/  UIMAD UR4, UR5, UR25, UR18 ;  /* 0x00000019050472a4 */ /* 0x000fc4000f8e0212 */
[----:B------:R-:W-:Y:S01]  /*19c80*/  @UP0 UIMAD UR22, UR27, UR20, UR19 ;  /* 0x000000141b1602a4 */ /* 0x000fe2000f8e0213 */
[----:B------:R-:W-:Y:S01]  /*19c90*/  ULDC UR5, c[0x0][0x610] ;  /* 0x0001840000057ab9 */ /* 0x000fe20000000800 */
[----:B------:R-:W-:Y:S02]  /*19ca0*/  UIMAD UR4, UR4, UR8, UR17 ;  /* 0x00000008040472a4 */ /* 0x000fe4000f8e0211 */
[----:B------:R-:W-:-:S04]  /*19cb0*/  UIMAD UR7, UR7, UR5, UR22 ;  /* 0x00000005070772a4 */ /* 0x000fc8000f8e0216 */
[----:B------:R-:W-:Y:S02]  /*19cc0*/  USEL UR5, UR4, UR7, !UP0 ;  /* 0x0000000704057287 */ /* 0x000fe4000c000000 */
[----:B------:R-:W-:-:S04]  /*19cd0*/  USEL UR7, UR7, UR4, !UP0 ;  /* 0x0000000407077287 */ /* 0x000fc8000c000000 */
[----:B------:R-:W-:-:S05]  /*19ce0*/  IMAD.U32 R2, RZ, RZ, UR5 ;  /* 0x00000005ff027e24 */ /* 0x000fca000f8e00ff */
[----:B------:R0:W-:Y:S02]  /*19cf0*/  STL [R1+0x268], R2 ;  /* 0x0002680201007387 */ /* 0x0001e40000100800 */
[----:B0-----:R-:W-:-:S05]  /*19d00*/  IMAD.U32 R2, RZ, RZ, UR6 ;  /* 0x00000006ff027e24 */ /* 0x001fca000f8e00ff */
[----:B------:R2:W-:Y:S02]  /*19d10*/  STL [R1+0x28c], R2 ;  /* 0x00028c0201007387 */ /* 0x0005e40000100800 */
.L_x_60:
[----:B------:R-:W-:Y:S01]  /*19d20*/  LOP3.LUT P0, RZ, R0, 0xff, RZ, 0xc0, !PT ;  /* 0x000000ff00ff7812 */ /* 0x000fe2000780c0ff */
[----:B------:R-:W-:-:S05]  /*19d30*/  IMAD.U32 R0, RZ, RZ, UR7 ;  /* 0x00000007ff007e24 */ /* 0x000fca000f8e00ff */
[----:B------:R3:W-:Y:S07]  /*19d40*/  STL [R1+0x270], R0 ;  /* 0x0002700001007387 */ /* 0x0007ee0000100800 */
[----:B------:R-:W-:Y:S05]  /*19d50*/  @P0 BRA `(.L_x_63) ;  /* 0xfffffe7400ac0947 */ /* 0x000fea000383ffff */
[----:B------:R-:W-:Y:S05]  /*19d60*/  EXIT ;  /* 0x000000000000794d */ /* 0x000fea0003800000 */
.L_x_4:
[----:B------:R-:W2:Y:S01]  /*19d70*/  LDL R5, [R1+0x288] ;  /* 0x0002880001057983 */ /* 0x000ea20000100800 */
[----:B------:R-:W-:-:S03]  /*19d80*/  ULDC.64 UR8, c[0x0][0x650] ;  /* 0x0001940000087ab9 */ /* 0x000fc60000000a00 */
[----:B------:R-:W3:Y:S01]  /*19d90*/  LDL R4, [R1+0x284] ;  /* 0x0002840001047983 */ /* 0x000ee20000100800 */
[----:B------:R-:W-:Y:S01]  /*19da0*/  PRMT R0, RZ, 0x7610, R0 ;  /* 0x00007610ff007816 */ /* 0x000fe20000000000 */
[----:B------:R-:W-:Y:S02]  /*19db0*/  IMAD.MOV.U32 R3, RZ, RZ, -0x1 ;  /* 0xffffffffff037424 */ /* 0x000fe400078e00ff */
[----:B------:R-:W-:Y:S02]  /*19dc0*/  IMAD.MOV.U32 R2, RZ, RZ, -0x1 ;  /* 0xffffffffff027424 */ /* 0x000fe400078e00ff */
[----:B------:R-:W-:Y:S01]  /*19dd0*/  IMAD.MOV.U32 R10, RZ, RZ, -0x1 ;  /* 0xffffffffff0a7424 */ /* 0x000fe200078e00ff */
[----:B--2---:R-:W-:-:S04]  /*19de0*/  ISETP.GE.U32.AND P0, PT, R5, UR8, PT ;  /* 0x0000000805007c0c */ /* 0x004fc8000bf06070 */
[----:B---3--:R-:W-:-:S13]  /*19df0*/  ISETP.GE.U32.AND.EX P0, PT, R4, UR9, PT, P0 ;  /* 0x0000000904007c0c */ /* 0x008fda000bf06100 */
[----:B------:R-:W-:Y:S05]  /*19e00*/  @P0 BRA `(.L_x_64) ;  /* 0x0000000400940947 */ /* 0x000fea0003800000 */
[----:B------:R-:W-:Y:S01]  /*19e10*/  I2FP.F32.U32 R0, UR4 ;  /* 0x0000000400007c45 */ /* 0x000fe20008201000 */
[----:B0-----:R-:W-:Y:S01]  /*19e20*/  ULDC.64 UR16, c[0x0][0x628] ;  /* 0x00018a0000107ab9 */ /* 0x001fe20000000a00 */
[----:B------:R-:W-:Y:S01]  /*19e30*/  ULDC UR6, c[0x0][0x150] ;  /* 0x0000540000067ab9 */ /* 0x000fe20000000800 */
[----:B------:R-:W-:Y:S01]  /*19e40*/  ISETP.NE.U32.AND P0, PT, RZ, UR16, PT ;  /* 0x00000010ff007c0c */ /* 0x000fe2000bf05070 */
[----:B------:R-:W-:Y:S01]  /*19e50*/  ULDC UR18, c[0x0][0x630] ;  /* 0x00018c0000127ab9 */ /* 0x000fe20000000800 */
[----:B------:R-:W-:Y:S01]  /*19e60*/  FMUL R0, R0, UR6 ;  /* 0x0000000600007c20 */ /* 0x000fe20008400000 */
[----:B------:R-:W-:Y:S01]  /*19e70*/  R2UR UR19, R5 ;  /* 0x00000000051372ca */ /* 0x000fe200000e0000 */
[----:B------:R-:W-:Y:S01]  /*19e80*/  ULDC UR21, c[0x0][0x154] ;  /* 0x0000550000157ab9 */ /* 0x000fe20000000800 */
[----:B------:R-:W-:Y:S01]  /*19e90*/  ISETP.NE.AND.EX P0, PT, RZ, UR17, PT, P0 ;  /* 0x00000011ff007c0c */ /* 0x000fe2000bf05300 */
[----:B------:R0:W1:Y:S01]  /*19ea0*/  F2I.U32.TRUNC.NTZ R2, R0 ;  /* 0x0000000000027305 */ /* 0x000062000020f000 */
        /* <DEDUP_REMOVED lines=16> */
.L_x_65:
        /* <DEDUP_REMOVED lines=24> */
[----:B------:R-:W-:Y:S01]  /*1a130*/  UMOV UR19, 0x1 ;  /* 0x0000000100137882 */ /* 0x000fe20000000000 */
[----:B------:R-:W-:Y:S01]  /*1a140*/  ULDC UR20, c[0x0][0x608] ;  /* 0x0001820000147ab9 */ /* 0x000fe20000000800 */
[----:B------:R-:W-:Y:S01]  /*1a150*/  USHF.L.U32 UR26, UR19, UR23, URZ ;  /* 0x00000017131a7299 */ /* 0x000fe2000800063f */
[----:B------:R-:W-:Y:S01]  /*1a160*/  ISETP.NE.AND.EX P0, PT, RZ, UR9, PT, P0 ;  /* 0x00000009ff007c0c */ /* 0x000fe2000bf05300 */
[----:B------:R-:W-:Y:S02]  /*1a170*/  USHF.R.U64 UR19, UR18, UR20, UR11 ;  /* 0x0000001412137299 */ /* 0x000fe4000800120b */
[----:B------:R-:W-:Y:S02]  /*1a180*/  USHF.R.U32.HI UR11, URZ, UR20, UR11 ;  /* 0x000000143f0b7299 */ /* 0x000fe4000801160b */
[----:B------:R-:W-:-:S02]  /*1a190*/  UIADD3 UR15, -UR15, URZ, URZ ;  /* 0x0000003f0f0f7290 */ /* 0x000fc4000fffe13f */
[----:B------:R-:W-:Y:S01]  /*1a1a0*/  USHF.R.U64 UR20, UR19, UR23, UR11 ;  /* 0x0000001713147299 */ /* 0x000fe2000800120b */
[----:B------:R-:W-:Y:S01]  /*1a1b0*/  ULDC UR16, c[0x0][0x144] ;  /* 0x0000510000107ab9 */ /* 0x000fe20000000800 */
[----:B------:R-:W-:Y:S01]  /*1a1c0*/  ULDC UR6, c[0x0][0x600] ;  /* 0x0001800000067ab9 */ /* 0x000fe20000000800 */
[----:B------:R-:W-:Y:S02]  /*1a1d0*/  USHF.R.U32.HI UR11, URZ, UR23, UR11 ;  /* 0x000000173f0b7299 */ /* 0x000fe4000801160b */
[----:B------:R-:W-:Y:S02]  /*1a1e0*/  UIMAD UR23, UR16, UR15, UR4 ;  /* 0x0000000f101772a4 */ /* 0x000fe4000f8e0204 */
[----:B------:R-:W-:Y:S02]  /*1a1f0*/  UIADD3 UR22, UR6, -0x1, URZ ;  /* 0xffffffff06167890 */ /* 0x000fe4000fffe03f */
[----:B------:R-:W-:Y:S02]  /*1a200*/  ULOP3.LUT UR27, URZ, UR13, URZ, 0x33, !UPT ;  /* 0x0000000d3f1b7292 */ /* 0x000fe4000f8e333f */
        /* <DEDUP_REMOVED lines=18> */
.L_x_66:
[----:B------:R-:W2:Y:S01]  /*1a330*/  LDL R0, [R1+0x29c] ;  /* 0x00029c0001007983 */ /* 0x000ea20000100800 */
[----:B------:R-:W-:Y:S01]  /*1a340*/  ULOP3.LUT UR18, UR18, UR22, URZ, 0xc0, !UPT ;  /* 0x0000001612127292 */ /* 0x000fe2000f8ec03f */
[----:B------:R-:W-:Y:S01]  /*1a350*/  IMAD.U32 R10, RZ, RZ, UR5 ;  /* 0x00000005ff0a7e24 */ /* 0x000fe2000f8e00ff */
[----:B--2---:R-:W-:Y:S01]  /*1a360*/  R2UR UR8, R0 ;  /* 0x00000000000872ca */ /* 0x004fe200000e0000 */
[----:B------:R-:W-:-:S12]  /*1a370*/  IMAD.MOV.U32 R0, RZ, RZ, 0x1 ;  /* 0x00000001ff007424 */ /* 0x000fd800078e00ff */
[----:B------:R-:W-:Y:S02]  /*1a380*/  UISETP.NE.AND UP0, UPT, UR8, URZ, UPT ;  /* 0x0000003f0800728c */ /* 0x000fe4000bf05270 */
[----:B------:R-:W-:Y:S02]  /*1a390*/  USHF.R.U64 UR8, UR4, UR24, UR11 ;  /* 0x0000001804087299 */ /* 0x000fe4000800120b */
[----:B------:R-:W-:-:S04]  /*1a3a0*/  ULOP3.LUT UR4, UR19, UR27, URZ, 0xc0, !UPT ;  /* 0x0000001b13047292 */ /* 0x000fc8000f8ec03f */
[----:B------:R-:W-:-:S03]  /*1a3b0*/  UIMAD UR4, UR26, UR8, UR4 ;  /* 0x000000081a0472a4 */ /* 0x000fc6000f8e0204 */
        /* <DEDUP_REMOVED lines=9> */
[----:B------:R-:W-:-:S07]  /*1a450*/  IMAD.U32 R3, RZ, RZ, UR4 ;  /* 0x00000004ff037e24 */ /* 0x000fce000f8e00ff */
.L_x_64:
[----:B------:R-:W-:-:S08]  /*1a460*/  NOP ;  /* 0x0000000000007918 */ /* 0x000fd00000000000 */
[----:B0-----:R-:W0:-:S00]  /*1a470*/  USETMAXREG.DEALLOC.CTAPOOL 0x18 ;  /* 0x00000018000079c8 */ /* 0x001e0000080e0500 */
[----:B------:R-:W-:-:S13]  /*1a480*/  ISETP.NE.AND P0, PT, RZ, UR10, PT ;  /* 0x0000000aff007c0c */ /* 0x000fda000bf05270 */
[----:B------:R-:W-:Y:S05]  /*1a490*/  @P0 EXIT ;  /* 0x000000000000094d */ /* 0x000fea0003800000 */
[----:B0-----:R-:W-:Y:S01]  /*1a4a0*/  LOP3.LUT P0, RZ, R0, 0xff, RZ, 0xc0, !PT ;  /* 0x000000ff00ff7812 */ /* 0x001fe2000780c0ff */
[----:B------:R-:W-:Y:S02]  /*1a4b0*/  IMAD.MOV.U32 R0, RZ, RZ, 0x1 ;  /* 0x00000001ff007424 */ /* 0x000fe400078e00ff */
[----:B------:R-:W-:-:S10]  /*1a4c0*/  IMAD.MOV.U32 R7, RZ, RZ, RZ ;  /* 0x000000ffff077224 */ /* 0x000fd400078e00ff */
[----:B------:R-:W-:Y:S05]  /*1a4d0*/  @!P0 BRA `(.L_x_67) ;  /* 0x0000000c00748947 */ /* 0x000fea0003800000 */
[----:B------:R-:W2:Y:S01]  /*1a4e0*/  LDL R5, [R1+0x26c] ;  /* 0x00026c0001057983 */ /* 0x000ea20000100800 */
[----:B------:R-:W0:Y:S01]  /*1a4f0*/  LDC R0, c[0x0][0x28c] ;  /* 0x0000a300ff007b82 */ /* 0x000e220000000800 */
[----:B------:R-:W-:Y:S01]  /*1a500*/  ULDC UR5, c[0x0][0x658] ;  /* 0x0001960000057ab9 */ /* 0x000fe20000000800 */
[----:B------:R-:W-:Y:S01]  /*1a510*/  UMOV UR7, 0xffffffff ;  /* 0xffffffff00077882 */ /* 0x000fe20000000000 */
[----:B------:R-:W1:Y:S01]  /*1a520*/  S2R R4, SR_TID.X ;  /* 0x0000000000047919 */ /* 0x000e620000002100 */
[----:B------:R-:W-:Y:S01]  /*1a530*/  ULDC UR6, c[0x0][0xc] ;  /* 0x0000030000067ab9 */ /* 0x000fe20000000800 */
[----:B------:R-:W-:Y:S01]  /*1a540*/  UMOV UR8, 0x1 ;  /* 0x0000000100087882 */ /* 0x000fe20000000000 */
[----:B------:R-:W-:Y:S01]  /*1a550*/  BSSY B0, `(.L_x_67) ;  /* 0x00000d5000007945 */ /* 0x000fe20003800000 */
[----:B------:R-:W-:Y:S01]  /*1a560*/  IMAD.MOV.U32 R8, RZ, RZ, 0x1 ;  /* 0x00000001ff087424 */ /* 0x000fe200078e00ff */
[----:B------:R-:W-:Y:S01]  /*1a570*/  ULDC UR4, c[0x0][0x600] ;  /* 0x0001800000047ab9 */ /* 0x000fe20000000800 */
[----:B------:R-:W-:Y:S01]  /*1a580*/  IMAD.MOV.U32 R7, RZ, RZ, RZ ;  /* 0x000000ffff077224 */ /* 0x000fe200078e00ff */
[----:B------:R-:W-:Y:S01]  /*1a590*/  UIADD3 UR4, UR4, -0x1, URZ ;  /* 0xffffffff04047890 */ /* 0x000fe2000fffe03f */
[----:B------:R-:W-:Y:S01]  /*1a5a0*/  ULDC.64 UR22, c[0x0][0x198] ;  /* 0x0000660000167ab9 */ /* 0x000fe20000000a00 */
[----:B0-----:R-:W-:Y:S01]  /*1a5b0*/  VIADD R0, R0, 0x1f ;  /* 0x0000001f00007836 */ /* 0x001fe20000000000 */
[----:B-1----:R-:W-:-:S02]  /*1a5c0*/  LOP3.LUT P2, RZ, R4, 0x7f, RZ, 0xc0, !PT ;  /* 0x0000007f04ff7812 */ /* 0x002fc4000784c0ff */
[----:B------:R-:W-:-:S04]  /*1a5d0*/  LOP3.LUT P0, RZ, R4, 0x1f, RZ, 0xc0, !PT ;  /* 0x0000001f04ff7812 */ /* 0x000fc8000780c0ff */
[----:B------:R-:W-:Y:S02]  /*1a5e0*/  PLOP3.LUT P0, PT, P0, P2, PT, 0x8a, 0x0 ;  /* 0x000000000000781c */ /* 0x000fe40000705172 */
[----:B--2---:R-:W-:Y:S02]  /*1a5f0*/  R2UR UR9, R5 ;  /* 0x00000000050972ca */ /* 0x004fe400000e0000 */
[----:B------:R-:W-:-:S04]  /*1a600*/  SHF.R.S32.HI R5, RZ, 0x1f, R0 ;  /* 0x0000001fff057819 */ /* 0x000fc80000011400 */
[----:B------:R-:W-:Y:S01]  /*1a610*/  LEA.HI R5, R5, R0, RZ, 0x5 ;  /* 0x0000000005057211 */ /* 0x000fe200078f28ff */
[----:B------:R-:W-:-:S03]  /*1a620*/  IMAD.MOV.U32 R0, RZ, RZ, 0x1 ;  /* 0x00000001ff007424 */ /* 0x000fc600078e00ff */
[----:B------:R-:W-:-:S03]  /*1a630*/  SHF.R.S32.HI R6, RZ, 0x5, R5 ;  /* 0x00000005ff067819 */ /* 0x000fc60000011405 */
[----:B------:R-:W-:Y:S02]  /*1a640*/  ULOP3.LUT UR24, UR9, 0x2, URZ, 0xfc, !UPT ;  /* 0x0000000209187892 */ /* 0x000fe4000f8efc3f */
[----:B------:R-:W-:Y:S01]  /*1a650*/  USHF.L.U32 UR9, UR7, UR5, URZ ;  /* 0x0000000507097299 */ /* 0x000fe2000800063f */
[----:B------:R-:W-:Y:S01]  /*1a660*/  VIADD R16, R6, 0x1 ;  /* 0x0000000106107836 */ /* 0x000fe20000000000 */
[----:B------:R-:W-:Y:S01]  /*1a670*/  USHF.L.U32 UR5, UR8, UR5, URZ ;  /* 0x0000000508057299 */ /* 0x000fe2000800063f */
[----:B------:R-:W-:Y:S02]  /*1a680*/  ULDC UR7, c[0x0][0x10] ;  /* 0x0000040000077ab9 */ /* 0x000fe40000000800 */
[----:B------:R-:W-:Y:S01]  /*1a690*/  ULDC UR8, c[0x0][0x14] ;  /* 0x0000050000087ab9 */ /* 0x000fe20000000800 */
[----:B------:R-:W-:-:S04]  /*1a6a0*/  UIMAD.WIDE.U32 UR6, UR6, UR7, URZ ;  /* 0x00000007060672a5 */ /* 0x000fc8000f8e003f */
[----:B------:R-:W-:Y:S02]  /*1a6b0*/  UIMAD.WIDE.U32 UR20, UR6, UR8, URZ ;  /* 0x00000008061472a5 */ /* 0x000fe4000f8e003f */
[----:B------:R-:W-:Y:S02]  /*1a6c0*/  UIMAD UR7, UR7, UR8, URZ ;  /* 0x00000008070772a4 */ /* 0x000fe4000f8e023f */
[----:B------:R-:W-:Y:S02]  /*1a6d0*/  ULOP3.LUT UR6, URZ, UR9, URZ, 0x33, !UPT ;  /* 0x000000093f067292 */ /* 0x000fe4000f8e333f */
[----:B------:R-:W-:-:S12]  /*1a6e0*/  UIADD3 UR7, UR21, UR7, URZ ;  /* 0x0000000715077290 */ /* 0x000fd8000fffe03f */
.L_x_79:
[----:B------:R-:W-:-:S03]  /*1a6f0*/  UMOV UR8, 0xffffffff ;  /* 0xffffffff00087882 */ /* 0x000fc60000000000 */
[----:B------:R-:W-:Y:S05]  /*1a700*/  BRA.DIV UR8, `(.L_x_68) ;  /* 0x0000001208dc7947 */ /* 0x000fea000b800000 */
[----:B------:R-:W-:-:S13]  /*1a710*/  ELECT P6, URZ, PT ;  /* 0x00000000003f782f */ /* 0x000fda00038c0000 */
.L_x_97:
[----:B------:R-:W0:Y:S01]  /*1a720*/  LDC R4, c[0x0][0x28c] ;  /* 0x0000a300ff047b82 */ /* 0x000e220000000800 */
[----:B------:R-:W-:Y:S01]  /*1a730*/  BSSY B1, `(.L_x_69) ;  /* 0x0000038000017945 */ /* 0x000fe20003800000 */
[----:B0-----:R-:W-:-:S13]  /*1a740*/  ISETP.LT.OR P6, PT, R4, 0x1, !P6 ;  /* 0x000000010400780c */ /* 0x001fda00077c1670 */
[----:B------:R-:W-:Y:S05]  /*1a750*/  @P6 BRA `(.L_x_70) ;  /* 0x0000000000d46947 */ /* 0x000fea0003800000 */
[----:B------:R-:W-:Y:S02]  /*1a760*/  IMAD R2, R2, 0xf0, RZ ;  /* 0x000000f002027824 */ /* 0x000fe400078e02ff */
[----:B------:R-:W-:Y:S02]  /*1a770*/  IMAD R3, R3, 0x180, RZ ;  /* 0x0000018003037824 */ /* 0x000fe400078e02ff */
[----:B------:R-:W-:Y:S02]  /*1a780*/  IMAD.MOV.U32 R13, RZ, RZ, RZ ;  /* 0x000000ffff0d7224 */ /* 0x000fe400078e00ff */
[----:B------:R-:W-:Y:S02]  /*1a790*/  IMAD.MOV.U32 R4, RZ, RZ, R16 ;  /* 0x000000ffff047224 */ /* 0x000fe400078e0010 */
[----:B------:R-:W-:Y:S02]  /*1a7a0*/  IMAD.MOV.U32 R5, RZ, RZ, R0 ;  /* 0x000000ffff057224 */ /* 0x000fe400078e0000 */
[----:B------:R-:W-:-:S07]  /*1a7b0*/  IMAD.MOV.U32 R9, RZ, RZ, R7 ;  /* 0x000000ffff097224 */ /* 0x000fce00078e0007 */
.L_x_74:
[----:B------:R-:W0:Y:S01]  /*1a7c0*/  S2R R12, SR_CgaCtaId ;  /* 0x00000000000c7919 */ /* 0x000e220000008800 */
[----:B------:R-:W-:Y:S01]  /*1a7d0*/  MOV R11, 0x400 ;  /* 0x00000400000b7802 */ /* 0x000fe20000000f00 */
[----:B------:R-:W1:Y:S03]  /*1a7e0*/  @!P2 LDC R14, c[0x0][0x500] ;  /* 0x00014000ff0eab82 */ /* 0x000e660000000800 */
[----:B0-----:R-:W-:Y:S02]  /*1a7f0*/  LEA R18, R12, R11, 0x18 ;  /* 0x0000000b0c127211 */ /* 0x001fe400078ec0ff */
[----:B------:R-:W-:-:S03]  /*1a800*/  SHF.L.U32 R12, R5, 0x1f, RZ ;  /* 0x0000001f050c7819 */ /* 0x000fc600000006ff */
[----:B------:R-:W-:-:S04]  /*1a810*/  IMAD R11, R9, 0x8, R18 ;  /* 0x00000008090b7824 */ /* 0x000fc800078e0212 */
[----:B------:R-:W0:Y:S02]  /*1a820*/  SYNCS.PHASECHK.TRANS64.TRYWAIT P1, [R11+URZ+0x58], R12 ;  /* 0x0000580c0b0075a7 */ /* 0x000e24000802017f */
[----:B01----:R-:W-:Y:S05]  /*1a830*/  @!P1 BRA `(.L_x_71) ;  /* 0x0000001000b09947 */ /* 0x003fea0003800000 */
.L_x_98:
[----:B------:R-:W-:Y:S01]  /*1a840*/  UPRMT UR8, UR24, 0x9910, URZ ;  /* 0x0000991018087896 */ /* 0x000fe2000800003f */
[----:B------:R1:W-:Y:S03]  /*1a850*/  @!P2 SYNCS.ARRIVE.TRANS64 RZ, [R11+URZ], R14 ;  /* 0x0000000e0bffa9a7 */ /* 0x0003e6000800003f */
[----:B------:R-:W-:-:S06]  /*1a860*/  UISETP.NE.AND UP0, UPT, UR8, 0x2, UPT ;  /* 0x000000020800788c */ /* 0x000fcc000bf05270 */
[----:B------:R-:W-:-:S13]  /*1a870*/  PLOP3.LUT P1, PT, PT, PT, UP0, 0x80, 0x0 ;  /* 0x000000000000781c */ /* 0x000fda0003f2f008 */
[----:B-1----:R-:W-:Y:S05]  /*1a880*/  @P1 BRA `(.L_x_72) ;  /* 0x0000000000041947 */ /* 0x002fea0003800000 */
[----:B------:R-:W-:Y:S01]  /*1a890*/  BPT.TRAP 0x1 ;  /* 0x000000040000795c */ /* 0x000fe20000300000 */
.L_x_72:
[----:B------:R-:W-:Y:S05]  /*1a8a0*/  @P0 BRA `(.L_x_73) ;  /* 0x0000000000040947 */ /* 0x000fea0003800000 */
[----:B------:R-:W-:Y:S01]  /*1a8b0*/  BPT.TRAP 0x1 ;  /* 0x000000040000795c */ /* 0x000fe20000300000 */
.L_x_73:
[--C-:B0-----:R-:W-:Y:S01]  /*1a8c0*/  IMAD R12, R9, 0x3000, R18.reuse ;  /* 0x00003000090c7824 */ /* 0x101fe200078e0212 */
[----:B------:R-:W-:Y:S01]  /*1a8d0*/  R2UR UR18, R3 ;  /* 0x00000000031272ca */ /* 0x000fe200000e0000 */
[----:B------:R-:W-:Y:S01]  /*1a8e0*/  IMAD R18, R9, 0x1e00, R18 ;  /* 0x00001e0009127824 */ /* 0x000fe200078e0212 */
[----:B------:R-:W-:Y:S01]  /*1a8f0*/  R2UR UR9, R11 ;  /* 0x000000000b0972ca */ /* 0x000fe200000e0000 */
[----:B------:R-:W-:Y:S01]  /*1a900*/  VIADD R4, R4, 0xffffffff ;  /* 0xffffffff04047836 */ /* 0x000fe20000000000 */
[----:B------:R-:W-:Y:S01]  /*1a910*/  R2UR UR8, R12 ;  /* 0x000000000c0872ca */ /* 0x000fe200000e0000 */
[----:B------:R-:W-:Y:S01]  /*1a920*/  UIADD3 UR14, UP0, UR22, 0xf0, URZ ;  /* 0x000000f0160e7890 */ /* 0x000fe2000ff1e03f */
[----:B------:R-:W-:Y:S01]  /*1a930*/  R2UR UR11, R18 ;  /* 0x00000000120b72ca */ /* 0x000fe200000e0000 */
[----:B------:R-:W-:Y:S01]  /*1a940*/  UIADD3 UR26, UP1, UR22, 0x1f0, URZ ;  /* 0x000001f0161a7890 */ /* 0x000fe2000ff3e03f */
[----:B------:R-:W-:Y:S01]  /*1a950*/  R2UR UR10, R13 ;  /* 0x000000000d0a72ca */ /* 0x000fe200000e0000 */
[----:B------:R-:W-:Y:S01]  /*1a960*/  UIADD3.X UR15, URZ, UR23, URZ, UP0, !UPT ;  /* 0x000000173f0f7290 */ /* 0x000fe200087fe43f */
[----:B------:R-:W-:Y:S01]  /*1a970*/  R2UR UR12, R10 ;  /* 0x000000000a0c72ca */ /* 0x000fe200000e0000 */
[----:B------:R-:W-:Y:S01]  /*1a980*/  VIADD R9, R9, 0x1 ;  /* 0x0000000109097836 */ /* 0x000fe20000000000 */
[----:B------:R-:W-:Y:S01]  /*1a990*/  R2UR UR19, R2 ;  /* 0x00000000021372ca */ /* 0x000fe200000e0000 */
[----:B------:R-:W-:Y:S01]  /*1a9a0*/  UIADD3.X UR27, URZ, UR23, URZ, UP1, !UPT ;  /* 0x000000173f1b7290 */ /* 0x000fe20008ffe43f */
[----:B------:R-:W-:Y:S01]  /*1a9b0*/  ISETP.GT.AND P3, PT, R4, 0x1, PT ;  /* 0x000000010400780c */ /* 0x000fe20003f64270 */
[----:B------:R-:W-:Y:S01]  /*1a9c0*/  UMOV UR16, 0x0 ;  /* 0x0000000000107882 */ /* 0x000fe20000000000 */
[----:B------:R-:W-:Y:S01]  /*1a9d0*/  UMOV UR17, 0x10000000 ;  /* 0x1000000000117882 */ /* 0x000fe20000000000 */
[----:B------:R-:W-:Y:S01]  /*1a9e0*/  UIADD3 UR8, UR8, 0x180, URZ ;  /* 0x0000018008087890 */ /* 0x000fe2000fffe03f */
[----:B------:R-:W-:Y:S01]  /*1a9f0*/  ISETP.NE.AND P1, PT, R9, 0xb, PT ;  /* 0x0000000b0900780c */ /* 0x000fe20003f25270 */
[----:B------:R-:W-:Y:S01]  /*1aa00*/  UIADD3 UR13, UR11, 0x21180, URZ ;  /* 0x000211800b0d7890 */ /* 0x000fe2000fffe03f */
[----:B------:R-:W-:-:S02]  /*1aa10*/  VIADD R13, R13, 0x20 ;  /* 0x000000200d0d7836 */ /* 0x000fc40000000000 */
[----:B------:R-:W-:Y:S01]  /*1aa20*/  UMOV UR11, UR18 ;  /* 0x00000012000b7c82 */ /* 0x000fe20008000000 */
[----:B------:R-:W-:Y:S02]  /*1aa30*/  SEL R12, RZ, 0x1, P1 ;  /* 0x00000001ff0c7807 */ /* 0x000fe40000800000 */
[----:B------:R-:W-:Y:S01]  /*1aa40*/  SEL R9, R9, RZ, P1 ;  /* 0x000000ff09097207 */ /* 0x000fe20000800000 */
[----:B------:R0:W-:Y:S01]  /*1aa50*/  UTMALDG.3D [UR8], [UR14], desc[UR16] ;  /* 0x000010080e0075b4 */ /* 0x0001e20008011000 */
[----:B------:R-:W-:Y:S01]  /*1aa60*/  LOP3.LUT R5, R5, R12, RZ, 0x3c, !PT ;  /* 0x0000000c05057212 */ /* 0x000fe200078e3cff */
[----:B0-----:R-:W-:Y:S01]  /*1aa70*/  UMOV UR8, UR13 ;  /* 0x0000000d00087c82 */ /* 0x001fe20008000000 */
[----:B------:R-:W-:Y:S02]  /*1aa80*/  UMOV UR11, UR19 ;  /* 0x00000013000b7c82 */ /* 0x000fe40008000000 */
[----:B------:R0:W-:Y:S02]  /*1aa90*/  UTMALDG.3D [UR8], [UR26], desc[UR16] ;  /* 0x000010081a0075b4 */ /* 0x0001e40008011000 */
[----:B0-----:R-:W-:Y:S05]  /*1aaa0*/  @P3 BRA `(.L_x_74) ;  /* 0xfffffffc00443947 */ /* 0x001fea000383ffff */
.L_x_70:
[----:B------:R-:W-:Y:S05]  /*1aab0*/  BSYNC B1 ;  /* 0x0000000000017941 */ /* 0x000fea0003800000 */
.L_x_69:
[----:B------:R-:W2:Y:S01]  /*1aac0*/  LDL.LU R14, [R1+0x284] ;  /* 0x00028400010e7983 */ /* 0x000ea20000300800 */
[----:B------:R-:W-:Y:S01]  /*1aad0*/  LOP3.LUT P1, RZ, R8, 0xff, RZ, 0xc0, !PT ;  /* 0x000000ff08ff7812 */ /* 0x000fe2000782c0ff */
[C---:B------:R-:W-:Y:S01]  /*1aae0*/  IMAD.IADD R4, R6.reuse, 0x1, R7 ;  /* 0x0000000106047824 */ /* 0x040fe200078e0207 */
[----:B------:R-:W-:Y:S01]  /*1aaf0*/  ULDC.64 UR8, c[0x0][0x650] ;  /* 0x0001940000087ab9 */ /* 0x000fe20000000a00 */
[----:B------:R-:W3:Y:S01]  /*1ab00*/  LDL.LU R12, [R1+0x288] ;  /* 0x00028800010c7983 */ /* 0x000ee20000300800 */
[----:B------:R-:W-:Y:S01]  /*1ab10*/  ISETP.GE.U32.AND P3, PT, R6, 0xb, PT ;  /* 0x0000000b0600780c */ /* 0x000fe20003f66070 */
[----:B------:R-:W-:Y:S01]  /*1ab20*/  BSSY B1, `(.L_x_75) ;  /* 0x0000075000017945 */ /* 0x000fe20003800000 */
[----:B------:R-:W-:Y:S01]  /*1ab30*/  IMAD.MOV.U32 R10, RZ, RZ, -0x1 ;  /* 0xffffffffff0a7424 */ /* 0x000fe200078e00ff */
[----:B------:R-:W-:-:S06]  /*1ab40*/  PRMT R8, RZ, 0x7610, R8 ;  /* 0x00007610ff087816 */ /* 0x000fcc0000000008 */
[----:B------:R-:W0:Y:S01]  /*1ab50*/  @P1 S2R R3, SR_CgaCtaId ;  /* 0x0000000000031919 */ /* 0x000e220000008800 */
[----:B------:R-:W-:-:S04]  /*1ab60*/  @P1 MOV R2, 0x400 ;  /* 0x0000040000021802 */ /* 0x000fc80000000f00 */
[----:B0-----:R-:W-:-:S04]  /*1ab70*/  @P1 LEA R2, R3, R2, 0x18 ;  /* 0x0000000203021211 */ /* 0x001fc800078ec0ff */
[----:B------:R0:W-:Y:S01]  /*1ab80*/  @P1 SYNCS.ARRIVE.TRANS64.A1T0 RZ, [R2+URZ+0xc8], RZ ;  /* 0x0000c8ff02ff19a7 */ /* 0x0001e2000810003f */
[----:B------:R-:W-:-:S04]  /*1ab90*/  ISETP.GT.U32.AND P1, PT, R4, 0xa, PT ;  /* 0x0000000a0400780c */ /* 0x000fc80003f24070 */
[----:B------:R-:W-:Y:S01]  /*1aba0*/  ISETP.LT.U32.AND P1, PT, R6, 0xb, P1 ;  /* 0x0000000b0600780c */ /* 0x000fe20000f21070 */
[----:B0-----:R-:W-:-:S04]  /*1abb0*/  IMAD.WIDE.U32 R2, R4, -0x45d1745d, RZ ;  /* 0xba2e8ba304027825 */ /* 0x001fc800078e00ff */
[----:B------:R-:W-:Y:S01]  /*1abc0*/  IMAD.MOV.U32 R2, RZ, RZ, -0x1 ;  /* 0xffffffffff027424 */ /* 0x000fe200078e00ff */
[----:B------:R-:W-:Y:S02]  /*1abd0*/  SHF.R.U32.HI R5, RZ, 0x3, R3 ;  /* 0x00000003ff057819 */ /* 0x000fe40000011603 */
[----:B------:R-:W-:-:S03]  /*1abe0*/  SEL R3, RZ, 0x1, !P1 ;  /* 0x00000001ff037807 */ /* 0x000fc60004800000 */
[--C-:B------:R-:W-:Y:S01]  /*1abf0*/  IMAD R7, R5, -0xb, R4.reuse ;  /* 0xfffffff505077824 */ /* 0x100fe200078e0204 */
[----:B------:R-:W-:Y:S01]  /*1ac00*/  LOP3.LUT R0, R0, R3, RZ, 0x3c, !PT ;  /* 0x0000000300007212 */ /* 0x000fe200078e3cff */
[----:B------:R-:W-:Y:S01]  /*1ac10*/  IMAD.MOV.U32 R3, RZ, RZ, -0x1 ;  /* 0xffffffffff037424 */ /* 0x000fe200078e00ff */
[----:B------:R-:W-:Y:S02]  /*1ac20*/  PRMT R4, RZ, 0x7610, R4 ;  /* 0x00007610ff047816 */ /* 0x000fe40000000004 */
[----:B------:R-:W-:Y:S02]  /*1ac30*/  @P3 LOP3.LUT R0, R0, 0x1, R5, 0x78, !PT ;  /* 0x0000000100003812 */ /* 0x000fe400078e7805 */
[----:B---3--:R-:W-:-:S04]  /*1ac40*/  IADD3 R12, P1, R12, UR20, RZ ;  /* 0x000000140c0c7c10 */ /* 0x008fc8000ff3e0ff */
[----:B--2---:R-:W-:Y:S01]  /*1ac50*/  IADD3.X R14, R14, UR7, RZ, P1, !PT ;  /* 0x000000070e0e7c10 */ /* 0x004fe20008ffe4ff */
[----:B------:R0:W-:Y:S01]  /*1ac60*/  STL [R1+0x288], R12 ;  /* 0x0002880c01007387 */ /* 0x0001e20000100800 */
[----:B------:R-:W-:-:S03]  /*1ac70*/  ISETP.GE.U32.AND P1, PT, R12, UR8, PT ;  /* 0x000000080c007c0c */ /* 0x000fc6000bf26070 */
[----:B------:R0:W-:Y:S01]  /*1ac80*/  STL [R1+0x284], R14 ;  /* 0x0002840e01007387 */ /* 0x0001e20000100800 */
[----:B------:R-:W-:-:S13]  /*1ac90*/  ISETP.GE.U32.AND.EX P1, PT, R14, UR9, PT, P1 ;  /* 0x000000090e007c0c */ /* 0x000fda000bf26110 */
[----:B0-----:R-:W-:Y:S05]  /*1aca0*/  @P1 BRA `(.L_x_76) ;  /* 0x0000000400701947 */ /* 0x001fea0003800000 */
[----:B------:R-:W0:Y:S01]  /*1acb0*/  S2UR UR8, SR_CTAID.X ;  /* 0x00000000000879c3 */ /* 0x000e220000002500 */
[----:B------:R-:W-:Y:S01]  /*1acc0*/  ULDC.64 UR10, c[0x0][0x628] ;  /* 0x00018a00000a7ab9 */ /* 0x000fe20000000a00 */
[----:B------:R-:W-:Y:S01]  /*1acd0*/  ULDC UR9, c[0x0][0x150] ;  /* 0x0000540000097ab9 */ /* 0x000fe20000000800 */
[----:B------:R-:W-:Y:S01]  /*1ace0*/  ISETP.NE.U32.AND P1, PT, RZ, UR10, PT ;  /* 0x0000000aff007c0c */ /* 0x000fe2000bf25070 */
[----:B------:R-:W-:Y:S01]  /*1acf0*/  ULDC UR12, c[0x0][0x630] ;  /* 0x00018c00000c7ab9 */ /* 0x000fe20000000800 */
[----:B------:R-:W-:Y:S01]  /*1ad00*/  ULDC UR14, c[0x0][0x154] ;  /* 0x00005500000e7ab9 */ /* 0x000fe20000000800 */
[----:B------:R-:W-:Y:S01]  /*1ad10*/  IMAD.MOV.U32 R3, RZ, RZ, R14 ;  /* 0x000000ffff037224 */ /* 0x000fe200078e000e */
[----:B------:R-:W-:Y:S01]  /*1ad20*/  ISETP.NE.AND.EX P1, PT, RZ, UR11, PT, P1 ;  /* 0x0000000bff007c0c */ /* 0x000fe2000bf25310 */
[----:B------:R-:W1:Y:S01]  /*1ad30*/  S2UR UR13, SR_CTAID.Y ;  /* 0x00000000000d79c3 */ /* 0x000e620000002600 */
[----:B0-----:R-:W-:-:S05]  /*1ad40*/  I2FP.F32.U32 R2, UR8 ;  /* 0x0000000800027c45 */ /* 0x001fca0008201000 */
[----:B------:R-:W-:Y:S01]  /*1ad50*/  FMUL R9, R2, UR9 ;  /* 0x0000000902097c20 */ /* 0x000fe20008400000 */
[----:B------:R-:W-:Y:S01]  /*1ad60*/  IMAD.MOV.U32 R2, RZ, RZ, R12 ;  /* 0x000000ffff027224 */ /* 0x000fe200078e000c */
[----:B-1----:R-:W-:-:S04]  /*1ad70*/  I2FP.F32.U32 R11, UR13 ;  /* 0x0000000d000b7c45 */ /* 0x002fc80008201000 */
[----:B------:R-:W0:Y:S01]  /*1ad80*/  F2I.U32.TRUNC.NTZ R9, R9 ;  /* 0x0000000900097305 */ /* 0x000e22000020f000 */
[----:B------:R-:W-:Y:S05]  /*1ad90*/  @!P1 BRA `(.L_x_77) ;  /* 0x0000000000289947 */ /* 0x000fea0003800000 */
[----:B------:R-:W-:Y:S02]  /*1ada0*/  ULDC UR9, c[0x0][0x634] ;  /* 0x00018d0000097ab9 */ /* 0x000fe40000000800 */
[----:B------:R-:W-:-:S05]  /*1adb0*/  IADD3 R3, P1, R12, UR9, RZ ;  /* 0x000000090c037c10 */ /* 0x000fca000ff3e0ff */
[----:B------:R-:W-:-:S04]  /*1adc0*/  IMAD.X R13, RZ, RZ, R14, P1 ;  /* 0x000000ffff0d7224 */ /* 0x000fc800008e060e */
[----:B------:R-:W-:-:S04]  /*1add0*/  IMAD.WIDE.U32 R4, R13, UR10, RZ ;  /* 0x0000000a0d047c25 */ /* 0x000fc8000f8e00ff */
[----:B------:R-:W-:-:S04]  /*1ade0*/  IMAD.WIDE.U32 R4, P1, R3, UR11, R4 ;  /* 0x0000000b03047c25 */ /* 0x000fc8000f820004 */
[----:B------:R-:W-:-:S04]  /*1adf0*/  IMAD.WIDE.U32 R2, R3, UR10, RZ ;  /* 0x0000000a03027c25 */ /* 0x000fc8000f8e00ff */
[----:B------:R-:W-:Y:S01]  /*1ae00*/  IMAD.MOV.U32 R2, RZ, RZ, R5 ;  /* 0x000000ffff027224 */ /* 0x000fe200078e0005 */
[----:B------:R-:W-:Y:S01]  /*1ae10*/  IADD3 RZ, P3, R3, R4, RZ ;  /* 0x0000000403ff7210 */ /* 0x000fe20007f7e0ff */
[----:B------:R-:W-:-:S04]  /*1ae20*/  IMAD.X R3, RZ, RZ, RZ, P1 ;  /* 0x000000ffff037224 */ /* 0x000fc800008e06ff */
[----:B------:R-:W-:-:S08]  /*1ae30*/  IMAD.WIDE.U32.X R2, R13, UR11, R2, P3 ;  /* 0x0000000b0d027c25 */ /* 0x000fd000098e0402 */
.L_x_77:
[--C-:B------:R-:W-:Y:S01]  /*1ae40*/  SHF.R.U64 R10, R2, UR12, R3.reuse ;  /* 0x0000000c020a7c19 */ /* 0x100fe20008001203 */
[----:B------:R-:W-:Y:S01]  /*1ae50*/  FMUL R4, R11, UR14 ;  /* 0x0000000e0b047c20 */ /* 0x000fe20008400000 */
[----:B------:R-:W-:Y:S01]  /*1ae60*/  SHF.R.U32.HI R2, RZ, UR12, R3 ;  /* 0x0000000cff027c19 */ /* 0x000fe20008011603 */
[----:B------:R-:W-:Y:S01]  /*1ae70*/  ULDC.64 UR10, c[0x0][0x620] ;  /* 0x00018800000a7ab9 */ /* 0x000fe20000000a00 */
[----:B------:R-:W-:Y:S01]  /*1ae80*/  IADD3 R11, P1, RZ, -R10, RZ ;  /* 0x8000000aff0b7210 */ /* 0x000fe20007f3e0ff */
[----:B------:R-:W-:Y:S01]  /*1ae90*/  IMAD.MOV.U32 R3, RZ, RZ, R14 ;  /* 0x000000ffff037224 */ /* 0x000fe200078e000e */
[----:B------:R-:W-:Y:S01]  /*1aea0*/  ULDC.64 UR14, c[0x0][0x640] ;  /* 0x00019000000e7ab9 */ /* 0x000fe20000000a00 */
[----:B------:R-:W1:Y:S01]  /*1aeb0*/  F2I.U32.TRUNC.NTZ R4, R4 ;  /* 0x0000000400047305 */ /* 0x000e62000020f000 */
[----:B0-----:R-:W-:Y:S01]  /*1aec0*/  R2UR UR9, R9 ;  /* 0x00000000090972ca */ /* 0x001fe200000e0000 */
[----:B------:R-:W-:Y:S01]  /*1aed0*/  IMAD.X R2, RZ, RZ, ~R2, P1 ;  /* 0x000000ffff027224 */ /* 0x000fe200008e0e02 */
[----:B------:R-:W-:-:S03]  /*1aee0*/  ISETP.NE.U32.AND P1, PT, RZ, UR14, PT ;  /* 0x0000000eff007c0c */ /* 0x000fc6000bf25070 */
[----:B------:R-:W-:Y:S01]  /*1aef0*/  IMAD R2, R2, UR10, RZ ;  /* 0x0000000a02027c24 */ /* 0x000fe2000f8e02ff */
[----:B------:R-:W-:-:S03]  /*1af00*/  ISETP.NE.AND.EX P1, PT, RZ, UR15, PT, P1 ;  /* 0x0000000fff007c0c */ /* 0x000fc6000bf25310 */
[----:B------:R-:W-:Y:S02]  /*1af10*/  IMAD R5, R11, UR11, R2 ;  /* 0x0000000b0b057c24 */ /* 0x000fe4000f8e0202 */
[----:B------:R-:W-:Y:S01]  /*1af20*/  IMAD.MOV.U32 R2, RZ, RZ, R12 ;  /* 0x000000ffff027224 */ /* 0x000fe200078e000c */
[----:B-1----:R-:W-:-:S03]  /*1af30*/  R2UR UR11, R4 ;  /* 0x00000000040b72ca */ /* 0x002fc600000e0000 */
[----:B------:R-:W-:Y:S01]  /*1af40*/  IMAD.WIDE.U32 R2, R11, UR10, R2 ;  /* 0x0000000a0b027c25 */ /* 0x000fe2000f8e0002 */
[----:B------:R-:W-:-:S03]  /*1af50*/  ULDC UR10, c[0x0][0x618] ;  /* 0x00018600000a7ab9 */ /* 0x000fc60000000800 */
[----:B------:R-:W-:-:S05]  /*1af60*/  IMAD.IADD R3, R3, 0x1, R5 ;  /* 0x0000000103037824 */ /* 0x000fca00078e0205 */
[--C-:B------:R-:W-:Y:S02]  /*1af70*/  SHF.R.U64 R9, R2, UR10, R3.reuse ;  /* 0x0000000a02097c19 */ /* 0x100fe40008001203 */
[----:B------:R-:W-:Y:S01]  /*1af80*/  SHF.R.U32.HI R2, RZ, UR10, R3 ;  /* 0x0000000aff027c19 */ /* 0x000fe20008011603 */
[----:B------:R-:W-:-:S03]  /*1af90*/  ULDC UR10, c[0x0][0x608] ;  /* 0x00018200000a7ab9 */ /* 0x000fc60000000800 */
[--C-:B------:R-:W-:Y:S02]  /*1afa0*/  SHF.R.U64 R11, R9, UR10, R2.reuse ;  /* 0x0000000a090b7c19 */ /* 0x100fe40008001202 */
[----:B------:R-:W-:Y:S01]  /*1afb0*/  SHF.R.U32.HI R2, RZ, UR10, R2 ;  /* 0x0000000aff027c19 */ /* 0x000fe20008011602 */
[----:B------:R-:W-:-:S03]  /*1afc0*/  ULDC UR10, c[0x0][0x658] ;  /* 0x00019600000a7ab9 */ /* 0x000fc60000000800 */
[--C-:B------:R-:W-:Y:S02]  /*1afd0*/  SHF.R.U64 R12, R11, UR10, R2.reuse ;  /* 0x0000000a0b0c7c19 */ /* 0x100fe40008001202 */
[----:B------:R-:W-:-:S03]  /*1afe0*/  SHF.R.U32.HI R13, RZ, UR10, R2 ;  /* 0x0000000aff0d7c19 */ /* 0x000fc60008011602 */
[----:B------:R-:W-:Y:S02]  /*1aff0*/  IMAD.MOV.U32 R2, RZ, RZ, R12 ;  /* 0x000000ffff027224 */ /* 0x000fe400078e000c */
[----:B------:R-:W-:Y:S01]  /*1b000*/  IMAD.MOV.U32 R3, RZ, RZ, R13 ;  /* 0x000000ffff037224 */ /* 0x000fe200078e000d */
[----:B------:R-:W-:Y:S06]  /*1b010*/  @!P1 BRA `(.L_x_78) ;  /* 0x0000000000289947 */ /* 0x000fec0003800000 */
        /* <DEDUP_REMOVED lines=10> */
.L_x_78:
[----:B------:R-:W2:Y:S01]  /*1b0c0*/  LDL R4, [R1+0x29c] ;  /* 0x00029c0001047983 */ /* 0x000ea20000100800 */
[----:B------:R-:W-:Y:S01]  /*1b0d0*/  UIADD3 UR11, -UR11, URZ, URZ ;  /* 0x0000003f0b0b7290 */ /* 0x000fe2000fffe13f */
[----:B------:R-:W-:Y:S02]  /*1b0e0*/  LOP3.LUT R11, R11, UR6, RZ, 0xc0, !PT ;  /* 0x000000060b0b7c12 */ /* 0x000fe4000f8ec0ff */
[----:B------:R-:W-:Y:S02]  /*1b0f0*/  LOP3.LUT R9, R9, UR4, RZ, 0xc0, !PT ;  /* 0x0000000409097c12 */ /* 0x000fe4000f8ec0ff */
[----:B--2---:R-:W-:Y:S01]  /*1b100*/  R2UR UR10, R4 ;  /* 0x00000000040a72ca */ /* 0x004fe200000e0000 */
[----:B------:R-:W-:-:S12]  /*1b110*/  IMAD.MOV.U32 R4, RZ, RZ, 0x1 ;  /* 0x00000001ff047424 */ /* 0x000fd800078e00ff */
[----:B------:R-:W-:-:S03]  /*1b120*/  UISETP.NE.AND UP0, UPT, UR10, URZ, UPT ;  /* 0x0000003f0a00728c */ /* 0x000fc6000bf05270 */
[----:B------:R-:W-:Y:S02]  /*1b130*/  ULDC UR10, c[0x0][0x648] ;  /* 0x00019200000a7ab9 */ /* 0x000fe40000000800 */
[----:B------:R-:W-:Y:S01]  /*1b140*/  SHF.R.U64 R2, R2, UR10, R3 ;  /* 0x0000000a02027c19 */ /* 0x000fe20008001203 */
[----:B------:R-:W-:Y:S01]  /*1b150*/  ULDC UR10, c[0x0][0x638] ;  /* 0x00018e00000a7ab9 */ /* 0x000fe20000000800 */
[----:B------:R-:W-:Y:S02]  /*1b160*/  PLOP3.LUT P1, PT, PT, PT, UP0, 0x40, 0x0 ;  /* 0x000000000000781c */ /* 0x000fe40003f2e808 */
[----:B------:R-:W-:Y:S01]  /*1b170*/  PLOP3.LUT P3, PT, PT, PT, UP0, 0x40, 0x0 ;  /* 0x000000000000781c */ /* 0x000fe20003f6e808 */
[----:B------:R-:W-:Y:S02]  /*1b180*/  IMAD.MOV R5, RZ, RZ, -R2 ;  /* 0x000000ffff057224 */ /* 0x000fe400078e0a02 */
[----:B------:R-:W-:Y:S02]  /*1b190*/  IMAD R3, R2, UR5, R11 ;  /* 0x0000000502037c24 */ /* 0x000fe4000f8e020b */
[----:B------:R-:W-:Y:S01]  /*1b1a0*/  IMAD R12, R5, UR10, R12 ;  /* 0x0000000a050c7c24 */ /* 0x000fe2000f8e020c */
[----:B------:R-:W-:-:S03]  /*1b1b0*/  UIADD3 UR10, -UR9, URZ, URZ ;  /* 0x0000003f090a7290 */ /* 0x000fc6000fffe13f */
[----:B------:R-:W-:Y:S02]  /*1b1c0*/  ULDC UR9, c[0x0][0x144] ;  /* 0x0000510000097ab9 */ /* 0x000fe40000000800 */
[----:B------:R-:W-:-:S03]  /*1b1d0*/  UIMAD UR8, UR9, UR10, UR8 ;  /* 0x0000000a090872a4 */ /* 0x000fc6000f8e0208 */
[----:B------:R-:W-:Y:S02]  /*1b1e0*/  ULDC UR9, c[0x0][0x148] ;  /* 0x0000520000097ab9 */ /* 0x000fe40000000800 */
[----:B------:R-:W-:-:S03]  /*1b1f0*/  @UP0 UIMAD UR8, UR9, UR11, UR13 ;  /* 0x0000000b090802a4 */ /* 0x000fc6000f8e020d */
[----:B------:R-:W-:Y:S02]  /*1b200*/  ULDC UR9, c[0x0][0x600] ;  /* 0x0001800000097ab9 */ /* 0x000fe40000000800 */
[----:B------:R-:W-:Y:S02]  /*1b210*/  IMAD R12, R12, UR9, R9 ;  /* 0x000000090c0c7c24 */ /* 0x000fe4000f8e0209 */
[----:B------:R-:W-:Y:S01]  /*1b220*/  IMAD.U32 R2, RZ, RZ, UR8 ;  /* 0x00000008ff027e24 */ /* 0x000fe2000f8e00ff */
[----:B------:R-:W-:-:S03]  /*1b230*/  ULDC UR8, c[0x0][0x610] ;  /* 0x0001840000087ab9 */ /* 0x000fc60000000800 */
[----:B------:R-:W-:-:S05]  /*1b240*/  IMAD R3, R3, UR8, R2 ;  /* 0x0000000803037c24 */ /* 0x000fca000f8e0202 */
[----:B------:R-:W-:Y:S02]  /*1b250*/  SEL R2, R12, R3, P1 ;  /* 0x000000030c027207 */ /* 0x000fe40000800000 */
[----:B------:R-:W-:-:S07]  /*1b260*/  SEL R3, R3, R12, P3 ;  /* 0x0000000c03037207 */ /* 0x000fce0001800000 */
.L_x_76:
[----:B------:R-:W-:Y:S05]  /*1b270*/  BSYNC B1 ;  /* 0x0000000000017941 */ /* 0x000fea0003800000 */
.L_x_75:
[----:B------:R-:W-:-:S13]  /*1b280*/  LOP3.LUT P1, RZ, R4, 0xff, RZ, 0xc0, !PT ;  /* 0x000000ff04ff7812 */ /* 0x000fda000782c0ff */
[----:B------:R-:W-:Y:S05]  /*1b290*/  @P1 BRA `(.L_x_79) ;  /* 0xfffffff400141947 */ /* 0x000fea000383ffff */
[----:B------:R-:W-:Y:S05]  /*1b2a0*/  BSYNC B0 ;  /* 0x0000000000007941 */ /* 0x000fea0003800000 */
.L_x_67:
[----:B------:R-:W-:-:S03]  /*1b2b0*/  UMOV UR8, 0xffffffff ;  /* 0xffffffff00087882 */ /* 0x000fc60000000000 */
[----:B------:R-:W-:Y:S05]  /*1b2c0*/  BRA.DIV UR8, `(.L_x_80) ;  /* 0x0000000a08207947 */ /* 0x000fea000b800000 */
[----:B------:R-:W-:-:S13]  /*1b2d0*/  ELECT P6, URZ, PT ;  /* 0x00000000003f782f */ /* 0x000fda00038c0000 */
.L_x_101:
[----:B------:R-:W-:Y:S04]  /*1b2e0*/  BSSY B0, `(.L_x_81) ;  /* 0x000006d000007945 */ /* 0x000fe80003800000 */
[----:B------:R-:W-:Y:S05]  /*1b2f0*/  @!P6 BRA `(.L_x_82) ;  /* 0x0000000400ace947 */ /* 0x000fea0003800000 */
[----:B------:R-:W2:Y:S02]  /*1b300*/  LDL R2, [R1+0x26c] ;  /* 0x00026c0001027983 */ /* 0x000ea40000100800 */
[----:B--2---:R-:W-:-:S13]  /*1b310*/  R2UR UR8, R2 ;  /* 0x00000000020872ca */ /* 0x004fda00000e0000 */
[----:B------:R-:W-:-:S04]  /*1b320*/  ULOP3.LUT UR8, UR8, 0x2, URZ, 0xfc, !UPT ;  /* 0x0000000208087892 */ /* 0x000fc8000f8efc3f */
[----:B------:R-:W-:-:S06]  /*1b330*/  UISETP.NE.AND UP0, UPT, UR8, 0x3, UPT ;  /* 0x000000030800788c */ /* 0x000fcc000bf05270 */
[----:B------:R-:W-:-:S13]  /*1b340*/  PLOP3.LUT P0, PT, PT, PT, UP0, 0x80, 0x0 ;  /* 0x000000000000781c */ /* 0x000fda0003f0f008 */
[----:B------:R-:W-:Y:S05]  /*1b350*/  @!P0 BRA `(.L_x_83) ;  /* 0x0000000000048947 */ /* 0x000fea0003800000 */
[----:B------:R-:W-:Y:S01]  /*1b360*/  BPT.TRAP 0x1 ;  /* 0x000000040000795c */ /* 0x000fe20000300000 */
.L_x_83:
[----:B------:R-:W0:Y:S01]  /*1b370*/  S2R R3, SR_CgaCtaId ;  /* 0x0000000000037919 */ /* 0x000e220000008800 */
[----:B------:R-:W-:-:S04]  /*1b380*/  MOV R2, 0x400 ;  /* 0x0000040000027802 */ /* 0x000fc80000000f00 */
[----:B0-----:R-:W-:Y:S02]  /*1b390*/  LEA R2, R3, R2, 0x18 ;  /* 0x0000000203027211 */ /* 0x001fe400078ec0ff */
[----:B------:R-:W-:-:S03]  /*1b3a0*/  SHF.L.U32 R3, R0, 0x1f, RZ ;  /* 0x0000001f00037819 */ /* 0x000fc600000006ff */
[----:B------:R-:W-:-:S04]  /*1b3b0*/  VIADD R2, R2, 0x58 ;  /* 0x0000005802027836 */ /* 0x000fc80000000000 */
[----:B------:R-:W-:-:S04]  /*1b3c0*/  IMAD R4, R7, 0x8, R2 ;  /* 0x0000000807047824 */ /* 0x000fc800078e0202 */
[----:B------:R-:W0:Y:S02]  /*1b3d0*/  SYNCS.PHASECHK.TRANS64.TRYWAIT P0, [R4+URZ], R3 ;  /* 0x00000003040075a7 */ /* 0x000e24000800017f */
[----:B0-----:R-:W-:Y:S05]  /*1b3e0*/  @!P0 BRA `(.L_x_84) ;  /* 0x0000000400f88947 */ /* 0x001fea0003800000 */
.L_x_102:
[----:B------:R-:W-:-:S05]  /*1b3f0*/  VIADD R7, R7, 0x1 ;  /* 0x0000000107077836 */ /* 0x000fca0000000000 */
[----:B------:R-:W-:-:S04]  /*1b400*/  ISETP.NE.AND P0, PT, R7, 0xb, PT ;  /* 0x0000000b0700780c */ /* 0x000fc80003f05270 */
[----:B0-----:R-:W-:Y:S02]  /*1b410*/  SEL R3, RZ, 0x1, P0 ;  /* 0x00000001ff037807 */ /* 0x001fe40000000000 */
[----:B------:R-:W-:Y:S02]  /*1b420*/  SEL R7, R7, RZ, P0 ;  /* 0x000000ff07077207 */ /* 0x000fe40000000000 */
[----:B------:R-:W-:-:S03]  /*1b430*/  LOP3.LUT R4, R0, R3, RZ, 0x3c, !PT ;  /* 0x0000000300047212 */ /* 0x000fc600078e3cff */
[----:B------:R-:W-:Y:S01]  /*1b440*/  IMAD R3, R7, 0x8, R2 ;  /* 0x0000000807037824 */ /* 0x000fe200078e0202 */
[----:B------:R-:W-:-:S04]  /*1b450*/  SHF.L.U32 R0, R4, 0x1f, RZ ;  /* 0x0000001f04007819 */ /* 0x000fc800000006ff */
[----:B------:R-:W0:Y:S02]  /*1b460*/  SYNCS.PHASECHK.TRANS64.TRYWAIT P0, [R3+URZ], R0 ;  /* 0x00000000030075a7 */ /* 0x000e24000800017f */
[----:B0-----:R-:W-:Y:S05]  /*1b470*/  @!P0 BRA `(.L_x_85) ;  /* 0x0000000400e88947 */ /* 0x001fea0003800000 */
.L_x_103:
[----:B0-----:R-:W-:-:S05]  /*1b480*/  VIADD R0, R7, 0x1 ;  /* 0x0000000107007836 */ /* 0x001fca0000000000 */
[----:B------:R-:W-:-:S04]  /*1b490*/  ISETP.NE.AND P0, PT, R0, 0xb, PT ;  /* 0x0000000b0000780c */ /* 0x000fc80003f05270 */
[----:B------:R-:W-:Y:S02]  /*1b4a0*/  SEL R3, RZ, 0x1, P0 ;  /* 0x00000001ff037807 */ /* 0x000fe40000000000 */
[----:B------:R-:W-:Y:S02]  /*1b4b0*/  SEL R5, R0, RZ, P0 ;  /* 0x000000ff00057207 */ /* 0x000fe40000000000 */
[----:B------:R-:W-:-:S03]  /*1b4c0*/  LOP3.LUT R4, R4, R3, RZ, 0x3c, !PT ;  /* 0x0000000304047212 */ /* 0x000fc600078e3cff */
[----:B------:R-:W-:Y:S01]  /*1b4d0*/  IMAD R3, R5, 0x8, R2 ;  /* 0x0000000805037824 */ /* 0x000fe200078e0202 */
[----:B------:R-:W-:-:S04]  /*1b4e0*/  SHF.L.U32 R0, R4, 0x1f, RZ ;  /* 0x0000001f04007819 */ /* 0x000fc800000006ff */
[----:B------:R-:W0:Y:S02]  /*1b4f0*/  SYNCS.PHASECHK.TRANS64.TRYWAIT P0, [R3+URZ], R0 ;  /* 0x00000000030075a7 */ /* 0x000e24000800017f */
[----:B0-----:R-:W-:Y:S05]  /*1b500*/  @!P0 BRA `(.L_x_86) ;  /* 0x0000000400d88947 */ /* 0x001fea0003800000 */
.L_x_104:
        /* <DEDUP_REMOVED lines=9> */
.L_x_105:
        /* <DEDUP_REMOVED lines=9> */
.L_x_106:
        /* <DEDUP_REMOVED lines=9> */
.L_x_107:
        /* <DEDUP_REMOVED lines=9> */
.L_x_108:
        /* <DEDUP_REMOVED lines=9> */
.L_x_109:
        /* <DEDUP_REMOVED lines=9> */
.L_x_110:
        /* <DEDUP_REMOVED lines=9> */
.L_x_111:
[----:B0-----:R-:W-:-:S05]  /*1b900*/  VIADD R0, R5, 0x1 ;  /* 0x0000000105007836 */ /* 0x001fca0000000000 */
[----:B------:R-:W-:-:S04]  /*1b910*/  ISETP.NE.AND P0, PT, R0, 0xb, PT ;  /* 0x0000000b0000780c */ /* 0x000fc80003f05270 */
[----:B------:R-:W-:Y:S02]  /*1b920*/  SEL R4, RZ, 0x1, P0 ;  /* 0x00000001ff047807 */ /* 0x000fe40000000000 */
[----:B------:R-:W-:Y:S02]  /*1b930*/  SEL R3, R0, RZ, P0 ;  /* 0x000000ff00037207 */ /* 0x000fe40000000000 */
[----:B------:R-:W-:-:S03]  /*1b940*/  LOP3.LUT R0, R7, R4, RZ, 0x3c, !PT ;  /* 0x0000000407007212 */ /* 0x000fc600078e3cff */
[----:B------:R-:W-:Y:S01]  /*1b950*/  IMAD R3, R3, 0x8, R2 ;  /* 0x0000000803037824 */ /* 0x000fe200078e0202 */
[----:B------:R-:W-:-:S07]  /*1b960*/  SHF.L.U32 R0, R0, 0x1f, RZ ;  /* 0x0000001f00007819 */ /* 0x000fce00000006ff */
.L_x_94:
[----:B0-----:R0:W1:Y:S02]  /*1b970*/  SYNCS.PHASECHK.TRANS64.TRYWAIT P0, [R3+URZ], R0 ;  /* 0x00000000030075a7 */ /* 0x001064000800017f */
[----:B-1----:R-:W-:Y:S05]  /*1b980*/  @!P0 NANOSLEEP.SYNCS 0x989680 ;  /* 0x009896800000895d */ /* 0x002fea0003900000 */
[----:B------:R-:W1:Y:S02]  /*1b990*/  @!P0 SYNCS.PHASECHK.TRANS64 P0, [R3+URZ], R0 ;  /* 0x00000000030085a7 */ /* 0x000e64000800007f */
[----:B-1----:R-:W-:Y:S05]  /*1b9a0*/  @!P0 BRA `(.L_x_94) ;  /* 0xfffffffc00f08947 */ /* 0x002fea000383ffff */
.L_x_82:
[----:B------:R-:W-:Y:S05]  /*1b9b0*/  BSYNC B0 ;  /* 0x0000000000007941 */ /* 0x000fea0003800000 */
.L_x_81:
[----:B------:R-:W-:Y:S05]  /*1b9c0*/  EXIT ;  /* 0x000000000000794d */ /* 0x000fea0003800000 */
.L_x_18:
[----:B-1----:R1:W2:Y:S02]  /*1b9d0*/  SYNCS.PHASECHK.TRANS64.TRYWAIT P1, [R3+URZ], R0 ;  /* 0x00000000030075a7 */ /* 0x0022a4000802017f */
[----:B--2---:R-:W-:Y:S05]  /*1b9e0*/  @!P1 NANOSLEEP.SYNCS 0x989680 ;  /* 0x009896800000995d */ /* 0x004fea0003900000 */
[----:B------:R-:W2:Y:S02]  /*1b9f0*/  @!P1 SYNCS.PHASECHK.TRANS64 P1, [R3+URZ], R0 ;  /* 0x00000000030095a7 */ /* 0x000ea4000802007f */
[----:B--2---:R-:W-:Y:S05]  /*1ba00*/  @!P1 BRA `(.L_x_18) ;  /* 0xfffffffc00f09947 */ /* 0x004fea000383ffff */
[----:B------:R-:W-:Y:S05]  /*1ba10*/  BRA `(.L_x_17) ;  /* 0xfffffe5c00587947 */ /* 0x000fea000383ffff */
.L_x_23:
[----:B-1----:R-:W-:-:S04]  /*1ba20*/  IMAD.U32 R6, RZ, RZ, UR4 ;  /* 0x00000004ff067e24 */ /* 0x002fc8000f8e00ff */
[----:B------:R1:W2:Y:S03]  /*1ba30*/  SYNCS.PHASECHK.TRANS64.TRYWAIT P1, [R6+URZ], R5 ;  /* 0x00000005060075a7 */ /* 0x0002a6000802017f */
[----:B--2---:R-:W-:Y:S05]  /*1ba40*/  @!P1 NANOSLEEP.SYNCS 0x989680 ;  /* 0x009896800000995d */ /* 0x004fea0003900000 */
[----:B------:R-:W2:Y:S02]  /*1ba50*/  @!P1 SYNCS.PHASECHK.TRANS64 P1, [R6+URZ], R5 ;  /* 0x00000005060095a7 */ /* 0x000ea4000802007f */
[----:B--2---:R-:W-:Y:S05]  /*1ba60*/  @!P1 BRA `(.L_x_23) ;  /* 0xfffffffc00ec9947 */ /* 0x004fea000383ffff */
[----:B------:R-:W-:Y:S05]  /*1ba70*/  BRA `(.L_x_22) ;  /* 0xfffffe7400687947 */ /* 0x000fea000383ffff */
.L_x_68:
[----:B------:R-:W-:Y:S01]  /*1ba80*/  BSSY B1, `(.L_x_95) ;  /* 0x0000006000017945 */ /* 0x000fe20003800000 */
[----:B------:R-:W-:-:S07]  /*1ba90*/  IMAD.MOV.U32 R15, RZ, RZ, -0x1 ;  /* 0xffffffffff0f7424 */ /* 0x000fce00078e00ff */
[----:B------:R-:W-:Y:S05]  /*1baa0*/  WARPSYNC.COLLECTIVE R15, `(.L_x_96) ;  /* 0x000000000f0c7348 */ /* 0x000fea0003c00000 */
[----:B------:R-:W-:Y:S02]  /*1bab0*/  ELECT P6, UR62, PT ;  /* 0x00000000003e782f */ /* 0x000fe400038c0000 */
[----:B------:R-:W-:Y:S01]  /*1bac0*/  MOV R14, UR62 ;  /* 0x0000003e000e7c02 */ /* 0x000fe20008000f00 */
[----:B------:R-:W-:Y:S10]  /*1bad0*/  ENDCOLLECTIVE ;  /* 0x000000000000791b */ /* 0x000ff40003800000 */
.L_x_96:
[----:B------:R-:W-:Y:S05]  /*1bae0*/  BSYNC B1 ;  /* 0x0000000000017941 */ /* 0x000fea0003800000 */
.L_x_95:
[----:B------:R-:W-:Y:S05]  /*1baf0*/  BRA `(.L_x_97) ;  /* 0xffffffec00087947 */ /* 0x000fea000383ffff */
.L_x_71:
[----:B0-----:R0:W1:Y:S02]  /*1bb00*/  SYNCS.PHASECHK.TRANS64.TRYWAIT P1, [R11+URZ+0x58], R12 ;  /* 0x0000580c0b0075a7 */ /* 0x001064000802017f */
[----:B-1----:R-:W-:Y:S05]  /*1bb10*/  @!P1 NANOSLEEP.SYNCS 0x989680 ;  /* 0x009896800000995d */ /* 0x002fea0003900000 */
[----:B------:R-:W1:Y:S02]  /*1bb20*/  @!P1 SYNCS.PHASECHK.TRANS64 P1, [R11+URZ+0x58], R12 ;  /* 0x0000580c0b0095a7 */ /* 0x000e64000802007f */
[----:B-1----:R-:W-:Y:S05]  /*1bb30*/  @!P1 BRA `(.L_x_71) ;  /* 0xfffffffc00f09947 */ /* 0x002fea000383ffff */
[----:B------:R-:W-:Y:S05]  /*1bb40*/  BRA `(.L_x_98) ;  /* 0xffffffec003c7947 */ /* 0x000fea000383ffff */
.L_x_80:
[----:B------:R-:W-:Y:S01]  /*1bb50*/  BSSY B0, `(.L_x_99) ;  /* 0x0000006000007945 */ /* 0x000fe20003800000 */
[----:B------:R-:W-:-:S07]  /*1bb60*/  IMAD.MOV.U32 R15, RZ, RZ, -0x1 ;  /* 0xffffffffff0f7424 */ /* 0x000fce00078e00ff */
[----:B------:R-:W-:Y:S05]  /*1bb70*/  WARPSYNC.COLLECTIVE R15, `(.L_x_100) ;  /* 0x000000000f0c7348 */ /* 0x000fea0003c00000 */
[----:B------:R-:W-:Y:S02]  /*1bb80*/  ELECT P6, UR62, PT ;  /* 0x00000000003e782f */ /* 0x000fe400038c0000 */
[----:B------:R-:W-:Y:S01]  /*1bb90*/  MOV R14, UR62 ;  /* 0x0000003e000e7c02 */ /* 0x000fe20008000f00 */
[----:B------:R-:W-:Y:S10]  /*1bba0*/  ENDCOLLECTIVE ;  /* 0x000000000000791b */ /* 0x000ff40003800000 */
.L_x_100:
[----:B------:R-:W-:Y:S05]  /*1bbb0*/  BSYNC B0 ;  /* 0x0000000000007941 */ /* 0x000fea0003800000 */
.L_x_99:
[----:B------:R-:W-:Y:S05]  /*1bbc0*/  BRA `(.L_x_101) ;  /* 0xfffffff400c47947 */ /* 0x000fea000383ffff */
.L_x_84:
[----:B0-----:R0:W1:Y:S02]  /*1bbd0*/  SYNCS.PHASECHK.TRANS64.TRYWAIT P0, [R4+URZ], R3 ;  /* 0x00000003040075a7 */ /* 0x001064000800017f */
[----:B-1----:R-:W-:Y:S05]  /*1bbe0*/  @!P0 NANOSLEEP.SYNCS 0x989680 ;  /* 0x009896800000895d */ /* 0x002fea0003900000 */
[----:B------:R-:W1:Y:S02]  /*1bbf0*/  @!P0 SYNCS.PHASECHK.TRANS64 P0, [R4+URZ], R3 ;  /* 0x00000003040085a7 */ /* 0x000e64000800007f */
[----:B-1----:R-:W-:Y:S05]  /*1bc00*/  @!P0 BRA `(.L_x_84) ;  /* 0xfffffffc00f08947 */ /* 0x002fea000383ffff */
[----:B------:R-:W-:Y:S05]  /*1bc10*/  BRA `(.L_x_102) ;  /* 0xfffffff400f47947 */ /* 0x000fea000383ffff */
.L_x_85:
[----:B0-----:R0:W1:Y:S02]  /*1bc20*/  SYNCS.PHASECHK.TRANS64.TRYWAIT P0, [R3+URZ], R0 ;  /* 0x00000000030075a7 */ /* 0x001064000800017f */
[----:B-1----:R-:W-:Y:S05]  /*1bc30*/  @!P0 NANOSLEEP.SYNCS 0x989680 ;  /* 0x009896800000895d */ /* 0x002fea0003900000 */
[----:B------:R-:W1:Y:S02]  /*1bc40*/  @!P0 SYNCS.PHASECHK.TRANS64 P0, [R3+URZ], R0 ;  /* 0x00000000030085a7 */ /* 0x000e64000800007f */
[----:B-1----:R-:W-:Y:S05]  /*1bc50*/  @!P0 BRA `(.L_x_85) ;  /* 0xfffffffc00f08947 */ /* 0x002fea000383ffff */
[----:B------:R-:W-:Y:S05]  /*1bc60*/  BRA `(.L_x_103) ;  /* 0xfffffff800047947 */ /* 0x000fea000383ffff */
.L_x_86:
[----:B0-----:R0:W1:Y:S02]  /*1bc70*/  SYNCS.PHASECHK.TRANS64.TRYWAIT P0, [R3+URZ], R0 ;  /* 0x00000000030075a7 */ /* 0x001064000800017f */
[----:B-1----:R-:W-:Y:S05]  /*1bc80*/  @!P0 NANOSLEEP.SYNCS 0x989680 ;  /* 0x009896800000895d */ /* 0x002fea0003900000 */
[----:B------:R-:W1:Y:S02]  /*1bc90*/  @!P0 SYNCS.PHASECHK.TRANS64 P0, [R3+URZ], R0 ;  /* 0x00000000030085a7 */ /* 0x000e64000800007f */
[----:B-1----:R-:W-:Y:S05]  /*1bca0*/  @!P0 BRA `(.L_x_86) ;  /* 0xfffffffc00f08947 */ /* 0x002fea000383ffff */
[----:B------:R-:W-:Y:S05]  /*1bcb0*/  BRA `(.L_x_104) ;  /* 0xfffffff800147947 */ /* 0x000fea000383ffff */
.L_x_87:
[----:B0-----:R0:W1:Y:S02]  /*1bcc0*/  SYNCS.PHASECHK.TRANS64.TRYWAIT P0, [R3+URZ], R0 ;  /* 0x00000000030075a7 */ /* 0x001064000800017f */
[----:B-1----:R-:W-:Y:S05]  /*1bcd0*/  @!P0 NANOSLEEP.SYNCS 0x989680 ;  /* 0x009896800000895d */ /* 0x002fea0003900000 */
[----:B------:R-:W1:Y:S02]  /*1bce0*/  @!P0 SYNCS.PHASECHK.TRANS64 P0, [R3+URZ], R0 ;  /* 0x00000000030085a7 */ /* 0x000e64000800007f */
[----:B-1----:R-:W-:Y:S05]  /*1bcf0*/  @!P0 BRA `(.L_x_87) ;  /* 0xfffffffc00f08947 */ /* 0x002fea000383ffff */
[----:B------:R-:W-:Y:S05]  /*1bd00*/  BRA `(.L_x_105) ;  /* 0xfffffff800247947 */ /* 0x000fea000383ffff */
.L_x_88:
[----:B0-----:R0:W1:Y:S02]  /*1bd10*/  SYNCS.PHASECHK.TRANS64.TRYWAIT P0, [R3+URZ], R0 ;  /* 0x00000000030075a7 */ /* 0x001064000800017f */
[----:B-1----:R-:W-:Y:S05]  /*1bd20*/  @!P0 NANOSLEEP.SYNCS 0x989680 ;  /* 0x009896800000895d */ /* 0x002fea0003900000 */
[----:B------:R-:W1:Y:S02]  /*1bd30*/  @!P0 SYNCS.PHASECHK.TRANS64 P0, [R3+URZ], R0 ;  /* 0x00000000030085a7 */ /* 0x000e64000800007f */
[----:B-1----:R-:W-:Y:S05]  /*1bd40*/  @!P0 BRA `(.L_x_88) ;  /* 0xfffffffc00f08947 */ /* 0x002fea000383ffff */
[----:B------:R-:W-:Y:S05]  /*1bd50*/  BRA `(.L_x_106) ;  /* 0xfffffff800347947 */ /* 0x000fea000383ffff */
.L_x_89:
[----:B0-----:R0:W1:Y:S02]  /*1bd60*/  SYNCS.PHASECHK.TRANS64.TRYWAIT P0, [R3+URZ], R0 ;  /* 0x00000000030075a7 */ /* 0x001064000800017f */
[----:B-1----:R-:W-:Y:S05]  /*1bd70*/  @!P0 NANOSLEEP.SYNCS 0x989680 ;  /* 0x009896800000895d */ /* 0x002fea0003900000 */
[----:B------:R-:W1:Y:S02]  /*1bd80*/  @!P0 SYNCS.PHASECHK.TRANS64 P0, [R3+URZ], R0 ;  /* 0x00000000030085a7 */ /* 0x000e64000800007f */
[----:B-1----:R-:W-:Y:S05]  /*1bd90*/  @!P0 BRA `(.L_x_89) ;  /* 0xfffffffc00f08947 */ /* 0x002fea000383ffff */
[----:B------:R-:W-:Y:S05]  /*1bda0*/  BRA `(.L_x_107) ;  /* 0xfffffff800447947 */ /* 0x000fea000383ffff */
.L_x_90:
[----:B0-----:R0:W1:Y:S02]  /*1bdb0*/  SYNCS.PHASECHK.TRANS64.TRYWAIT P0, [R3+URZ], R0 ;  /* 0x00000000030075a7 */ /* 0x001064000800017f */
[----:B-1----:R-:W-:Y:S05]  /*1bdc0*/  @!P0 NANOSLEEP.SYNCS 0x989680 ;  /* 0x009896800000895d */ /* 0x002fea0003900000 */
[----:B------:R-:W1:Y:S02]  /*1bdd0*/  @!P0 SYNCS.PHASECHK.TRANS64 P0, [R3+URZ], R0 ;  /* 0x00000000030085a7 */ /* 0x000e64000800007f */
[----:B-1----:R-:W-:Y:S05]  /*1bde0*/  @!P0 BRA `(.L_x_90) ;  /* 0xfffffffc00f08947 */ /* 0x002fea000383ffff */
[----:B------:R-:W-:Y:S05]  /*1bdf0*/  BRA `(.L_x_108) ;  /* 0xfffffff800547947 */ /* 0x000fea000383ffff */
.L_x_91:
[----:B0-----:R0:W1:Y:S02]  /*1be00*/  SYNCS.PHASECHK.TRANS64.TRYWAIT P0, [R3+URZ], R0 ;  /* 0x00000000030075a7 */ /* 0x001064000800017f */
[----:B-1----:R-:W-:Y:S05]  /*1be10*/  @!P0 NANOSLEEP.SYNCS 0x989680 ;  /* 0x009896800000895d */ /* 0x002fea0003900000 */
[----:B------:R-:W1:Y:S02]  /*1be20*/  @!P0 SYNCS.PHASECHK.TRANS64 P0, [R3+URZ], R0 ;  /* 0x00000000030085a7 */ /* 0x000e64000800007f */
[----:B-1----:R-:W-:Y:S05]  /*1be30*/  @!P0 BRA `(.L_x_91) ;  /* 0xfffffffc00f08947 */ /* 0x002fea000383ffff */
[----:B------:R-:W-:Y:S05]  /*1be40*/  BRA `(.L_x_109) ;  /* 0xfffffff800647947 */ /* 0x000fea000383ffff */
.L_x_92:
[----:B0-----:R0:W1:Y:S02]  /*1be50*/  SYNCS.PHASECHK.TRANS64.TRYWAIT P0, [R3+URZ], R0 ;  /* 0x00000000030075a7 */ /* 0x001064000800017f */
[----:B-1----:R-:W-:Y:S05]  /*1be60*/  @!P0 NANOSLEEP.SYNCS 0x989680 ;  /* 0x009896800000895d */ /* 0x002fea0003900000 */
[----:B------:R-:W1:Y:S02]  /*1be70*/  @!P0 SYNCS.PHASECHK.TRANS64 P0, [R3+URZ], R0 ;  /* 0x00000000030085a7 */ /* 0x000e64000800007f */
[----:B-1----:R-:W-:Y:S05]  /*1be80*/  @!P0 BRA `(.L_x_92) ;  /* 0xfffffffc00f08947 */ /* 0x002fea000383ffff */
[----:B------:R-:W-:Y:S05]  /*1be90*/  BRA `(.L_x_110) ;  /* 0xfffffff800747947 */ /* 0x000fea000383ffff */
.L_x_93:
[----:B0-----:R0:W1:Y:S02]  /*1bea0*/  SYNCS.PHASECHK.TRANS64.TRYWAIT P0, [R3+URZ], R0 ;  /* 0x00000000030075a7 */ /* 0x001064000800017f */
[----:B-1----:R-:W-:Y:S05]  /*1beb0*/  @!P0 NANOSLEEP.SYNCS 0x989680 ;  /* 0x009896800000895d */ /* 0x002fea0003900000 */
[----:B------:R-:W1:Y:S02]  /*1bec0*/  @!P0 SYNCS.PHASECHK.TRANS64 P0, [R3+URZ], R0 ;  /* 0x00000000030085a7 */ /* 0x000e64000800007f */
[----:B-1----:R-:W-:Y:S05]  /*1bed0*/  @!P0 BRA `(.L_x_93) ;  /* 0xfffffffc00f08947 */ /* 0x002fea000383ffff */
[----:B------:R-:W-:Y:S05]  /*1bee0*/  BRA `(.L_x_111) ;  /* 0xfffffff800847947 */ /* 0x000fea000383ffff */
.L_x_112:
[----:B------:R-:W-:-:S00]  /*1bef0*/  BRA `(.L_x_112) ;  /* 0xfffffffc00fc7947 */ /* 0x000fc0000383ffff */
[----:B------:R-:W-:-:S00]  /*1bf00*/  NOP ;  /* 0x0000000000007918 */ /* 0x000fc00000000000 */
[----:B------:R-:W-:-:S00]  /*1bf10*/  NOP ;  /* 0x0000000000007918 */ /* 0x000fc00000000000 */
[----:B------:R-:W-:-:S00]  /*1bf20*/  NOP ;  /* 0x0000000000007918 */ /* 0x000fc00000000000 */
[----:B------:R-:W-:-:S00]  /*1bf30*/  NOP ;  /* 0x0000000000007918 */ /* 0x000fc00000000000 */
[----:B------:R-:W-:-:S00]  /*1bf40*/  NOP ;  /* 0x0000000000007918 */ /* 0x000fc00000000000 */
[----:B------:R-:W-:-:S00]  /*1bf50*/  NOP ;  /* 0x0000000000007918 */ /* 0x000fc00000000000 */
[----:B------:R-:W-:-:S00]  /*1bf60*/  NOP ;  /* 0x0000000000007918 */ /* 0x000fc00000000000 */
[----:B------:R-:W-:-:S00]  /*1bf70*/  NOP ;  /* 0x0000000000007918 */ /* 0x000fc00000000000 */
.L_x_113:


//--------------------- .nv.global.init           --------------------------
	.section	.nv.global.init,"aw",@progbits
.nv.global.init:
	.type		$str$22,@object
	.size		$str$22,($str$23 - $str$22)
$str$22:
        /*0000*/ 	.byte	0x6b, 0x5f, 0x74, 0x69, 0x6c, 0x65, 0x5f, 0x63, 0x6f, 0x75, 0x6e, 0x74, 0x20, 0x3e, 0x3d, 0x20
        /*0010*/ 	.byte	0x31, 0x00
	.type		$str$23,@object
	.size		$str$23,(__unnamed_1 - $str$23)
$str$23:
        /*0012*/ 	.byte	0x2f, 0x74, 0x6d, 0x70, 0x2f, 0x63, 0x75, 0x74, 0x6c, 0x61, 0x73, 0x73, 0x5f, 0x73, 0x77, 0x65
        /*0022*/ 	.byte	0x65, 0x70, 0x5f, 0x73, 0x72, 0x63, 0x2f, 0x69, 0x6e, 0x63, 0x6c, 0x75, 0x64, 0x65, 0x2f, 0x63
        /*0032*/ 	.byte	0x75, 0x74, 0x6c, 0x61, 0x73, 0x73, 0x2f, 0x67, 0x65, 0x6d, 0x6d, 0x2f, 0x63, 0x6f, 0x6c, 0x6c
        /*0042*/ 	.byte	0x65, 0x63, 0x74, 0x69, 0x76, 0x65, 0x2f, 0x73, 0x6d, 0x39, 0x30, 0x5f, 0x6d, 0x6d, 0x61, 0x5f
        /*0052*/ 	.byte	0x74, 0x6d, 0x61, 0x5f, 0x67, 0x6d, 0x6d, 0x61, 0x5f, 0x73, 0x73, 0x5f, 0x77, 0x61, 0x72, 0x70
        /*0062*/ 	.byte	0x73, 0x70, 0x65, 0x63, 0x69, 0x61, 0x6c, 0x69, 0x7a, 0x65, 0x64, 0x2e, 0x68, 0x70, 0x70, 0x00
	.type		__unnamed_1,@object
	.size		__unnamed_1,(.L_0 - __unnamed_1)
__unnamed_1:
        /* <DEDUP_REMOVED lines=173> */
        /*0b42*/ 	.byte	0x00
.L_0:


//--------------------- .nv.shared._ZN7cutlass13device_kernelINS_4gemm6kernel13GemmUniversalIN4cute5tupleIJiiiiEEENS1_10collective13CollectiveMmaINS1_34MainloopSm90TmaGmmaWarpSpecializedILi11ENS5_IJNS4_1CILi1EEESB_SB_EEENS1_35KernelTmaWarpSpecializedCooperativeEEENS5_IJNSA_ILi384EEENSA_ILi240EEENSA_ILi32EEEEEEaNS5_IJlSB_lEEEaSJ_NS4_8TiledMMAINS4_8MMA_AtomIJNS4_4SM904GMMA26MMA_64x16x32_S32S8S8_SS_TNEEEENS4_6LayoutINS5_IJNSA_ILi2EEESB_SB_EEENS5_IJSB_NSA_ILi0EEEST_EEEEENS5_IJNS4_10UnderscoreESW_SW_EEEEENS4_13SM90_TMA_LOADENS4_14ComposedLayoutINS4_7SwizzleILi1ELi4ELi3EEENS4_18smem_ptr_flag_bitsILi8EEENSQ_INS5_IJNSA_ILi8EEESH_EEENS5_IJSH_SB_EEEEEEEvNS4_8identityESZ_S19_vS1A_EENS_8epilogue10collective6detail29Sm90TmaWarpSpecializedAdapterINS1D_15DefaultEpilogueIaSJ_SJ_NS1C_6thread17LinearCombinationIaLi1EiiLNS1H_9ScaleType4KindE0ELNS_15FloatRoundStyleE2EaEENS1_15EpilogueDefaultEEEEEvvEEEEvNT_6ParamsE --------------------------
	.section	.nv.shared._ZN7cutlass13device_kernelINS_4gemm6kernel13GemmUniversalIN4cute5tupleIJiiiiEEENS1_10collective13CollectiveMmaINS1_34MainloopSm90TmaGmmaWarpSpecializedILi11ENS5_IJNS4_1CILi1EEESB_SB_EEENS1_35KernelTmaWarpSpecializedCooperativeEEENS5_IJNSA_ILi384EEENSA_ILi240EEENSA_ILi32EEEEEEaNS5_IJlSB_lEEEaSJ_NS4_8TiledMMAINS4_8MMA_AtomIJNS4_4SM904GMMA26MMA_64x16x32_S32S8S8_SS_TNEEEENS4_6LayoutINS5_IJNSA_ILi2EEESB_SB_EEENS5_IJSB_NSA_ILi0EEEST_EEEEENS5_IJNS4_10UnderscoreESW_SW_EEEEENS4_13SM90_TMA_LOADENS4_14ComposedLayoutINS4_7SwizzleILi1ELi4ELi3EEENS4_18smem_ptr_flag_bitsILi8EEENSQ_INS5_IJNSA_ILi8EEESH_EEENS5_IJSH_SB_EEEEEEEvNS4_8identityESZ_S19_vS1A_EENS_8epilogue10collective6detail29Sm90TmaWarpSpecializedAdapterINS1D_15DefaultEpilogueIaSJ_SJ_NS1C_6thread17LinearCombinationIaLi1EiiLNS1H_9ScaleType4KindE0ELNS_15FloatRoundStyleE2EaEENS1_15EpilogueDefaultEEEEEvvEEEEvNT_6ParamsE,"aw",@nobits
	.sectionflags	@""
	.align	16
	.zero		1024


//--------------------- .nv.shared.reserved.0     --------------------------
	.section	.nv.shared.reserved.0,"aw",@nobits
	.weak		__nv_reservedSMEM_offset_0_alias
	.size		__nv_reservedSMEM_offset_0_alias, 0, 0
	.other		__nv_reservedSMEM_offset_0_alias,@"STO_CUDA_RESERVED_SHARED STV_DEFAULT"
__nv_reservedSMEM_offset_0_alias:
	.zero		0


//--------------------- .nv.global                --------------------------
	.section	.nv.global,"aw",@nobits
.nv.global:
	.type		_ZN40_INTERNAL_c188f0ab_4_k_cu_59ba463f_134304cute1_E,@object
	.size		_ZN40_INTERNAL_c188f0ab_4_k_cu_59ba463f_134304cute1_E,(_ZN40_INTERNAL_c188f0ab_4_k_cu_59ba463f_134304cuda3std3__45__cpo6cbeginE - _ZN40_INTERNAL_c188f0ab_4_k_cu_59ba463f_134304cute1_E)
_ZN40_INTERNAL_c188f0ab_4_k_cu_59ba463f_134304cute1_E:
	.zero		1
	.type		_ZN40_INTERNAL_c188f0ab_4_k_cu_59ba463f_134304cuda3std3__45__cpo6cbeginE,@object
	.size		_ZN40_INTERNAL_c188f0ab_4_k_cu_59ba463f_134304cuda3std3__45__cpo6cbeginE,(_ZN40_INTERNAL_c188f0ab_4_k_cu_59ba463f_134304cuda3std3__48in_placeE - _ZN40_INTERNAL_c188f0ab_4_k_cu_59ba463f_134304cuda3std3__45__cpo6cbeginE)
_ZN40_INTERNAL_c188f0ab_4_k_cu_59ba463f_134304cuda3std3__45__cpo6cbeginE:
	.zero		1
	.type		_ZN40_INTERNAL_c188f0ab_4_k_cu_59ba463f_134304cuda3std3__48in_placeE,@object
	.size		_ZN40_INTERNAL_c188f0ab_4_k_cu_59ba463f_134304cuda3std3__48in_placeE,(_ZN40_INTERNAL_c188f0ab_4_k_cu_59ba463f_134304cuda3std6ranges3__45__cpo9iter_moveE - _ZN40_INTERNAL_c188f0ab_4_k_cu_59ba463f_134304cuda3std3__48in_placeE)
_ZN40_INTERNAL_c188f0ab_4_k_cu_59ba463f_134304cuda3std3__48in_placeE:
	.zero		1
	.type		_ZN40_INTERNAL_c188f0ab_4_k_cu_59ba463f_134304cuda3std6ranges3__45__cpo9iter_moveE,@object
	.size		_ZN40_INTERNAL_c188f0ab_4_k_cu_59ba463f_134304cuda3std6ranges3__45__cpo9iter_moveE,(_ZN40_INTERNAL_c188f0ab_4_k_cu_59ba463f_134304cuda3std3__45__cpo5beginE - _ZN40_INTERNAL_c188f0ab_4_k_cu_59ba463f_134304cuda3std6ranges3__45__cpo9iter_moveE)
_ZN40_INTERNAL_c188f0ab_4_k_cu_59ba463f_134304cuda3std6ranges3__45__cpo9iter_moveE:
	.zero		1
	.type		_ZN40_INTERNAL_c188f0ab_4_k_cu_59ba463f_134304cuda3std3__45__cpo5beginE,@object
	.size		_ZN40_INTERNAL_c188f0ab_4_k_cu_59ba463f_134304cuda3std3__45__cpo5beginE,(_ZN40_INTERNAL_c188f0ab_4_k_cu_59ba463f_134304cuda3std3__442_GLOBAL__N__c188f0ab_4_k_cu_59ba463f_134306ignoreE - _ZN40_INTERNAL_c188f0ab_4_k_cu_59ba463f_134304cuda3std3__45__cpo5beginE)
_ZN40_INTERNAL_c188f0ab_4_k_cu_59ba463f_134304cuda3std3__45__cpo5beginE:
	.zero		1
	.type		_ZN40_INTERNAL_c188f0ab_4_k_cu_59ba463f_134304cuda3std3__442_GLOBAL__N__c188f0ab_4_k_cu_59ba463f_134306ignoreE,@object
	.size		_ZN40_INTERNAL_c188f0ab_4_k_cu_59ba463f_134304cuda3std3__442_GLOBAL__N__c188f0ab_4_k_cu_59ba463f_134306ignoreE,(_ZN40_INTERNAL_c188f0ab_4_k_cu_59ba463f_134304cute7productE - _ZN40_INTERNAL_c188f0ab_4_k_cu_59ba463f_134304cuda3std3__442_GLOBAL__N__c188f0ab_4_k_cu_59ba463f_134306ignoreE)
_ZN40_INTERNAL_c188f0ab_4_k_cu_59ba463f_134304cuda3std3__442_GLOBAL__N__c188f0ab_4_k_cu_59ba463f_134306ignoreE:
	.zero		1
	.type		_ZN40_INTERNAL_c188f0ab_4_k_cu_59ba463f_134304cute7productE,@object
	.size		_ZN40_INTERNAL_c188f0ab_4_k_cu_59ba463f_134304cute7productE,(_ZN40_INTERNAL_c188f0ab_4_k_cu_59ba463f_134304cuda3std3__45__cpo3endE - _ZN40_INTERNAL_c188f0ab_4_k_cu_59ba463f_134304cute7productE)
_ZN40_INTERNAL_c188f0ab_4_k_cu_59ba463f_134304cute7productE:
	.zero		1
	.type		_ZN40_INTERNAL_c188f0ab_4_k_cu_59ba463f_134304cuda3std3__45__cpo3endE,@object
	.size		_ZN40_INTERNAL_c188f0ab_4_k_cu_59ba463f_134304cuda3std3__45__cpo3endE,(_ZN40_INTERNAL_c188f0ab_4_k_cu_59ba463f_134304cuda3std3__419piecewise_constructE - _ZN40_INTERNAL_c188f0ab_4_k_cu_59ba463f_134304cuda3std3__45__cpo3endE)
_ZN40_INTERNAL_c188f0ab_4_k_cu_59ba463f_134304cuda3std3__45__cpo3endE:
	.zero		1
	.type		_ZN40_INTERNAL_c188f0ab_4_k_cu_59ba463f_134304cuda3std3__419piecewise_constructE,@object
	.size		_ZN40_INTERNAL_c188f0ab_4_k_cu_59ba463f_134304cuda3std3__419piecewise_constructE,(_ZN40_INTERNAL_c188f0ab_4_k_cu_59ba463f_134304cuda3std3__45__cpo4cendE - _ZN40_INTERNAL_c188f0ab_4_k_cu_59ba463f_134304cuda3std3__419piecewise_constructE)
_ZN40_INTERNAL_c188f0ab_4_k_cu_59ba463f_134304cuda3std3__419piecewise_constructE:
	.zero		1
	.type		_ZN40_INTERNAL_c188f0ab_4_k_cu_59ba463f_134304cuda3std3__45__cpo4cendE,@object
	.size		_ZN40_INTERNAL_c188f0ab_4_k_cu_59ba463f_134304cuda3std3__45__cpo4cendE,(_ZN40_INTERNAL_c188f0ab_4_k_cu_59ba463f_134304cuda3std6ranges3__45__cpo4swapE - _ZN40_INTERNAL_c188f0ab_4_k_cu_59ba463f_134304cuda3std3__45__cpo4cendE)
_ZN40_INTERNAL_c188f0ab_4_k_cu_59ba463f_134304cuda3std3__45__cpo4cendE:
	.zero		1
	.type		_ZN40_INTERNAL_c188f0ab_4_k_cu_59ba463f_134304cuda3std6ranges3__45__cpo4swapE,@object
	.size		_ZN40_INTERNAL_c188f0ab_4_k_cu_59ba463f_134304cuda3std6ranges3__45__cpo4swapE,(.L_8 - _ZN40_INTERNAL_c188f0ab_4_k_cu_59ba463f_134304cuda3std6ranges3__45__cpo4swapE)
_ZN40_INTERNAL_c188f0ab_4_k_cu_59ba463f_134304cuda3std6ranges3__45__cpo4swapE:
	.zero		1
.L_8:


//--------------------- .nv.constant0._ZN7cutlass13device_kernelINS_4gemm6kernel13GemmUniversalIN4cute5tupleIJiiiiEEENS1_10collective13CollectiveMmaINS1_34MainloopSm90TmaGmmaWarpSpecializedILi11ENS5_IJNS4_1CILi1EEESB_SB_EEENS1_35KernelTmaWarpSpecializedCooperativeEEENS5_IJNSA_ILi384EEENSA_ILi240EEENSA_ILi32EEEEEEaNS5_IJlSB_lEEEaSJ_NS4_8TiledMMAINS4_8MMA_AtomIJNS4_4SM904GMMA26MMA_64x16x32_S32S8S8_SS_TNEEEENS4_6LayoutINS5_IJNSA_ILi2EEESB_SB_EEENS5_IJSB_NSA_ILi0EEEST_EEEEENS5_IJNS4_10UnderscoreESW_SW_EEEEENS4_13SM90_TMA_LOADENS4_14ComposedLayoutINS4_7SwizzleILi1ELi4ELi3EEENS4_18smem_ptr_flag_bitsILi8EEENSQ_INS5_IJNSA_ILi8EEESH_EEENS5_IJSH_SB_EEEEEEEvNS4_8identityESZ_S19_vS1A_EENS_8epilogue10collective6detail29Sm90TmaWarpSpecializedAdapterINS1D_15DefaultEpilogueIaSJ_SJ_NS1C_6thread17LinearCombinationIaLi1EiiLNS1H_9ScaleType4KindE0ELNS_15FloatRoundStyleE2EaEENS1_15EpilogueDefaultEEEEEvvEEEEvNT_6ParamsE --------------------------
	.section	.nv.constant0._ZN7cutlass13device_kernelINS_4gemm6kernel13GemmUniversalIN4cute5tupleIJiiiiEEENS1_10collective13CollectiveMmaINS1_34MainloopSm90TmaGmmaWarpSpecializedILi11ENS5_IJNS4_1CILi1EEESB_SB_EEENS1_35KernelTmaWarpSpecializedCooperativeEEENS5_IJNSA_ILi384EEENSA_ILi240EEENSA_ILi32EEEEEEaNS5_IJlSB_lEEEaSJ_NS4_8TiledMMAINS4_8MMA_AtomIJNS4_4SM904GMMA26MMA_64x16x32_S32S8S8_SS_TNEEEENS4_6LayoutINS5_IJNSA_ILi2EEESB_SB_EEENS5_IJSB_NSA_ILi0EEEST_EEEEENS5_IJNS4_10UnderscoreESW_SW_EEEEENS4_13SM90_TMA_LOADENS4_14ComposedLayoutINS4_7SwizzleILi1ELi4ELi3EEENS4_18smem_ptr_flag_bitsILi8EEENSQ_INS5_IJNSA_ILi8EEESH_EEENS5_IJSH_SB_EEEEEEEvNS4_8identityESZ_S19_vS1A_EENS_8epilogue10collective6detail29Sm90TmaWarpSpecializedAdapterINS1D_15DefaultEpilogueIaSJ_SJ_NS1C_6thread17LinearCombinationIaLi1EiiLNS1H_9ScaleType4KindE0ELNS_15FloatRoundStyleE2EaEENS1_15EpilogueDefaultEEEEEvvEEEEvNT_6ParamsE,"a",@progbits
	.sectionflags	@""
	.align	4
.nv.constant0._ZN7cutlass13device_kernelINS_4gemm6kernel13GemmUniversalIN4cute5tupleIJiiiiEEENS1_10collective13CollectiveMmaINS1_34MainloopSm90TmaGmmaWarpSpecializedILi11ENS5_IJNS4_1CILi1EEESB_SB_EEENS1_35KernelTmaWarpSpecializedCooperativeEEENS5_IJNSA_ILi384EEENSA_ILi240EEENSA_ILi32EEEEEEaNS5_IJlSB_lEEEaSJ_NS4_8TiledMMAINS4_8MMA_AtomIJNS4_4SM904GMMA26MMA_64x16x32_S32S8S8_SS_TNEEEENS4_6LayoutINS5_IJNSA_ILi2EEESB_SB_EEENS5_IJSB_NSA_ILi0EEEST_EEEEENS5_IJNS4_10UnderscoreESW_SW_EEEEENS4_13SM90_TMA_LOADENS4_14ComposedLayoutINS4_7SwizzleILi1ELi4ELi3EEENS4_18smem_ptr_flag_bitsILi8EEENSQ_INS5_IJNSA_ILi8EEESH_EEENS5_IJSH_SB_EEEEEEEvNS4_8identityESZ_S19_vS1A_EENS_8epilogue10collective6detail29Sm90TmaWarpSpecializedAdapterINS1D_15DefaultEpilogueIaSJ_SJ_NS1C_6thread17LinearCombinationIaLi1EiiLNS1H_9ScaleType4KindE0ELNS_15FloatRoundStyleE2EaEENS1_15EpilogueDefaultEEEEEvvEEEEvNT_6ParamsE:
	.zero		1664


//--------------------- SYMBOLS --------------------------

	.type		.nv.reservedSmem.offset0,@object
	.size		.nv.reservedSmem.offset0,0x4
	.type		__assertfail,@function
